	.target	sm_90a

	.elftype	@"ET_EXEC"


//--------------------- .note.nv.tkinfo           --------------------------
	.section	.note.nv.tkinfo,"",@"SHT_NOTE"
	.sectionflags	@"SHF_NOTE_NV_TKINFO"
	.tkinfo
        /*0018*/ 	.word	0x00000002
        /*0030*/ 	.string	""
        /*0030*/ 	.string	"ptxas"
        /*0030*/ 	.string	"Cuda compilation tools, release 13.0, V13.0.88"
        /*0030*/ 	.string	"Build cuda_13.0.r13.0/compiler.36424714_0"
        /*0030*/ 	.string	"-v  -suppress-debug-info  -lineinfo  -arch sm_90a "



//--------------------- .note.nv.cuinfo           --------------------------
	.section	.note.nv.cuinfo,"",@"SHT_NOTE"
	.sectionflags	@"SHF_NOTE_NV_CUINFO"
        /*0018*/ 	.short	0x0002
        /*001a*/ 	.short	0x005a
        /*001c*/ 	.short	0x0082
	.zero		2


//--------------------- .nv.info                  --------------------------
	.section	.nv.info,"",@"SHT_CUDA_INFO"
	.align	4


	//----- nvinfo : EIATTR_REGCOUNT
	.align		4
        /*0000*/ 	.byte	0x04, 0x2f
        /*0002*/ 	.short	(.L_1 - .L_0)
	.align		4
.L_0:
        /*0004*/ 	.word	index@(matmul_kernel)
        /*0008*/ 	.word	0x00000040


	//----- nvinfo : EIATTR_FRAME_SIZE
	.align		4
.L_1:
        /*000c*/ 	.byte	0x04, 0x11
        /*000e*/ 	.short	(.L_3 - .L_2)
	.align		4
.L_2:
        /*0010*/ 	.word	index@(matmul_kernel)
        /*0014*/ 	.word	0x00004450


	//----- nvinfo : EIATTR_MIN_STACK_SIZE
	.align		4
.L_3:
        /*0018*/ 	.byte	0x04, 0x12
        /*001a*/ 	.short	(.L_5 - .L_4)
	.align		4
.L_4:
        /*001c*/ 	.word	index@(matmul_kernel)
        /*0020*/ 	.word	0x00004450
.L_5:


//--------------------- .nv.compat                --------------------------
	.section	.nv.compat,"",@"SHT_CUDA_COMPAT_INFO"
	.align	4
        /*0000*/ 	.byte	0x02, 0x09, 0x01, 0x00, 0x02, 0x02, 0x01, 0x00, 0x02, 0x05, 0x05, 0x00, 0x03, 0x07, 0x01, 0x01
        /*0010*/ 	.byte	0x02, 0x03, 0x00, 0x00, 0x02, 0x06, 0x01, 0x00, 0x04, 0x0b, 0x08, 0x00, 0x00, 0x00, 0x00, 0x00
        /*0020*/ 	.byte	0x00, 0x00, 0x00, 0x00


//--------------------- .nv.info.matmul_kernel    --------------------------
	.section	.nv.info.matmul_kernel,"",@"SHT_CUDA_INFO"
	.sectionflags	@""
	.align	4


	//----- nvinfo : EIATTR_CUDA_API_VERSION
	.align		4
        /*0000*/ 	.byte	0x04, 0x37
        /*0002*/ 	.short	(.L_7 - .L_6)
.L_6:
        /*0004*/ 	.word	0x00000082


	//----- nvinfo : EIATTR_KPARAM_INFO
	.align		4
.L_7:
        /*0008*/ 	.byte	0x04, 0x17
        /*000a*/ 	.short	(.L_9 - .L_8)
.L_8:
        /*000c*/ 	.word	0x00000000
        /*0010*/ 	.short	0x000d
        /*0012*/ 	.short	0x0048
        /*0014*/ 	.byte	0x00, 0xf4, 0x21, 0x00


	//----- nvinfo : EIATTR_KPARAM_INFO
	.align		4
.L_9:
        /*0018*/ 	.byte	0x04, 0x17
        /*001a*/ 	.short	(.L_11 - .L_10)
.L_10:
        /*001c*/ 	.word	0x00000000
        /*0020*/ 	.short	0x000c
        /*0022*/ 	.short	0x0040
        /*0024*/ 	.byte	0x00, 0xf4, 0x21, 0x00


	//----- nvinfo : EIATTR_KPARAM_INFO
	.align		4
.L_11:
        /*0028*/ 	.byte	0x04, 0x17
        /*002a*/ 	.short	(.L_13 - .L_12)
.L_12:
        /*002c*/ 	.word	0x00000000
        /*0030*/ 	.short	0x000b
        /*0032*/ 	.short	0x0038
        /*0034*/ 	.byte	0x00, 0xf0, 0x11, 0x00


	//----- nvinfo : EIATTR_KPARAM_INFO
	.align		4
.L_13:
        /*0038*/ 	.byte	0x04, 0x17
        /*003a*/ 	.short	(.L_15 - .L_14)
.L_14:
        /*003c*/ 	.word	0x00000000
        /*0040*/ 	.short	0x000a
        /*0042*/ 	.short	0x0034
        /*0044*/ 	.byte	0x00, 0xf0, 0x11, 0x00


	//----- nvinfo : EIATTR_KPARAM_INFO
	.align		4
.L_15:
        /*0048*/ 	.byte	0x04, 0x17
        /*004a*/ 	.short	(.L_17 - .L_16)
.L_16:
        /*004c*/ 	.word	0x00000000
        /*0050*/ 	.short	0x0009
        /*0052*/ 	.short	0x0030
        /*0054*/ 	.byte	0x00, 0xf0, 0x11, 0x00


	//----- nvinfo : EIATTR_KPARAM_INFO
	.align		4
.L_17:
        /*0058*/ 	.byte	0x04, 0x17
        /*005a*/ 	.short	(.L_19 - .L_18)
.L_18:
        /*005c*/ 	.word	0x00000000
        /*0060*/ 	.short	0x0008
        /*0062*/ 	.short	0x002c
        /*0064*/ 	.byte	0x00, 0xf0, 0x11, 0x00


	//----- nvinfo : EIATTR_KPARAM_INFO
	.align		4
.L_19:
        /*0068*/ 	.byte	0x04, 0x17
        /*006a*/ 	.short	(.L_21 - .L_20)
.L_20:
        /*006c*/ 	.word	0x00000000
        /*0070*/ 	.short	0x0007
        /*0072*/ 	.short	0x0028
        /*0074*/ 	.byte	0x00, 0xf0, 0x11, 0x00


	//----- nvinfo : EIATTR_KPARAM_INFO
	.align		4
.L_21:
        /*0078*/ 	.byte	0x04, 0x17
        /*007a*/ 	.short	(.L_23 - .L_22)
.L_22:
        /*007c*/ 	.word	0x00000000
        /*0080*/ 	.short	0x0006
        /*0082*/ 	.short	0x0024
        /*0084*/ 	.byte	0x00, 0xf0, 0x11, 0x00


	//----- nvinfo : EIATTR_KPARAM_INFO
	.align		4
.L_23:
        /*0088*/ 	.byte	0x04, 0x17
        /*008a*/ 	.short	(.L_25 - .L_24)
.L_24:
        /*008c*/ 	.word	0x00000000
        /*0090*/ 	.short	0x0005
        /*0092*/ 	.short	0x0020
        /*0094*/ 	.byte	0x00, 0xf0, 0x11, 0x00


	//----- nvinfo : EIATTR_KPARAM_INFO
	.align		4
.L_25:
        /*0098*/ 	.byte	0x04, 0x17
        /*009a*/ 	.short	(.L_27 - .L_26)
.L_26:
        /*009c*/ 	.word	0x00000000
        /*00a0*/ 	.short	0x0004
        /*00a2*/ 	.short	0x001c
        /*00a4*/ 	.byte	0x00, 0xf0, 0x11, 0x00


	//----- nvinfo : EIATTR_KPARAM_INFO
	.align		4
.L_27:
        /*00a8*/ 	.byte	0x04, 0x17
        /*00aa*/ 	.short	(.L_29 - .L_28)
.L_28:
        /*00ac*/ 	.word	0x00000000
        /*00b0*/ 	.short	0x0003
        /*00b2*/ 	.short	0x0018
        /*00b4*/ 	.byte	0x00, 0xf0, 0x11, 0x00


	//----- nvinfo : EIATTR_KPARAM_INFO
	.align		4
.L_29:
        /*00b8*/ 	.byte	0x04, 0x17
        /*00ba*/ 	.short	(.L_31 - .L_30)
.L_30:
        /*00bc*/ 	.word	0x00000000
        /*00c0*/ 	.short	0x0002
        /*00c2*/ 	.short	0x0010
        /*00c4*/ 	.byte	0x00, 0xf4, 0x21, 0x00


	//----- nvinfo : EIATTR_KPARAM_INFO
	.align		4
.L_31:
        /*00c8*/ 	.byte	0x04, 0x17
        /*00ca*/ 	.short	(.L_33 - .L_32)
.L_32:
        /*00cc*/ 	.word	0x00000000
        /*00d0*/ 	.short	0x0001
        /*00d2*/ 	.short	0x0008
        /*00d4*/ 	.byte	0x00, 0xf4, 0x21, 0x00


	//----- nvinfo : EIATTR_KPARAM_INFO
	.align		4
.L_33:
        /*00d8*/ 	.byte	0x04, 0x17
        /*00da*/ 	.short	(.L_35 - .L_34)
.L_34:
        /*00dc*/ 	.word	0x00000000
        /*00e0*/ 	.short	0x0000
        /*00e2*/ 	.short	0x0000
        /*00e4*/ 	.byte	0x00, 0xf4, 0x21, 0x00


	//----- nvinfo : EIATTR_SPARSE_MMA_MASK
	.align		4
.L_35:
        /*00e8*/ 	.byte	0x03, 0x50
        /*00ea*/ 	.short	0x0000


	//----- nvinfo : EIATTR_MAXREG_COUNT
	.align		4
        /*00ec*/ 	.byte	0x03, 0x1b
        /*00ee*/ 	.short	0x00ff


	//----- nvinfo : EIATTR_NUM_BARRIERS
	.align		4
        /*00f0*/ 	.byte	0x02, 0x4c
        /*00f2*/ 	.byte	0x01
	.zero		1


	//----- nvinfo : EIATTR_ANNOTATIONS
	.align		4
        /*00f4*/ 	.byte	0x04, 0x55
        /*00f6*/ 	.short	(.L_37 - .L_36)


	//   ....[0]....
.L_36:
        /*00f8*/ 	.word	0x00000001
        /*00fc*/ 	.byte	0xa0, 0x01, 0x00, 0x00, 0x01, 0x00, 0x00, 0x00, 0xf0, 0x01, 0x00, 0x00, 0x01, 0x00, 0x00, 0x00
        /* <DEDUP_REMOVED lines=432> */
        /*1c0c*/ 	.byte	0x60, 0xe5, 0x00, 0x00, 0x01, 0x00, 0x00, 0x00, 0x70, 0xe5, 0x00, 0x00


	//----- nvinfo : EIATTR_MERCURY_ISA_VERSION
	.align		4
.L_37:
        /*1c18*/ 	.byte	0x03, 0x5f
        /*1c1a*/ 	.short	0x0101


	//----- nvinfo : EIATTR_COOP_GROUP_MASK_REGIDS
	.align		4
        /*1c1c*/ 	.byte	0x04, 0x29
        /*1c1e*/ 	.short	(.L_39 - .L_38)


	//   ....[0]....
.L_38:
        /*1c20*/ 	.word	0xffffffff


	//   ....[1]....
        /*1c24*/ 	.word	0xffffffff


	//   ....[2]....
        /*1c28*/ 	.word	0xffffffff


	//   ....[3]....
        /*1c2c*/ 	.word	0xffffffff


	//   ....[4]....
        /*1c30*/ 	.word	0xffffffff


	//   ....[5]....
        /*1c34*/ 	.word	0xffffffff


	//   ....[6]....
        /*1c38*/ 	.word	0xffffffff


	//   ....[7]....
        /*1c3c*/ 	.word	0xffffffff


	//   ....[8]....
        /*1c40*/ 	.word	0xffffffff


	//   ....[9]....
        /*1c44*/ 	.word	0xffffffff


	//   ....[10]....
        /*1c48*/ 	.word	0xffffffff


	//   ....[11]....
        /*1c4c*/ 	.word	0xffffffff


	//   ....[12]....
        /*1c50*/ 	.word	0xffffffff


	//   ....[13]....
        /*1c54*/ 	.word	0xffffffff


	//   ....[14]....
        /*1c58*/ 	.word	0xffffffff


	//   ....[15]....
        /*1c5c*/ 	.word	0xffffffff


	//   ....[16]....
        /*1c60*/ 	.word	0xffffffff


	//   ....[17]....
        /*1c64*/ 	.word	0xffffffff


	//   ....[18]....
        /*1c68*/ 	.word	0xffffffff


	//   ....[19]....
        /*1c6c*/ 	.word	0xffffffff


	//   ....[20]....
        /*1c70*/ 	.word	0xffffffff


	//   ....[21]....
        /*1c74*/ 	.word	0xffffffff


	//   ....[22]....
        /*1c78*/ 	.word	0xffffffff


	//   ....[23]....
        /*1c7c*/ 	.word	0xffffffff


	//   ....[24]....
        /*1c80*/ 	.word	0xffffffff


	//   ....[25]....
        /*1c84*/ 	.word	0xffffffff


	//   ....[26]....
        /*1c88*/ 	.word	0xffffffff


	//   ....[27]....
        /*1c8c*/ 	.word	0xffffffff


	//   ....[28]....
        /*1c90*/ 	.word	0xffffffff


	//   ....[29]....
        /*1c94*/ 	.word	0xffffffff


	//   ....[30]....
        /*1c98*/ 	.word	0xffffffff


	//   ....[31]....
        /*1c9c*/ 	.word	0xffffffff


	//   ....[32]....
        /*1ca0*/ 	.word	0xffffffff


	//   ....[33]....
        /*1ca4*/ 	.word	0xffffffff


	//   ....[34]....
        /*1ca8*/ 	.word	0xffffffff


	//   ....[35]....
        /*1cac*/ 	.word	0xffffffff


	//   ....[36]....
        /*1cb0*/ 	.word	0xffffffff


	//   ....[37]....
        /*1cb4*/ 	.word	0xffffffff


	//   ....[38]....
        /*1cb8*/ 	.word	0xffffffff


	//   ....[39]....
        /*1cbc*/ 	.word	0xffffffff


	//   ....[40]....
        /*1cc0*/ 	.word	0xffffffff


	//   ....[41]....
        /*1cc4*/ 	.word	0xffffffff


	//   ....[42]....
        /*1cc8*/ 	.word	0xffffffff


	//   ....[43]....
        /*1ccc*/ 	.word	0xffffffff


	//   ....[44]....
        /*1cd0*/ 	.word	0xffffffff


	//   ....[45]....
        /*1cd4*/ 	.word	0xffffffff


	//   ....[46]....
        /*1cd8*/ 	.word	0xffffffff


	//   ....[47]....
        /*1cdc*/ 	.word	0xffffffff


	//   ....[48]....
        /*1ce0*/ 	.word	0xffffffff


	//   ....[49]....
        /*1ce4*/ 	.word	0xffffffff


	//   ....[50]....
        /*1ce8*/ 	.word	0xffffffff


	//   ....[51]....
        /*1cec*/ 	.word	0xffffffff


	//   ....[52]....
        /*1cf0*/ 	.word	0xffffffff


	//   ....[53]....
        /*1cf4*/ 	.word	0xffffffff


	//   ....[54]....
        /*1cf8*/ 	.word	0xffffffff


	//   ....[55]....
        /*1cfc*/ 	.word	0xffffffff


	//   ....[56]....
        /*1d00*/ 	.word	0xffffffff


	//   ....[57]....
        /*1d04*/ 	.word	0xffffffff


	//   ....[58]....
        /*1d08*/ 	.word	0xffffffff


	//   ....[59]....
        /*1d0c*/ 	.word	0xffffffff


	//   ....[60]....
        /*1d10*/ 	.word	0xffffffff


	//   ....[61]....
        /*1d14*/ 	.word	0xffffffff


	//   ....[62]....
        /*1d18*/ 	.word	0xffffffff


	//   ....[63]....
        /*1d1c*/ 	.word	0xffffffff


	//   ....[64]....
        /*1d20*/ 	.word	0xffffffff


	//   ....[65]....
        /*1d24*/ 	.word	0xffffffff


	//   ....[66]....
        /*1d28*/ 	.word	0xffffffff


	//   ....[67]....
        /*1d2c*/ 	.word	0xffffffff


	//   ....[68]....
        /*1d30*/ 	.word	0xffffffff


	//   ....[69]....
        /*1d34*/ 	.word	0xffffffff


	//   ....[70]....
        /*1d38*/ 	.word	0xffffffff


	//   ....[71]....
        /*1d3c*/ 	.word	0xffffffff


	//   ....[72]....
        /*1d40*/ 	.word	0xffffffff


	//   ....[73]....
        /*1d44*/ 	.word	0xffffffff


	//   ....[74]....
        /*1d48*/ 	.word	0xffffffff


	//   ....[75]....
        /*1d4c*/ 	.word	0xffffffff


	//   ....[76]....
        /*1d50*/ 	.word	0xffffffff


	//   ....[77]....
        /*1d54*/ 	.word	0xffffffff


	//   ....[78]....
        /*1d58*/ 	.word	0xffffffff


	//   ....[79]....
        /*1d5c*/ 	.word	0xffffffff


	//   ....[80]....
        /*1d60*/ 	.word	0xffffffff


	//   ....[81]....
        /*1d64*/ 	.word	0xffffffff


	//   ....[82]....
        /*1d68*/ 	.word	0xffffffff


	//   ....[83]....
        /*1d6c*/ 	.word	0xffffffff


	//   ....[84]....
        /*1d70*/ 	.word	0xffffffff


	//   ....[85]....
        /*1d74*/ 	.word	0xffffffff


	//   ....[86]....
        /*1d78*/ 	.word	0xffffffff


	//   ....[87]....
        /*1d7c*/ 	.word	0xffffffff


	//   ....[88]....
        /*1d80*/ 	.word	0xffffffff


	//   ....[89]....
        /*1d84*/ 	.word	0xffffffff


	//   ....[90]....
        /*1d88*/ 	.word	0xffffffff


	//   ....[91]....
        /*1d8c*/ 	.word	0xffffffff


	//   ....[92]....
        /*1d90*/ 	.word	0xffffffff


	//   ....[93]....
        /*1d94*/ 	.word	0xffffffff


	//   ....[94]....
        /*1d98*/ 	.word	0xffffffff


	//   ....[95]....
        /*1d9c*/ 	.word	0xffffffff


	//   ....[96]....
        /*1da0*/ 	.word	0xffffffff


	//   ....[97]....
        /*1da4*/ 	.word	0xffffffff


	//   ....[98]....
        /*1da8*/ 	.word	0xffffffff


	//   ....[99]....
        /*1dac*/ 	.word	0xffffffff


	//   ....[100]....
        /*1db0*/ 	.word	0xffffffff


	//   ....[101]....
        /*1db4*/ 	.word	0xffffffff


	//   ....[102]....
        /*1db8*/ 	.word	0xffffffff


	//   ....[103]....
        /*1dbc*/ 	.word	0xffffffff


	//   ....[104]....
        /*1dc0*/ 	.word	0xffffffff


	//   ....[105]....
        /*1dc4*/ 	.word	0xffffffff


	//   ....[106]....
        /*1dc8*/ 	.word	0xffffffff


	//   ....[107]....
        /*1dcc*/ 	.word	0xffffffff


	//   ....[108]....
        /*1dd0*/ 	.word	0xffffffff


	//   ....[109]....
        /*1dd4*/ 	.word	0xffffffff


	//   ....[110]....
        /*1dd8*/ 	.word	0xffffffff


	//   ....[111]....
        /*1ddc*/ 	.word	0xffffffff


	//   ....[112]....
        /*1de0*/ 	.word	0xffffffff


	//   ....[113]....
        /*1de4*/ 	.word	0xffffffff


	//   ....[114]....
        /*1de8*/ 	.word	0xffffffff


	//   ....[115]....
        /*1dec*/ 	.word	0xffffffff


	//   ....[116]....
        /*1df0*/ 	.word	0xffffffff


	//   ....[117]....
        /*1df4*/ 	.word	0xffffffff


	//   ....[118]....
        /*1df8*/ 	.word	0xffffffff


	//   ....[119]....
        /*1dfc*/ 	.word	0xffffffff


	//   ....[120]....
        /*1e00*/ 	.word	0xffffffff


	//   ....[121]....
        /*1e04*/ 	.word	0xffffffff


	//   ....[122]....
        /*1e08*/ 	.word	0xffffffff


	//   ....[123]....
        /*1e0c*/ 	.word	0xffffffff


	//   ....[124]....
        /*1e10*/ 	.word	0xffffffff


	//   ....[125]....
        /*1e14*/ 	.word	0xffffffff


	//   ....[126]....
        /*1e18*/ 	.word	0xffffffff


	//----- nvinfo : EIATTR_COOP_GROUP_INSTR_OFFSETS
	.align		4
.L_39:
        /*1e1c*/ 	.byte	0x04, 0x28
        /*1e1e*/ 	.short	(.L_41 - .L_40)


	//   ....[0]....
.L_40:
        /*1e20*/ 	.word	0x00070700


	//   ....[1]....
        /*1e24*/ 	.word	0x00070720


	//   ....[2]....
        /*1e28*/ 	.word	0x00070740


	//   ....[3]....
        /*1e2c*/ 	.word	0x00070760


	//   ....[4]....
        /*1e30*/ 	.word	0x00070780


	//   ....[5]....
        /*1e34*/ 	.word	0x000707a0


	//   ....[6]....
        /*1e38*/ 	.word	0x000707c0


	//   ....[7]....
        /*1e3c*/ 	.word	0x000707e0


	//   ....[8]....
        /*1e40*/ 	.word	0x00070800


	//   ....[9]....
        /*1e44*/ 	.word	0x00070820


	//   ....[10]....
        /*1e48*/ 	.word	0x00070840


	//   ....[11]....
        /*1e4c*/ 	.word	0x00070860


	//   ....[12]....
        /*1e50*/ 	.word	0x00070880


	//   ....[13]....
        /*1e54*/ 	.word	0x000708a0


	//   ....[14]....
        /*1e58*/ 	.word	0x00070b60


	//   ....[15]....
        /*1e5c*/ 	.word	0x00070b80


	//   ....[16]....
        /*1e60*/ 	.word	0x00070c00


	//   ....[17]....
        /*1e64*/ 	.word	0x00070c20


	//   ....[18]....
        /*1e68*/ 	.word	0x00070c40


	//   ....[19]....
        /*1e6c*/ 	.word	0x00070c60


	//   ....[20]....
        /*1e70*/ 	.word	0x00070c80


	//   ....[21]....
        /*1e74*/ 	.word	0x00070ca0


	//   ....[22]....
        /*1e78*/ 	.word	0x00070cc0


	//   ....[23]....
        /*1e7c*/ 	.word	0x00070ce0


	//   ....[24]....
        /*1e80*/ 	.word	0x00070d00


	//   ....[25]....
        /*1e84*/ 	.word	0x00070d20


	//   ....[26]....
        /*1e88*/ 	.word	0x00070d40


	//   ....[27]....
        /*1e8c*/ 	.word	0x00070d60


	//   ....[28]....
        /*1e90*/ 	.word	0x00070d80


	//   ....[29]....
        /*1e94*/ 	.word	0x00070da0


	//   ....[30]....
        /*1e98*/ 	.word	0x00071060


	//   ....[31]....
        /*1e9c*/ 	.word	0x00071080


	//   ....[32]....
        /*1ea0*/ 	.word	0x00071100


	//   ....[33]....
        /*1ea4*/ 	.word	0x00071120


	//   ....[34]....
        /*1ea8*/ 	.word	0x00071140


	//   ....[35]....
        /*1eac*/ 	.word	0x00071160


	//   ....[36]....
        /*1eb0*/ 	.word	0x00071180


	//   ....[37]....
        /*1eb4*/ 	.word	0x000711a0


	//   ....[38]....
        /*1eb8*/ 	.word	0x000711c0


	//   ....[39]....
        /*1ebc*/ 	.word	0x000711e0


	//   ....[40]....
        /*1ec0*/ 	.word	0x00071200


	//   ....[41]....
        /*1ec4*/ 	.word	0x00071220


	//   ....[42]....
        /*1ec8*/ 	.word	0x00071240


	//   ....[43]....
        /*1ecc*/ 	.word	0x00071260


	//   ....[44]....
        /*1ed0*/ 	.word	0x00071280


	//   ....[45]....
        /*1ed4*/ 	.word	0x000712a0


	//   ....[46]....
        /*1ed8*/ 	.word	0x000715a0


	//   ....[47]....
        /*1edc*/ 	.word	0x000715c0


	//   ....[48]....
        /*1ee0*/ 	.word	0x00071620


	//   ....[49]....
        /*1ee4*/ 	.word	0x00071640


	//   ....[50]....
        /*1ee8*/ 	.word	0x00071660


	//   ....[51]....
        /*1eec*/ 	.word	0x00071680


	//   ....[52]....
        /*1ef0*/ 	.word	0x000716a0


	//   ....[53]....
        /*1ef4*/ 	.word	0x000716c0


	//   ....[54]....
        /*1ef8*/ 	.word	0x00071720


	//   ....[55]....
        /*1efc*/ 	.word	0x00071740


	//   ....[56]....
        /*1f00*/ 	.word	0x00071760


	//   ....[57]....
        /*1f04*/ 	.word	0x00071780


	//   ....[58]....
        /*1f08*/ 	.word	0x000717a0


	//   ....[59]....
        /*1f0c*/ 	.word	0x000717c0


	//   ....[60]....
        /*1f10*/ 	.word	0x00071800


	//   ....[61]....
        /*1f14*/ 	.word	0x00071820


	//   ....[62]....
        /*1f18*/ 	.word	0x00071860


	//   ....[63]....
        /*1f1c*/ 	.word	0x000718a0


	//   ....[64]....
        /*1f20*/ 	.word	0x000718c0


	//   ....[65]....
        /*1f24*/ 	.word	0x00071900


	//   ....[66]....
        /*1f28*/ 	.word	0x00071a00


	//   ....[67]....
        /*1f2c*/ 	.word	0x00071aa0


	//   ....[68]....
        /*1f30*/ 	.word	0x00071ae0


	//   ....[69]....
        /*1f34*/ 	.word	0x00071b00


	//   ....[70]....
        /*1f38*/ 	.word	0x00071b20


	//   ....[71]....
        /*1f3c*/ 	.word	0x00071b60


	//   ....[72]....
        /*1f40*/ 	.word	0x00071ba0


	//   ....[73]....
        /*1f44*/ 	.word	0x00071bc0


	//   ....[74]....
        /*1f48*/ 	.word	0x00071c00


	//   ....[75]....
        /*1f4c*/ 	.word	0x00071c20


	//   ....[76]....
        /*1f50*/ 	.word	0x00071c40


	//   ....[77]....
        /*1f54*/ 	.word	0x00071c80


	//   ....[78]....
        /*1f58*/ 	.word	0x00071cc0


	//   ....[79]....
        /*1f5c*/ 	.word	0x00071ce0


	//   ....[80]....
        /*1f60*/ 	.word	0x00071d00


	//   ....[81]....
        /*1f64*/ 	.word	0x00071d20


	//   ....[82]....
        /*1f68*/ 	.word	0x00071da0


	//   ....[83]....
        /*1f6c*/ 	.word	0x00071df0


	//   ....[84]....
        /*1f70*/ 	.word	0x00071e60


	//   ....[85]....
        /*1f74*/ 	.word	0x00071e80


	//   ....[86]....
        /*1f78*/ 	.word	0x00071ec0


	//   ....[87]....
        /*1f7c*/ 	.word	0x00071ee0


	//   ....[88]....
        /*1f80*/ 	.word	0x00071f00


	//   ....[89]....
        /*1f84*/ 	.word	0x00071f20


	//   ....[90]....
        /*1f88*/ 	.word	0x00071fc0


	//   ....[91]....
        /*1f8c*/ 	.word	0x00071fe0


	//   ....[92]....
        /*1f90*/ 	.word	0x00072020


	//   ....[93]....
        /*1f94*/ 	.word	0x00072040


	//   ....[94]....
        /*1f98*/ 	.word	0x000720a0


	//   ....[95]....
        /*1f9c*/ 	.word	0x000720c0


	//   ....[96]....
        /*1fa0*/ 	.word	0x00072220


	//   ....[97]....
        /*1fa4*/ 	.word	0x00072240


	//   ....[98]....
        /*1fa8*/ 	.word	0x000722c0


	//   ....[99]....
        /*1fac*/ 	.word	0x000722e0


	//   ....[100]....
        /*1fb0*/ 	.word	0x00072310


	//   ....[101]....
        /*1fb4*/ 	.word	0x00072330


	//   ....[102]....
        /*1fb8*/ 	.word	0x00072350


	//   ....[103]....
        /*1fbc*/ 	.word	0x00072370


	//   ....[104]....
        /*1fc0*/ 	.word	0x00072390


	//   ....[105]....
        /*1fc4*/ 	.word	0x000723b0


	//   ....[106]....
        /*1fc8*/ 	.word	0x000723d0


	//   ....[107]....
        /*1fcc*/ 	.word	0x000723f0


	//   ....[108]....
        /*1fd0*/ 	.word	0x00072520


	//   ....[109]....
        /*1fd4*/ 	.word	0x00072540


	//   ....[110]....
        /*1fd8*/ 	.word	0x000727c0


	//   ....[111]....
        /*1fdc*/ 	.word	0x000727e0


	//   ....[112]....
        /*1fe0*/ 	.word	0x00072800


	//   ....[113]....
        /*1fe4*/ 	.word	0x00072820


	//   ....[114]....
        /*1fe8*/ 	.word	0x00072840


	//   ....[115]....
        /*1fec*/ 	.word	0x00072860


	//   ....[116]....
        /*1ff0*/ 	.word	0x00072880


	//   ....[117]....
        /*1ff4*/ 	.word	0x000728a0


	//   ....[118]....
        /*1ff8*/ 	.word	0x000728c0


	//   ....[119]....
        /*1ffc*/ 	.word	0x000728e0


	//   ....[120]....
        /*2000*/ 	.word	0x00072900


	//   ....[121]....
        /*2004*/ 	.word	0x00072920


	//   ....[122]....
        /*2008*/ 	.word	0x00072940


	//   ....[123]....
        /*200c*/ 	.word	0x00072960


	//   ....[124]....
        /*2010*/ 	.word	0x00072980


	//   ....[125]....
        /*2014*/ 	.word	0x000729a0


	//   ....[126]....
        /*2018*/ 	.word	0x00072ad0


	//----- nvinfo : EIATTR_EXIT_INSTR_OFFSETS
	.align		4
.L_41:
        /*201c*/ 	.byte	0x04, 0x1c
        /*201e*/ 	.short	(.L_43 - .L_42)


	//   ....[0]....
.L_42:
        /*2020*/ 	.word	0x00081540


	//   ....[1]....
        /*2024*/ 	.word	0x00081570


	//----- nvinfo : EIATTR_REQNTID
	.align		4
.L_43:
        /*2028*/ 	.byte	0x04, 0x10
        /*202a*/ 	.short	(.L_45 - .L_44)
.L_44:
        /*202c*/ 	.word	0x00000020
        /*2030*/ 	.word	0x00000001
        /*2034*/ 	.word	0x00000001


	//----- nvinfo : EIATTR_CBANK_PARAM_SIZE
	.align		4
.L_45:
        /*2038*/ 	.byte	0x03, 0x19
        /*203a*/ 	.short	0x0050


	//----- nvinfo : EIATTR_PARAM_CBANK
	.align		4
        /*203c*/ 	.byte	0x04, 0x0a
        /*203e*/ 	.short	(.L_47 - .L_46)
	.align		4
.L_46:
        /*2040*/ 	.word	index@(.nv.constant0.matmul_kernel)
        /*2044*/ 	.short	0x0210
        /*2046*/ 	.short	0x0050


	//----- nvinfo : EIATTR_SW_WAR
	.align		4
.L_47:
        /*2048*/ 	.byte	0x04, 0x36
        /*204a*/ 	.short	(.L_49 - .L_48)
.L_48:
        /*204c*/ 	.word	0x00000008
.L_49:


//--------------------- .nv.callgraph             --------------------------
	.section	.nv.callgraph,"",@"SHT_CUDA_CALLGRAPH"
	.align	4
	.sectionentsize	8
	.align		4
        /*0000*/ 	.word	0x00000000
	.align		4
        /*0004*/ 	.word	0xffffffff
	.align		4
        /*0008*/ 	.word	0x00000000
	.align		4
        /*000c*/ 	.word	0xfffffffe
	.align		4
        /*0010*/ 	.word	0x00000000
	.align		4
        /*0014*/ 	.word	0xfffffffd
	.align		4
        /*0018*/ 	.word	0x00000000
	.align		4
        /*001c*/ 	.word	0xfffffffc


//--------------------- .text.matmul_kernel       --------------------------
	.section	.text.matmul_kernel,"ax",@progbits
	.align	128
        .global         matmul_kernel
        .type           matmul_kernel,@function
        .size           matmul_kernel,(.L_x_3 - matmul_kernel)
        .other          matmul_kernel,@"STO_CUDA_ENTRY STV_DEFAULT"
matmul_kernel:
.text.matmul_kernel:
[----:B------:R-:W0:Y:S08]  /*0000*/  LDC R1, c[0x0][0x28] ;  /* 0x00000a00ff017b82 */ /* 0x000e300000000800 */
[----:B------:R-:W1:Y:S01]  /*0010*/  LDC.64 R2, c[0x0][0x228] ;  /* 0x00008a00ff027b82 */ /* 0x000e620000000a00 */
[----:B------:R-:W2:Y:S01]  /*0020*/  S2R R7, SR_CTAID.X ;  /* 0x0000000000077919 */ /* 0x000ea20000002500 */
[----:B0-----:R-:W-:Y:S01]  /*0030*/  VIADD R1, R1, 0xffffbbb0 ;  /* 0xffffbbb001017836 */ /* 0x001fe20000000000 */
[----:B------:R-:W-:Y:S01]  /*0040*/  UMOV UR4, 0x400 ;  /* 0x0000040000047882 */ /* 0x000fe20000000000 */
[----:B------:R-:W-:-:S02]  /*0050*/  CS2R R14, SRZ ;  /* 0x00000000000e7805 */ /* 0x000fc4000001ff00 */
[----:B------:R-:W-:Y:S02]  /*0060*/  CS2R R16, SRZ ;  /* 0x0000000000107805 */ /* 0x000fe4000001ff00 */
[----:B------:R-:W-:Y:S02]  /*0070*/  CS2R R18, SRZ ;  /* 0x0000000000127805 */ /* 0x000fe4000001ff00 */
[----:B------:R-:W-:Y:S01]  /*0080*/  CS2R R20, SRZ ;  /* 0x0000000000147805 */ /* 0x000fe2000001ff00 */
[----:B------:R-:W0:Y:S01]  /*0090*/  LDC R61, c[0x0][0x230] ;  /* 0x00008c00ff3d7b82 */ /* 0x000e220000000800 */
[----:B------:R-:W-:Y:S02]  /*00a0*/  CS2R R22, SRZ ;  /* 0x0000000000167805 */ /* 0x000fe4000001ff00 */
[----:B------:R-:W-:Y:S02]  /*00b0*/  CS2R R24, SRZ ;  /* 0x0000000000187805 */ /* 0x000fe4000001ff00 */
[----:B------:R-:W-:-:S02]  /*00c0*/  CS2R R26, SRZ ;  /* 0x00000000001a7805 */ /* 0x000fc4000001ff00 */
[----:B------:R-:W-:Y:S02]  /*00d0*/  CS2R R28, SRZ ;  /* 0x00000000001c7805 */ /* 0x000fe4000001ff00 */
[----:B------:R-:W-:Y:S02]  /*00e0*/  CS2R R30, SRZ ;  /* 0x00000000001e7805 */ /* 0x000fe4000001ff00 */
[----:B------:R-:W-:Y:S02]  /*00f0*/  CS2R R32, SRZ ;  /* 0x0000000000207805 */ /* 0x000fe4000001ff00 */
[----:B------:R-:W-:Y:S01]  /*0100*/  CS2R R34, SRZ ;  /* 0x0000000000227805 */ /* 0x000fe2000001ff00 */
[----:B------:R-:W3:Y:S01]  /*0110*/  S2UR UR5, SR_CgaCtaId ;  /* 0x00000000000579c3 */ /* 0x000ee20000008800 */
[----:B------:R-:W-:Y:S02]  /*0120*/  CS2R R36, SRZ ;  /* 0x0000000000247805 */ /* 0x000fe4000001ff00 */
[----:B------:R-:W-:-:S02]  /*0130*/  CS2R R38, SRZ ;  /* 0x0000000000267805 */ /* 0x000fc4000001ff00 */
[----:B------:R-:W-:Y:S02]  /*0140*/  CS2R R40, SRZ ;  /* 0x0000000000287805 */ /* 0x000fe4000001ff00 */
[----:B------:R-:W-:Y:S02]  /*0150*/  CS2R R42, SRZ ;  /* 0x00000000002a7805 */ /* 0x000fe4000001ff00 */
[----:B------:R-:W-:Y:S02]  /*0160*/  CS2R R44, SRZ ;  /* 0x00000000002c7805 */ /* 0x000fe4000001ff00 */
[----:B------:R-:W-:Y:S02]  /*0170*/  CS2R R46, SRZ ;  /* 0x00000000002e7805 */ /* 0x000fe4000001ff00 */
[----:B------:R-:W-:Y:S01]  /*0180*/  CS2R R48, SRZ ;  /* 0x0000000000307805 */ /* 0x000fe2000001ff00 */
[----:B-1----:R-:W-:Y:S01]  /*0190*/  VIADD R0, R3, 0xff ;  /* 0x000000ff03007836 */ /* 0x002fe20000000000 */
[----:B------:R-:W-:Y:S01]  /*01a0*/  STL [R1+0x2508], R3 ;  /* 0x0025080301007387 */ /* 0x000fe20000100800 */
[----:B------:R-:W-:-:S02]  /*01b0*/  CS2R R50, SRZ ;  /* 0x0000000000327805 */ /* 0x000fc4000001ff00 */
[----:B------:R-:W-:Y:S02]  /*01c0*/  CS2R R52, SRZ ;  /* 0x0000000000347805 */ /* 0x000fe4000001ff00 */
[----:B------:R-:W-:Y:S02]  /*01d0*/  CS2R R54, SRZ ;  /* 0x0000000000367805 */ /* 0x000fe4000001ff00 */
[----:B------:R-:W-:Y:S01]  /*01e0*/  SHF.R.S32.HI R5, RZ, 0x1f, R0 ;  /* 0x0000001fff057819 */ /* 0x000fe20000011400 */
[----:B------:R0:W-:Y:S01]  /*01f0*/  STL [R1+0x250c], R2 ;  /* 0x00250c0201007387 */ /* 0x0001e20000100800 */
[----:B------:R-:W-:Y:S02]  /*0200*/  CS2R R56, SRZ ;  /* 0x0000000000387805 */ /* 0x000fe4000001ff00 */
[----:B------:R-:W-:Y:S02]  /*0210*/  CS2R R58, SRZ ;  /* 0x00000000003a7805 */ /* 0x000fe4000001ff00 */
[----:B------:R-:W-:Y:S01]  /*0220*/  LEA.HI R5, R5, R0, RZ, 0x8 ;  /* 0x0000000005057211 */ /* 0x000fe200078f40ff */
[----:B------:R-:W-:Y:S01]  /*0230*/  STL [R1+0x1f0], RZ ;  /* 0x0001f0ff01007387 */ /* 0x000fe20000100800 */
[----:B--2---:R-:W-:-:S02]  /*0240*/  IABS R10, R7 ;  /* 0x00000007000a7213 */ /* 0x004fc40000000000 */
[----:B------:R-:W-:Y:S01]  /*0250*/  SHF.R.S32.HI R5, RZ, 0x8, R5 ;  /* 0x00000008ff057819 */ /* 0x000fe20000011405 */
[----:B------:R-:W-:Y:S01]  /*0260*/  STL [R1+0x1f4], RZ ;  /* 0x0001f4ff01007387 */ /* 0x000fe20000100800 */
[----:B------:R-:W-:Y:S01]  /*0270*/  ULDC.64 UR6, c[0x0][0x208] ;  /* 0x0000820000067ab9 */ /* 0x000fe20000000a00 */
[----:B---3--:R-:W-:Y:S02]  /*0280*/  ULEA UR4, UR5, UR4, 0x18 ;  /* 0x0000000405047291 */ /* 0x008fe4000f8ec03f */
[----:B------:R-:W-:Y:S01]  /*0290*/  IMAD.SHL.U32 R6, R5, 0x8, RZ ;  /* 0x0000000805067824 */ /* 0x000fe200078e00ff */
[----:B------:R-:W-:Y:S04]  /*02a0*/  STL [R1+0x1f8], RZ ;  /* 0x0001f8ff01007387 */ /* 0x000fe80000100800 */
[-C--:B------:R-:W-:Y:S01]  /*02b0*/  IABS R9, R6.reuse ;  /* 0x0000000600097213 */ /* 0x080fe20000000000 */
[----:B------:R-:W-:Y:S01]  /*02c0*/  STL [R1+0x1fc], RZ ;  /* 0x0001fcff01007387 */ /* 0x000fe20000100800 */
[----:B------:R-:W-:-:S02]  /*02d0*/  IABS R12, R6 ;  /* 0x00000006000c7213 */ /* 0x000fc40000000000 */
[----:B------:R-:W1:Y:S01]  /*02e0*/  I2F.RP R0, R9 ;  /* 0x0000000900007306 */ /* 0x000e620000209400 */
[----:B------:R-:W-:Y:S04]  /*02f0*/  STL [R1+0x1e0], RZ ;  /* 0x0001e0ff01007387 */ /* 0x000fe80000100800 */
[----:B------:R-:W-:Y:S04]  /*0300*/  STL [R1+0x1e4], RZ ;  /* 0x0001e4ff01007387 */ /* 0x000fe80000100800 */
[----:B------:R-:W-:Y:S04]  /*0310*/  STL [R1+0x1e8], RZ ;  /* 0x0001e8ff01007387 */ /* 0x000fe80000100800 */
[----:B------:R-:W-:Y:S01]  /*0320*/  STL [R1+0x1ec], RZ ;  /* 0x0001ecff01007387 */ /* 0x000fe20000100800 */
[----:B-1----:R-:W1:Y:S03]  /*0330*/  MUFU.RCP R0, R0 ;  /* 0x0000000000007308 */ /* 0x002e660000001000 */
[----:B------:R-:W-:Y:S04]  /*0340*/  STL [R1+0x1d0], RZ ;  /* 0x0001d0ff01007387 */ /* 0x000fe80000100800 */
[----:B------:R-:W-:Y:S04]  /*0350*/  STL [R1+0x1d4], RZ ;  /* 0x0001d4ff01007387 */ /* 0x000fe80000100800 */
[----:B------:R-:W-:Y:S04]  /*0360*/  STL [R1+0x1d8], RZ ;  /* 0x0001d8ff01007387 */ /* 0x000fe80000100800 */
[----:B------:R-:W-:Y:S01]  /*0370*/  STL [R1+0x1dc], RZ ;  /* 0x0001dcff01007387 */ /* 0x000fe20000100800 */
[----:B-1----:R-:W-:-:S03]  /*0380*/  VIADD R4, R0, 0xffffffe ;  /* 0x0ffffffe00047836 */ /* 0x002fc60000000000 */
[----:B------:R-:W-:Y:S01]  /*0390*/  STL [R1+0x1c0], RZ ;  /* 0x0001c0ff01007387 */ /* 0x000fe20000100800 */
[----:B------:R-:W-:Y:S01]  /*03a0*/  IMAD.MOV R0, RZ, RZ, -R12 ;  /* 0x000000ffff007224 */ /* 0x000fe200078e0a0c */
[----:B------:R1:W2:Y:S02]  /*03b0*/  F2I.FTZ.U32.TRUNC.NTZ R5, R4 ;  /* 0x0000000400057305 */ /* 0x0002a4000021f000 */
[----:B------:R-:W-:Y:S04]  /*03c0*/  STL [R1+0x1c4], RZ ;  /* 0x0001c4ff01007387 */ /* 0x000fe80000100800 */
[----:B------:R-:W-:Y:S01]  /*03d0*/  STL [R1+0x1c8], RZ ;  /* 0x0001c8ff01007387 */ /* 0x000fe20000100800 */
[----:B-1----:R-:W-:-:S03]  /*03e0*/  IMAD.MOV.U32 R4, RZ, RZ, RZ ;  /* 0x000000ffff047224 */ /* 0x002fc600078e00ff */
[----:B------:R-:W-:Y:S04]  /*03f0*/  STL [R1+0x1cc], RZ ;  /* 0x0001ccff01007387 */ /* 0x000fe80000100800 */
[----:B------:R-:W-:Y:S01]  /*0400*/  STL [R1+0x1b0], RZ ;  /* 0x0001b0ff01007387 */ /* 0x000fe20000100800 */
[----:B--2---:R-:W-:-:S03]  /*0410*/  IMAD.MOV R8, RZ, RZ, -R5 ;  /* 0x000000ffff087224 */ /* 0x004fc600078e0a05 */
[----:B------:R-:W-:Y:S01]  /*0420*/  STL [R1+0x1b4], RZ ;  /* 0x0001b4ff01007387 */ /* 0x000fe20000100800 */
[----:B------:R-:W-:Y:S02]  /*0430*/  IMAD R11, R8, R9, RZ ;  /* 0x00000009080b7224 */ /* 0x000fe400078e02ff */
[----:B------:R-:W-:Y:S01]  /*0440*/  IMAD.MOV.U32 R8, RZ, RZ, R10 ;  /* 0x000000ffff087224 */ /* 0x000fe200078e000a */
[----:B------:R-:W-:Y:S01]  /*0450*/  STL [R1+0x1b8], RZ ;  /* 0x0001b8ff01007387 */ /* 0x000fe20000100800 */
[----:B------:R-:W-:-:S03]  /*0460*/  IMAD.HI.U32 R5, R5, R11, R4 ;  /* 0x0000000b05057227 */ /* 0x000fc600078e0004 */
[----:B------:R-:W-:Y:S03]  /*0470*/  STL [R1+0x1bc], RZ ;  /* 0x0001bcff01007387 */ /* 0x000fe60000100800 */
[----:B------:R-:W-:Y:S01]  /*0480*/  IMAD.HI.U32 R5, R5, R8, RZ ;  /* 0x0000000805057227 */ /* 0x000fe200078e00ff */
[----:B------:R-:W-:Y:S03]  /*0490*/  STL [R1+0x1a0], RZ ;  /* 0x0001a0ff01007387 */ /* 0x000fe60000100800 */
[----:B------:R-:W-:Y:S01]  /*04a0*/  IMAD R0, R5, R0, R8 ;  /* 0x0000000005007224 */ /* 0x000fe200078e0208 */
[----:B------:R-:W-:Y:S04]  /*04b0*/  STL [R1+0x1a4], RZ ;  /* 0x0001a4ff01007387 */ /* 0x000fe80000100800 */
[----:B------:R-:W-:Y:S01]  /*04c0*/  ISETP.GT.U32.AND P1, PT, R9, R0, PT ;  /* 0x000000000900720c */ /* 0x000fe20003f24070 */
[----:B------:R-:W-:Y:S04]  /*04d0*/  STL [R1+0x1a8], RZ ;  /* 0x0001a8ff01007387 */ /* 0x000fe80000100800 */
[----:B------:R-:W-:Y:S04]  /*04e0*/  STL [R1+0x1ac], RZ ;  /* 0x0001acff01007387 */ /* 0x000fe80000100800 */
[----:B------:R-:W-:Y:S04]  /*04f0*/  STL [R1+0x190], RZ ;  /* 0x000190ff01007387 */ /* 0x000fe80000100800 */
[----:B------:R-:W-:Y:S01]  /*0500*/  @!P1 IMAD.IADD R0, R0, 0x1, -R9 ;  /* 0x0000000100009824 */ /* 0x000fe200078e0a09 */
[----:B------:R-:W-:Y:S01]  /*0510*/  STL [R1+0x194], RZ ;  /* 0x000194ff01007387 */ /* 0x000fe20000100800 */
[----:B------:R-:W-:-:S02]  /*0520*/  @!P1 IADD3 R5, R5, 0x1, RZ ;  /* 0x0000000105059810 */ /* 0x000fc40007ffe0ff */
[----:B------:R-:W-:Y:S01]  /*0530*/  ISETP.NE.AND P1, PT, R6, RZ, PT ;  /* 0x000000ff0600720c */ /* 0x000fe20003f25270 */
[----:B------:R-:W-:Y:S01]  /*0540*/  STL [R1+0x198], RZ ;  /* 0x000198ff01007387 */ /* 0x000fe20000100800 */
[----:B------:R-:W-:Y:S02]  /*0550*/  ISETP.GE.U32.AND P0, PT, R0, R9, PT ;  /* 0x000000090000720c */ /* 0x000fe40003f06070 */
[----:B------:R-:W-:Y:S01]  /*0560*/  LOP3.LUT R0, R7, R6, RZ, 0x3c, !PT ;  /* 0x0000000607007212 */ /* 0x000fe200078e3cff */
[----:B------:R-:W-:Y:S03]  /*0570*/  STL [R1+0x19c], RZ ;  /* 0x00019cff01007387 */ /* 0x000fe60000100800 */
[----:B------:R-:W-:Y:S01]  /*0580*/  ISETP.GE.AND P2, PT, R0, RZ, PT ;  /* 0x000000ff0000720c */ /* 0x000fe20003f46270 */
[----:B------:R-:W-:Y:S01]  /*0590*/  STL [R1+0x180], RZ ;  /* 0x000180ff01007387 */ /* 0x000fe20000100800 */
[----:B------:R-:W-:-:S02]  /*05a0*/  VIADD R0, R2, 0x3f ;  /* 0x0000003f02007836 */ /* 0x000fc40000000000 */
[----:B0-----:R-:W-:Y:S01]  /*05b0*/  VIADD R2, R61, 0x3f ;  /* 0x0000003f3d027836 */ /* 0x001fe20000000000 */
[----:B------:R-:W-:Y:S02]  /*05c0*/  STL [R1+0x184], RZ ;  /* 0x000184ff01007387 */ /* 0x000fe40000100800 */
[----:B------:R-:W-:Y:S02]  /*05d0*/  @P0 VIADD R5, R5, 0x1 ;  /* 0x0000000105050836 */ /* 0x000fe40000000000 */
[----:B------:R-:W-:Y:S02]  /*05e0*/  STL [R1+0x188], RZ ;  /* 0x000188ff01007387 */ /* 0x000fe40000100800 */
[----:B------:R-:W-:Y:S01]  /*05f0*/  IMAD.MOV.U32 R4, RZ, RZ, R5 ;  /* 0x000000ffff047224 */ /* 0x000fe200078e0005 */
[----:B------:R-:W-:Y:S01]  /*0600*/  SHF.R.S32.HI R5, RZ, 0x1f, R0 ;  /* 0x0000001fff057819 */ /* 0x000fe20000011400 */
[----:B------:R-:W-:Y:S02]  /*0610*/  STL [R1+0x18c], RZ ;  /* 0x00018cff01007387 */ /* 0x000fe40000100800 */
[----:B------:R-:W-:Y:S01]  /*0620*/  @!P2 IMAD.MOV R4, RZ, RZ, -R4 ;  /* 0x000000ffff04a224 */ /* 0x000fe200078e0a04 */
[----:B------:R-:W-:Y:S01]  /*0630*/  @!P1 LOP3.LUT R4, RZ, R6, RZ, 0x33, !PT ;  /* 0x00000006ff049212 */ /* 0x000fe200078e33ff */
[----:B------:R-:W-:Y:S01]  /*0640*/  STL [R1+0x170], RZ ;  /* 0x000170ff01007387 */ /* 0x000fe20000100800 */
[----:B------:R-:W-:-:S03]  /*0650*/  LEA.HI R5, R5, R0, RZ, 0x6 ;  /* 0x0000000005057211 */ /* 0x000fc600078f30ff */
[----:B------:R-:W-:Y:S01]  /*0660*/  STL [R1+0x174], RZ ;  /* 0x000174ff01007387 */ /* 0x000fe20000100800 */
[----:B------:R-:W-:Y:S02]  /*0670*/  IMAD.SHL.U32 R8, R4, 0x8, RZ ;  /* 0x0000000804087824 */ /* 0x000fe400078e00ff */
[----:B------:R-:W-:Y:S01]  /*0680*/  IMAD.MOV R4, RZ, RZ, -R4 ;  /* 0x000000ffff047224 */ /* 0x000fe200078e0a04 */
[----:B------:R-:W-:Y:S02]  /*0690*/  STL [R1+0x178], RZ ;  /* 0x000178ff01007387 */ /* 0x000fe40000100800 */
[----:B------:R-:W-:Y:S01]  /*06a0*/  LEA.HI.SX32 R5, R5, -R8, 0x1a ;  /* 0x8000000805057211 */ /* 0x000fe200078fd2ff */
[----:B------:R-:W-:Y:S01]  /*06b0*/  IMAD R6, R6, R4, R7 ;  /* 0x0000000406067224 */ /* 0x000fe200078e0207 */
[----:B------:R-:W-:Y:S02]  /*06c0*/  STL [R1+0x17c], RZ ;  /* 0x00017cff01007387 */ /* 0x000fe40000100800 */
[----:B------:R-:W-:-:S02]  /*06d0*/  VIMNMX R13, R5, 0x8, PT ;  /* 0x00000008050d7848 */ /* 0x000fc40003fe0100 */
[----:B------:R-:W-:Y:S01]  /*06e0*/  STL [R1+0x160], RZ ;  /* 0x000160ff01007387 */ /* 0x000fe20000100800 */
[----:B------:R-:W-:Y:S02]  /*06f0*/  IABS R11, R6 ;  /* 0x00000006000b7213 */ /* 0x000fe40000000000 */
[----:B------:R-:W-:Y:S01]  /*0700*/  IABS R9, R13 ;  /* 0x0000000d00097213 */ /* 0x000fe20000000000 */
[----:B------:R-:W-:Y:S03]  /*0710*/  STL [R1+0x164], RZ ;  /* 0x000164ff01007387 */ /* 0x000fe60000100800 */
[----:B------:R-:W0:Y:S01]  /*0720*/  I2F.RP R0, R9 ;  /* 0x0000000900007306 */ /* 0x000e220000209400 */
[----:B------:R-:W-:Y:S04]  /*0730*/  STL [R1+0x168], RZ ;  /* 0x000168ff01007387 */ /* 0x000fe80000100800 */
[----:B------:R-:W-:Y:S04]  /*0740*/  STL [R1+0x16c], RZ ;  /* 0x00016cff01007387 */ /* 0x000fe80000100800 */
[----:B------:R-:W-:Y:S04]  /*0750*/  STL [R1+0x150], RZ ;  /* 0x000150ff01007387 */ /* 0x000fe80000100800 */
[----:B------:R-:W-:Y:S01]  /*0760*/  STL [R1+0x154], RZ ;  /* 0x000154ff01007387 */ /* 0x000fe20000100800 */
[----:B0-----:R-:W0:Y:S03]  /*0770*/  MUFU.RCP R0, R0 ;  /* 0x0000000000007308 */ /* 0x001e260000001000 */
[----:B------:R-:W-:Y:S04]  /*0780*/  STL [R1+0x158], RZ ;  /* 0x000158ff01007387 */ /* 0x000fe80000100800 */
[----:B------:R-:W-:Y:S04]  /*0790*/  STL [R1+0x15c], RZ ;  /* 0x00015cff01007387 */ /* 0x000fe80000100800 */
[----:B------:R-:W-:Y:S04]  /*07a0*/  STL [R1+0x140], RZ ;  /* 0x000140ff01007387 */ /* 0x000fe80000100800 */
[----:B------:R-:W-:Y:S01]  /*07b0*/  STL [R1+0x144], RZ ;  /* 0x000144ff01007387 */ /* 0x000fe20000100800 */
[----:B0-----:R-:W-:-:S03]  /*07c0*/  VIADD R5, R0, 0xffffffe ;  /* 0x0ffffffe00057836 */ /* 0x001fc60000000000 */
[----:B------:R-:W-:Y:S04]  /*07d0*/  STL [R1+0x148], RZ ;  /* 0x000148ff01007387 */ /* 0x000fe80000100800 */
[----:B------:R-:W-:Y:S01]  /*07e0*/  STL [R1+0x14c], RZ ;  /* 0x00014cff01007387 */ /* 0x000fe20000100800 */
[----:B------:R-:W0:Y:S03]  /*07f0*/  F2I.FTZ.U32.TRUNC.NTZ R5, R5 ;  /* 0x0000000500057305 */ /* 0x000e26000021f000 */
[----:B------:R-:W-:Y:S04]  /*0800*/  STL [R1+0x130], RZ ;  /* 0x000130ff01007387 */ /* 0x000fe80000100800 */
[----:B------:R-:W-:Y:S04]  /*0810*/  STL [R1+0x134], RZ ;  /* 0x000134ff01007387 */ /* 0x000fe80000100800 */
[----:B------:R-:W-:Y:S04]  /*0820*/  STL [R1+0x138], RZ ;  /* 0x000138ff01007387 */ /* 0x000fe80000100800 */
[----:B------:R-:W-:Y:S01]  /*0830*/  STL [R1+0x13c], RZ ;  /* 0x00013cff01007387 */ /* 0x000fe20000100800 */
[----:B0-----:R-:W-:-:S03]  /*0840*/  IMAD.MOV R10, RZ, RZ, -R5 ;  /* 0x000000ffff0a7224 */ /* 0x001fc600078e0a05 */
[----:B------:R-:W-:Y:S01]  /*0850*/  STL [R1+0x120], RZ ;  /* 0x000120ff01007387 */ /* 0x000fe20000100800 */
[----:B------:R-:W-:Y:S01]  /*0860*/  IMAD.MOV.U32 R4, RZ, RZ, R10 ;  /* 0x000000ffff047224 */ /* 0x000fe200078e000a */
[----:B------:R-:W-:Y:S02]  /*0870*/  IABS R10, R13 ;  /* 0x0000000d000a7213 */ /* 0x000fe40000000000 */
[----:B------:R-:W-:Y:S01]  /*0880*/  STL [R1+0x124], RZ ;  /* 0x000124ff01007387 */ /* 0x000fe20000100800 */
[----:B------:R-:W-:Y:S01]  /*0890*/  IMAD R7, R4, R9, RZ ;  /* 0x0000000904077224 */ /* 0x000fe200078e02ff */
[----:B------:R-:W-:Y:S02]  /*08a0*/  MOV R4, RZ ;  /* 0x000000ff00047202 */ /* 0x000fe40000000f00 */
[----:B------:R-:W-:Y:S03]  /*08b0*/  STL [R1+0x128], RZ ;  /* 0x000128ff01007387 */ /* 0x000fe60000100800 */
[----:B------:R-:W-:Y:S01]  /*08c0*/  IMAD.HI.U32 R4, R5, R7, R4 ;  /* 0x0000000705047227 */ /* 0x000fe200078e0004 */
[----:B------:R-:W-:Y:S03]  /*08d0*/  STL [R1+0x12c], RZ ;  /* 0x00012cff01007387 */ /* 0x000fe60000100800 */
[----:B------:R-:W-:Y:S01]  /*08e0*/  IMAD.MOV R5, RZ, RZ, -R10 ;  /* 0x000000ffff057224 */ /* 0x000fe200078e0a0a */
[----:B------:R-:W-:Y:S01]  /*08f0*/  STL [R1+0x110], RZ ;  /* 0x000110ff01007387 */ /* 0x000fe20000100800 */
[----:B------:R-:W-:-:S03]  /*0900*/  IMAD.HI.U32 R0, R4, R11, RZ ;  /* 0x0000000b04007227 */ /* 0x000fc600078e00ff */
[----:B------:R-:W-:Y:S01]  /*0910*/  STL [R1+0x114], RZ ;  /* 0x000114ff01007387 */ /* 0x000fe20000100800 */
[----:B------:R-:W-:Y:S01]  /*0920*/  IMAD R4, R0, R5, R11 ;  /* 0x0000000500047224 */ /* 0x000fe200078e020b */
[----:B------:R-:W-:Y:S02]  /*0930*/  CS2R R10, SRZ ;  /* 0x00000000000a7805 */ /* 0x000fe4000001ff00 */
[----:B------:R-:W-:Y:S02]  /*0940*/  STL [R1+0x118], RZ ;  /* 0x000118ff01007387 */ /* 0x000fe40000100800 */
[----:B------:R-:W-:Y:S02]  /*0950*/  ISETP.GT.U32.AND P1, PT, R9, R4, PT ;  /* 0x000000040900720c */ /* 0x000fe40003f24070 */
[----:B------:R-:W-:Y:S04]  /*0960*/  STL [R1+0x11c], RZ ;  /* 0x00011cff01007387 */ /* 0x000fe80000100800 */
[----:B------:R-:W-:Y:S04]  /*0970*/  STL [R1+0x100], RZ ;  /* 0x000100ff01007387 */ /* 0x000fe80000100800 */
[----:B------:R-:W-:Y:S03]  /*0980*/  STL [R1+0x104], RZ ;  /* 0x000104ff01007387 */ /* 0x000fe60000100800 */
[----:B------:R-:W-:Y:S01]  /*0990*/  @!P1 IMAD.IADD R4, R4, 0x1, -R9 ;  /* 0x0000000104049824 */ /* 0x000fe200078e0a09 */
[----:B------:R-:W-:Y:S01]  /*09a0*/  STL [R1+0x108], RZ ;  /* 0x000108ff01007387 */ /* 0x000fe20000100800 */
[----:B------:R-:W-:Y:S01]  /*09b0*/  @!P1 VIADD R0, R0, 0x1 ;  /* 0x0000000100009836 */ /* 0x000fe20000000000 */
[----:B------:R-:W-:-:S02]  /*09c0*/  ISETP.NE.AND P1, PT, R13, RZ, PT ;  /* 0x000000ff0d00720c */ /* 0x000fc40003f25270 */
[----:B------:R-:W-:Y:S01]  /*09d0*/  STL [R1+0x10c], RZ ;  /* 0x00010cff01007387 */ /* 0x000fe20000100800 */
[----:B------:R-:W-:Y:S02]  /*09e0*/  ISETP.GE.U32.AND P0, PT, R4, R9, PT ;  /* 0x000000090400720c */ /* 0x000fe40003f06070 */
[----:B------:R-:W-:Y:S01]  /*09f0*/  LOP3.LUT R4, R6, R13, RZ, 0x3c, !PT ;  /* 0x0000000d06047212 */ /* 0x000fe200078e3cff */
[----:B------:R-:W-:Y:S03]  /*0a00*/  STL [R1+0xf0], RZ ;  /* 0x0000f0ff01007387 */ /* 0x000fe60000100800 */
[----:B------:R-:W-:Y:S01]  /*0a10*/  ISETP.GE.AND P2, PT, R4, RZ, PT ;  /* 0x000000ff0400720c */ /* 0x000fe20003f46270 */
[----:B------:R-:W-:Y:S01]  /*0a20*/  STL [R1+0xf4], RZ ;  /* 0x0000f4ff01007387 */ /* 0x000fe20000100800 */
[----:B------:R-:W-:-:S03]  /*0a30*/  CS2R R4, SRZ ;  /* 0x0000000000047805 */ /* 0x000fc6000001ff00 */
[----:B------:R-:W-:Y:S02]  /*0a40*/  STL [R1+0xf8], RZ ;  /* 0x0000f8ff01007387 */ /* 0x000fe40000100800 */
[----:B------:R-:W-:Y:S01]  /*0a50*/  @P0 VIADD R0, R0, 0x1 ;  /* 0x0000000100000836 */ /* 0x000fe20000000000 */
[----:B------:R-:W-:Y:S01]  /*0a60*/  ISETP.GE.AND P0, PT, R2, 0x40, PT ;  /* 0x000000400200780c */ /* 0x000fe20003f06270 */
[----:B------:R-:W-:Y:S04]  /*0a70*/  STL [R1+0xfc], RZ ;  /* 0x0000fcff01007387 */ /* 0x000fe80000100800 */
[----:B------:R-:W-:Y:S01]  /*0a80*/  STL [R1+0xe0], RZ ;  /* 0x0000e0ff01007387 */ /* 0x000fe20000100800 */
[----:B------:R-:W-:Y:S01]  /*0a90*/  @!P2 IMAD.MOV R0, RZ, RZ, -R0 ;  /* 0x000000ffff00a224 */ /* 0x000fe200078e0a00 */
[----:B------:R-:W-:-:S02]  /*0aa0*/  @!P1 LOP3.LUT R0, RZ, R13, RZ, 0x33, !PT ;  /* 0x0000000dff009212 */ /* 0x000fc400078e33ff */
[----:B------:R-:W-:Y:S03]  /*0ab0*/  STL [R1+0xe4], RZ ;  /* 0x0000e4ff01007387 */ /* 0x000fe60000100800 */
[----:B------:R-:W-:Y:S01]  /*0ac0*/  IMAD.SHL.U32 R3, R0, 0x100, RZ ;  /* 0x0000010000037824 */ /* 0x000fe200078e00ff */
[----:B------:R-:W-:Y:S01]  /*0ad0*/  STL [R1+0xe8], RZ ;  /* 0x0000e8ff01007387 */ /* 0x000fe20000100800 */
[----:B------:R-:W-:Y:S02]  /*0ae0*/  IMAD.MOV R60, RZ, RZ, -R0 ;  /* 0x000000ffff3c7224 */ /* 0x000fe400078e0a00 */
[C---:B------:R-:W-:Y:S01]  /*0af0*/  VIADD R2, R3.reuse, 0x2 ;  /* 0x0000000203027836 */ /* 0x040fe20000000000 */
[----:B------:R-:W-:Y:S01]  /*0b00*/  STL [R1+0xec], RZ ;  /* 0x0000ecff01007387 */ /* 0x000fe20000100800 */
[----:B------:R-:W-:Y:S01]  /*0b10*/  IADD3 R0, R3, 0x1, RZ ;  /* 0x0000000103007810 */ /* 0x000fe20007ffe0ff */
[----:B------:R-:W-:Y:S01]  /*0b20*/  IMAD R60, R13, R60, R6 ;  /* 0x0000003c0d3c7224 */ /* 0x000fe200078e0206 */
[----:B------:R-:W-:Y:S01]  /*0b30*/  CS2R R6, SRZ ;  /* 0x0000000000067805 */ /* 0x000fe2000001ff00 */
[----:B------:R-:W-:Y:S01]  /*0b40*/  STL [R1+0xd0], RZ ;  /* 0x0000d0ff01007387 */ /* 0x000fe20000100800 */
[----:B------:R-:W-:Y:S01]  /*0b50*/  CS2R R12, SRZ ;  /* 0x00000000000c7805 */ /* 0x000fe2000001ff00 */
[----:B------:R-:W-:Y:S01]  /*0b60*/  IMAD.IADD R60, R8, 0x1, R60 ;  /* 0x00000001083c7824 */ /* 0x000fe200078e023c */
[----:B------:R-:W-:Y:S01]  /*0b70*/  CS2R R8, SRZ ;  /* 0x0000000000087805 */ /* 0x000fe2000001ff00 */
[----:B------:R-:W-:Y:S04]  /*0b80*/  STL [R1+0xd4], RZ ;  /* 0x0000d4ff01007387 */ /* 0x000fe80000100800 */
        /* <DEDUP_REMOVED lines=50> */
[----:B------:R-:W-:Y:S04]  /*0eb0*/  STL [R1], RZ ;  /* 0x000000ff01007387 */ /* 0x000fe80000100800 */
        /* <DEDUP_REMOVED lines=75> */
[----:B------:R-:W-:Y:S04]  /*1370*/  STL [R1+0x950], R3 ;  /* 0x0009500301007387 */ /* 0x000fe80000100800 */
[----:B------:R0:W-:Y:S04]  /*1380*/  STL [R1+0x714], R0 ;  /* 0x0007140001007387 */ /* 0x0001e80000100800 */
[----:B------:R1:W-:Y:S01]  /*1390*/  STL [R1+0x710], R2 ;  /* 0x0007100201007387 */ /* 0x0003e20000100800 */
[----:B------:R-:W2:Y:S01]  /*13a0*/  S2R R61, SR_TID.X ;  /* 0x00000000003d7919 */ /* 0x000ea20000002100 */
[----:B0-----:R-:W-:-:S02]  /*13b0*/  VIADD R0, R3, 0x3 ;  /* 0x0000000303007836 */ /* 0x001fc40000000000 */
[----:B-1----:R-:W-:-:S03]  /*13c0*/  VIADD R2, R3, 0x4 ;  /* 0x0000000403027836 */ /* 0x002fc60000000000 */
[----:B------:R0:W-:Y:S04]  /*13d0*/  STL [R1+0x70c], R0 ;  /* 0x00070c0001007387 */ /* 0x0001e80000100800 */
[----:B------:R1:W-:Y:S01]  /*13e0*/  STL [R1+0x708], R2 ;  /* 0x0007080201007387 */ /* 0x0003e20000100800 */
[C---:B0-----:R-:W-:Y:S02]  /*13f0*/  VIADD R0, R3.reuse, 0x5 ;  /* 0x0000000503007836 */ /* 0x041fe40000000000 */
[----:B-1----:R-:W-:-:S03]  /*1400*/  VIADD R2, R3, 0x6 ;  /* 0x0000000603027836 */ /* 0x002fc60000000000 */
[----:B------:R0:W-:Y:S04]  /*1410*/  STL [R1+0x704], R0 ;  /* 0x0007040001007387 */ /* 0x0001e80000100800 */
[----:B------:R1:W-:Y:S01]  /*1420*/  STL [R1+0x700], R2 ;  /* 0x0007000201007387 */ /* 0x0003e20000100800 */
[----:B0-----:R-:W-:Y:S01]  /*1430*/  VIADD R0, R3, 0x7 ;  /* 0x0000000703007836 */ /* 0x001fe20000000000 */
[----:B--2---:R-:W-:Y:S01]  /*1440*/  LOP3.LUT R61, R61, 0x1f, RZ, 0xc0, !PT ;  /* 0x0000001f3d3d7812 */ /* 0x004fe200078ec0ff */
[----:B-1----:R-:W-:-:S03]  /*1450*/  VIADD R2, R3, 0x8 ;  /* 0x0000000803027836 */ /* 0x002fc60000000000 */
[----:B------:R0:W-:Y:S04]  /*1460*/  STL [R1+0x6fc], R0 ;  /* 0x0006fc0001007387 */ /* 0x0001e80000100800 */
[----:B------:R1:W-:Y:S01]  /*1470*/  STL [R1+0x6f8], R2 ;  /* 0x0006f80201007387 */ /* 0x0003e20000100800 */
[C---:B0-----:R-:W-:Y:S02]  /*1480*/  VIADD R0, R3.reuse, 0x9 ;  /* 0x0000000903007836 */ /* 0x041fe40000000000 */
[----:B-1----:R-:W-:-:S03]  /*1490*/  VIADD R2, R3, 0xa ;  /* 0x0000000a03027836 */ /* 0x002fc60000000000 */
[----:B------:R0:W-:Y:S04]  /*14a0*/  STL [R1+0x6f4], R0 ;  /* 0x0006f40001007387 */ /* 0x0001e80000100800 */
[----:B------:R1:W-:Y:S01]  /*14b0*/  STL [R1+0x6f0], R2 ;  /* 0x0006f00201007387 */ /* 0x0003e20000100800 */
[C---:B0-----:R-:W-:Y:S01]  /*14c0*/  IADD3 R0, R3.reuse, 0xb, RZ ;  /* 0x0000000b03007810 */ /* 0x041fe20007ffe0ff */
[----:B-1----:R-:W-:-:S04]  /*14d0*/  VIADD R2, R3, 0xc ;  /* 0x0000000c03027836 */ /* 0x002fc80000000000 */
[----:B------:R0:W-:Y:S04]  /*14e0*/  STL [R1+0x6ec], R0 ;  /* 0x0006ec0001007387 */ /* 0x0001e80000100800 */
[----:B------:R1:W-:Y:S01]  /*14f0*/  STL [R1+0x6e8], R2 ;  /* 0x0006e80201007387 */ /* 0x0003e20000100800 */
[C---:B0-----:R-:W-:Y:S02]  /*1500*/  VIADD R0, R3.reuse, 0xd ;  /* 0x0000000d03007836 */ /* 0x041fe40000000000 */
[----:B-1----:R-:W-:-:S03]  /*1510*/  VIADD R2, R3, 0xe ;  /* 0x0000000e03027836 */ /* 0x002fc60000000000 */
        /* <DEDUP_REMOVED lines=414> */
[----:B0-----:R-:W-:Y:S02]  /*2f00*/  SHF.L.U32 R0, R60, 0x6, RZ ;  /* 0x000000063c007819 */ /* 0x001fe400000006ff */
[----:B------:R-:W0:Y:S01]  /*2f10*/  S2R R60, SR_TID.X ;  /* 0x00000000003c7919 */ /* 0x000e220000002100 */
[----:B-1----:R-:W-:-:S05]  /*2f20*/  VIADD R2, R3, 0xdd ;  /* 0x000000dd03027836 */ /* 0x002fca0000000000 */
[----:B------:R1:W-:Y:S02]  /*2f30*/  STL [R1+0x3a0], R2 ;  /* 0x0003a00201007387 */ /* 0x0003e40000100800 */
[----:B-1----:R-:W-:-:S05]  /*2f40*/  VIADD R2, R3, 0xde ;  /* 0x000000de03027836 */ /* 0x002fca0000000000 */
[----:B------:R1:W-:Y:S02]  /*2f50*/  STL [R1+0x39c], R2 ;  /* 0x00039c0201007387 */ /* 0x0003e40000100800 */
[C---:B-1----:R-:W-:Y:S01]  /*2f60*/  VIADD R2, R3.reuse, 0xdf ;  /* 0x000000df03027836 */ /* 0x042fe20000000000 */
[C---:B0-----:R-:W-:Y:S02]  /*2f70*/  LOP3.LUT R60, R0.reuse, 0x1f, R60, 0xf8, !PT ;  /* 0x0000001f003c7812 */ /* 0x041fe400078ef83c */
[----:B------:R-:W-:Y:S02]  /*2f80*/  LOP3.LUT R0, R0, 0x20, R61, 0xfe, !PT ;  /* 0x0000002000007812 */ /* 0x000fe400078efe3d */
[----:B------:R0:W-:Y:S01]  /*2f90*/  STL [R1+0x398], R2 ;  /* 0x0003980201007387 */ /* 0x0001e20000100800 */
[----:B------:R-:W-:-:S03]  /*2fa0*/  VIADD R61, R3, 0xe0 ;  /* 0x000000e0033d7836 */ /* 0x000fc60000000000 */
[----:B0-----:R0:W5:Y:S04]  /*2fb0*/  LDL.LU R2, [R1+0x250c] ;  /* 0x00250c0001027983 */ /* 0x0011680000300800 */
[----:B------:R1:W-:Y:S04]  /*2fc0*/  STL [R1+0x954], R60 ;  /* 0x0009543c01007387 */ /* 0x0003e80000100800 */
[----:B------:R2:W-:Y:S04]  /*2fd0*/  STL [R1+0x9c8], R0 ;  /* 0x0009c80001007387 */ /* 0x0005e80000100800 */
[----:B------:R3:W-:Y:S01]  /*2fe0*/  STL [R1+0x394], R61 ;  /* 0x0003943d01007387 */ /* 0x0007e20000100800 */
[----:B-1----:R-:W-:-:S02]  /*2ff0*/  VIADD R60, R3, 0xe1 ;  /* 0x000000e1033c7836 */ /* 0x002fc40000000000 */
[----:B--2---:R-:W-:-:S03]  /*3000*/  VIADD R0, R3, 0xe2 ;  /* 0x000000e203007836 */ /* 0x004fc60000000000 */
[----:B------:R1:W-:Y:S01]  /*3010*/  STL [R1+0x390], R60 ;  /* 0x0003903c01007387 */ /* 0x0003e20000100800 */
[----:B---3--:R-:W-:-:S03]  /*3020*/  VIADD R61, R3, 0xe3 ;  /* 0x000000e3033d7836 */ /* 0x008fc60000000000 */
[----:B------:R2:W-:Y:S04]  /*3030*/  STL [R1+0x38c], R0 ;  /* 0x00038c0001007387 */ /* 0x0005e80000100800 */
[----:B------:R3:W-:Y:S01]  /*3040*/  STL [R1+0x388], R61 ;  /* 0x0003883d01007387 */ /* 0x0007e20000100800 */
[C---:B-1----:R-:W-:Y:S02]  /*3050*/  VIADD R60, R3.reuse, 0xe4 ;  /* 0x000000e4033c7836 */ /* 0x042fe40000000000 */
[----:B--2---:R-:W-:-:S03]  /*3060*/  VIADD R0, R3, 0xe5 ;  /* 0x000000e503007836 */ /* 0x004fc60000000000 */
[----:B------:R1:W-:Y:S01]  /*3070*/  STL [R1+0x384], R60 ;  /* 0x0003843c01007387 */ /* 0x0003e20000100800 */
[----:B---3--:R-:W-:-:S03]  /*3080*/  IADD3 R61, R3, 0xe6, RZ ;  /* 0x000000e6033d7810 */ /* 0x008fc60007ffe0ff */
[----:B------:R2:W-:Y:S04]  /*3090*/  STL [R1+0x380], R0 ;  /* 0x0003800001007387 */ /* 0x0005e80000100800 */
[----:B------:R3:W-:Y:S01]  /*30a0*/  STL [R1+0x37c], R61 ;  /* 0x00037c3d01007387 */ /* 0x0007e20000100800 */
[C---:B-1----:R-:W-:Y:S02]  /*30b0*/  VIADD R60, R3.reuse, 0xe7 ;  /* 0x000000e7033c7836 */ /* 0x042fe40000000000 */
        /* <DEDUP_REMOVED lines=8> */
[----:B---3--:R-:W-:-:S05]  /*3140*/  VIADD R61, R3, 0xec ;  /* 0x000000ec033d7836 */ /* 0x008fca0000000000 */
[----:B------:R2:W-:Y:S01]  /*3150*/  STL [R1+0x364], R61 ;  /* 0x0003643d01007387 */ /* 0x0005e20000100800 */
[----:B-1----:R-:W-:-:S05]  /*3160*/  VIADD R60, R3, 0xed ;  /* 0x000000ed033c7836 */ /* 0x002fca0000000000 */
[----:B------:R1:W-:Y:S01]  /*3170*/  STL [R1+0x360], R60 ;  /* 0x0003603c01007387 */ /* 0x0003e20000100800 */
[----:B--2---:R-:W-:-:S05]  /*3180*/  VIADD R61, R3, 0xee ;  /* 0x000000ee033d7836 */ /* 0x004fca0000000000 */
[----:B------:R2:W-:Y:S01]  /*3190*/  STL [R1+0x35c], R61 ;  /* 0x00035c3d01007387 */ /* 0x0005e20000100800 */
[----:B-1----:R-:W-:-:S05]  /*31a0*/  VIADD R60, R3, 0xef ;  /* 0x000000ef033c7836 */ /* 0x002fca0000000000 */
[----:B------:R1:W-:Y:S01]  /*31b0*/  STL [R1+0x358], R60 ;  /* 0x0003583c01007387 */ /* 0x0003e20000100800 */
[----:B--2---:R-:W-:-:S05]  /*31c0*/  IADD3 R61, R3, 0xf0, RZ ;  /* 0x000000f0033d7810 */ /* 0x004fca0007ffe0ff */
[----:B------:R2:W-:Y:S01]  /*31d0*/  STL [R1+0x354], R61 ;  /* 0x0003543d01007387 */ /* 0x0005e20000100800 */
[----:B-1----:R-:W-:-:S05]  /*31e0*/  VIADD R60, R3, 0xf1 ;  /* 0x000000f1033c7836 */ /* 0x002fca0000000000 */
[----:B------:R1:W-:Y:S01]  /*31f0*/  STL [R1+0x350], R60 ;  /* 0x0003503c01007387 */ /* 0x0003e20000100800 */
[----:B--2---:R-:W-:-:S05]  /*3200*/  VIADD R61, R3, 0xf2 ;  /* 0x000000f2033d7836 */ /* 0x004fca0000000000 */
        /* <DEDUP_REMOVED lines=23> */
[C---:B--2---:R-:W-:Y:S02]  /*3380*/  VIADD R61, R3.reuse, 0xfe ;  /* 0x000000fe033d7836 */ /* 0x044fe40000000000 */
[----:B-1----:R-:W-:Y:S02]  /*3390*/  VIADD R60, R3, 0xff ;  /* 0x000000ff033c7836 */ /* 0x002fe40000000000 */
[----:B------:R0:W5:Y:S01]  /*33a0*/  LDL.LU R3, [R1+0x2508] ;  /* 0x0025080001037983 */ /* 0x0001620000300800 */
[----:B------:R-:W-:Y:S05]  /*33b0*/  @!P0 BRA `(.L_x_0) ;  /* 0x000006cc00a88947 */ /* 0x000fea0003800000 */
[----:B------:R-:W2:Y:S01]  /*33c0*/  LDL R29, [R1+0x9c8] ;  /* 0x0009c800011d7983 */ /* 0x000ea20000100800 */
[----:B------:R-:W-:Y:S01]  /*33d0*/  IMAD.MOV.U32 R50, RZ, RZ, R0 ;  /* 0x000000ffff327224 */ /* 0x000fe200078e0000 */
[----:B-----5:R-:W-:Y:S01]  /*33e0*/  IABS R8, R2 ;  /* 0x0000000200087213 */ /* 0x020fe20000000000 */
[----:B------:R-:W-:Y:S01]  /*33f0*/  ULDC.64 UR8, c[0x0][0x218] ;  /* 0x0000860000087ab9 */ /* 0x000fe20000000a00 */
[----:B------:R-:W3:Y:S01]  /*3400*/  LDL.LU R26, [R1+0x32c] ;  /* 0x00032c00011a7983 */ /* 0x000ee20000300800 */
[----:B------:R-:W-:Y:S01]  /*3410*/  IABS R11, R60 ;  /* 0x0000003c000b7213 */ /* 0x000fe20000000000 */
[----:B------:R-:W-:Y:S02]  /*3420*/  ULDC UR5, c[0x0][0x240] ;  /* 0x0000900000057ab9 */ /* 0x000fe40000000800 */
[----:B------:R-:W4:Y:S04]  /*3430*/  LDL.LU R25, [R1+0x328] ;  /* 0x0003280001197983 */ /* 0x000f280000300800 */
[----:B------:R-:W3:Y:S04]  /*3440*/  LDL.LU R24, [R1+0x324] ;  /* 0x0003240001187983 */ /* 0x000ee80000300800 */
[----:B------:R-:W4:Y:S04]  /*3450*/  LDL.LU R23, [R1+0x320] ;  /* 0x0003200001177983 */ /* 0x000f280000300800 */
[----:B------:R-:W3:Y:S04]  /*3460*/  LDL.LU R47, [R1+0x3cc] ;  /* 0x0003cc00012f7983 */ /* 0x000ee80000300800 */
        /* <DEDUP_REMOVED lines=14> */
[----:B------:R-:W4:Y:S04]  /*3550*/  LDL R28, [R1+0x954] ;  /* 0x00095400011c7983 */ /* 0x000f280000100800 */
        /* <DEDUP_REMOVED lines=13> */
[----:B------:R-:W3:Y:S01]  /*3630*/  LDL.LU R55, [R1+0x41c] ;  /* 0x00041c0001377983 */ /* 0x000ee20000300800 */
[----:B------:R-:W1:Y:S01]  /*3640*/  I2F.RP R4, R8 ;  /* 0x0000000800047306 */ /* 0x000e620000209400 */
[----:B------:R-:W-:-:S02]  /*3650*/  IABS R0, R3 ;  /* 0x0000000300007213 */ /* 0x000fc40000000000 */
[----:B------:R-:W-:-:S05]  /*3660*/  ISETP.GE.AND P2, PT, R60, RZ, PT ;  /* 0x000000ff3c00720c */ /* 0x000fca0003f46270 */
[----:B------:R-:W0:Y:S08]  /*3670*/  I2F.RP R6, R0 ;  /* 0x0000000000067306 */ /* 0x000e300000209400 */
[----:B-1----:R-:W1:Y:S08]  /*3680*/  MUFU.RCP R4, R4 ;  /* 0x0000000400047308 */ /* 0x002e700000001000 */
[----:B0-----:R-:W0:Y:S01]  /*3690*/  MUFU.RCP R6, R6 ;  /* 0x0000000600067308 */ /* 0x001e220000001000 */
[----:B-1----:R-:W-:-:S07]  /*36a0*/  VIADD R4, R4, 0xffffffe ;  /* 0x0ffffffe04047836 */ /* 0x002fce0000000000 */
[----:B------:R-:W1:Y:S01]  /*36b0*/  F2I.FTZ.U32.TRUNC.NTZ R5, R4 ;  /* 0x0000000400057305 */ /* 0x000e62000021f000 */
[----:B0-----:R-:W-:-:S07]  /*36c0*/  VIADD R6, R6, 0xffffffe ;  /* 0x0ffffffe06067836 */ /* 0x001fce0000000000 */
[----:B------:R0:W2:Y:S01]  /*36d0*/  F2I.FTZ.U32.TRUNC.NTZ R7, R6 ;  /* 0x0000000600077305 */ /* 0x0000a2000021f000 */
[----:B-1----:R-:W-:-:S04]  /*36e0*/  IMAD.MOV R4, RZ, RZ, -R5 ;  /* 0x000000ffff047224 */ /* 0x002fc800078e0a05 */
[----:B0-----:R-:W-:Y:S01]  /*36f0*/  IMAD R6, R4, R8, RZ ;  /* 0x0000000804067224 */ /* 0x001fe200078e02ff */
[----:B------:R-:W-:-:S05]  /*3700*/  MOV R4, RZ ;  /* 0x000000ff00047202 */ /* 0x000fca0000000f00 */
[----:B------:R-:W-:Y:S01]  /*3710*/  IMAD.HI.U32 R6, R5, R6, R4 ;  /* 0x0000000605067227 */ /* 0x000fe200078e0004 */
[----:B--2---:R-:W-:-:S05]  /*3720*/  IABS R9, R29 ;  /* 0x0000001d00097213 */ /* 0x004fca0000000000 */
[----:B------:R-:W-:Y:S02]  /*3730*/  IMAD.MOV.U32 R4, RZ, RZ, R9 ;  /* 0x000000ffff047224 */ /* 0x000fe400078e0009 */
[----:B------:R-:W-:-:S04]  /*3740*/  IMAD.MOV R9, RZ, RZ, -R7 ;  /* 0x000000ffff097224 */ /* 0x000fc800078e0a07 */
[----:B------:R-:W-:Y:S01]  /*3750*/  IMAD R9, R9, R0, RZ ;  /* 0x0000000009097224 */ /* 0x000fe200078e02ff */
[----:B----4-:R-:W-:Y:S02]  /*3760*/  IABS R10, R28 ;  /* 0x0000001c000a7213 */ /* 0x010fe40000000000 */
[----:B------:R-:W-:-:S03]  /*3770*/  ISETP.GE.AND P6, PT, R28, RZ, PT ;  /* 0x000000ff1c00720c */ /* 0x000fc60003fc6270 */
[----:B------:R-:W-:-:S04]  /*3780*/  IMAD.MOV.U32 R5, RZ, RZ, R10 ;  /* 0x000000ffff057224 */ /* 0x000fc800078e000a */
[----:B------:R-:W-:-:S04]  /*3790*/  IMAD.HI.U32 R10, R6, R5, RZ ;  /* 0x00000005060a7227 */ /* 0x000fc800078e00ff */
[----:B------:R-:W-:Y:S02]  /*37a0*/  IMAD.MOV R10, RZ, RZ, -R10 ;  /* 0x000000ffff0a7224 */ /* 0x000fe400078e0a0a */
[----:B------:R-:W-:-:S04]  /*37b0*/  IMAD.HI.U32 R6, R6, R4, RZ ;  /* 0x0000000406067227 */ /* 0x000fc800078e00ff */
[----:B------:R-:W-:Y:S01]  /*37c0*/  IMAD R5, R8, R10, R5 ;  /* 0x0000000a08057224 */ /* 0x000fe200078e0205 */
[----:B------:R-:W-:Y:S01]  /*37d0*/  IABS R10, R61 ;  /* 0x0000003d000a7213 */ /* 0x000fe20000000000 */
[----:B------:R-:W-:-:S03]  /*37e0*/  IMAD.MOV R6, RZ, RZ, -R6 ;  /* 0x000000ffff067224 */ /* 0x000fc600078e0a06 */
[C---:B------:R-:W-:Y:S01]  /*37f0*/  ISETP.GT.U32.AND P0, PT, R8.reuse, R5, PT ;  /* 0x000000050800720c */ /* 0x040fe20003f04070 */
[----:B------:R-:W-:Y:S02]  /*3800*/  IMAD R4, R8, R6, R4 ;  /* 0x0000000608047224 */ /* 0x000fe400078e0204 */
[----:B------:R-:W-:-:S03]  /*3810*/  IMAD.MOV.U32 R6, RZ, RZ, RZ ;  /* 0x000000ffff067224 */ /* 0x000fc600078e00ff */
[----:B------:R-:W-:Y:S01]  /*3820*/  ISETP.GT.U32.AND P1, PT, R8, R4, PT ;  /* 0x000000040800720c */ /* 0x000fe20003f24070 */
[----:B------:R-:W-:Y:S01]  /*3830*/  IMAD.HI.U32 R6, R7, R9, R6 ;  /* 0x0000000907067227 */ /* 0x000fe200078e0006 */
[----:B------:R-:W-:Y:S02]  /*3840*/  IABS R9, R23 ;  /* 0x0000001700097213 */ /* 0x000fe40000000000 */
[----:B---3--:R-:W-:Y:S01]  /*3850*/  IABS R7, R24 ;  /* 0x0000001800077213 */ /* 0x008fe20000000000 */
[----:B------:R-:W-:Y:S02]  /*3860*/  IMAD.MOV.U32 R27, RZ, RZ, R31 ;  /* 0x000000ffff1b7224 */ /* 0x000fe400078e001f */
[----:B------:R-:W-:Y:S02]  /*3870*/  IMAD.MOV.U32 R31, RZ, RZ, R39 ;  /* 0x000000ffff1f7224 */ /* 0x000fe400078e0027 */
[----:B------:R-:W-:Y:S02]  /*3880*/  IMAD.MOV.U32 R28, RZ, RZ, R30 ;  /* 0x000000ffff1c7224 */ /* 0x000fe400078e001e */
[----:B------:R-:W-:-:S02]  /*3890*/  IMAD.MOV.U32 R30, RZ, RZ, R33 ;  /* 0x000000ffff1e7224 */ /* 0x000fc400078e0021 */
[----:B------:R-:W-:Y:S02]  /*38a0*/  IMAD.MOV.U32 R33, RZ, RZ, R37 ;  /* 0x000000ffff217224 */ /* 0x000fe400078e0025 */
[----:B------:R-:W-:Y:S02]  /*38b0*/  IMAD.MOV.U32 R37, RZ, RZ, R38 ;  /* 0x000000ffff257224 */ /* 0x000fe400078e0026 */
[----:B------:R-:W-:Y:S01]  /*38c0*/  IMAD.MOV.U32 R39, RZ, RZ, R50 ;  /* 0x000000ffff277224 */ /* 0x000fe200078e0032 */
[----:B------:R-:W2:Y:S01]  /*38d0*/  LDL.LU R38, [R1+0x394] ;  /* 0x0003940001267983 */ /* 0x000ea20000300800 */
[----:B------:R-:W-:Y:S02]  /*38e0*/  @!P0 IMAD.IADD R5, R5, 0x1, -R8 ;  /* 0x0000000105058824 */ /* 0x000fe400078e0a08 */
[----:B------:R-:W-:Y:S01]  /*38f0*/  IMAD.HI.U32 R14, R6, R11, RZ ;  /* 0x0000000b060e7227 */ /* 0x000fe200078e00ff */
[----:B------:R-:W3:Y:S02]  /*3900*/  LDL.LU R50, [R1+0x408] ;  /* 0x0004080001327983 */ /* 0x000ee40000300800 */
[----:B------:R-:W-:Y:S01]  /*3910*/  ISETP.GT.U32.AND P0, PT, R8, R5, PT ;  /* 0x000000050800720c */ /* 0x000fe20003f04070 */
[----:B------:R-:W-:-:S04]  /*3920*/  IMAD.HI.U32 R15, R6, R10, RZ ;  /* 0x0000000a060f7227 */ /* 0x000fc800078e00ff */
[----:B------:R-:W-:Y:S01]  /*3930*/  @!P1 IMAD.IADD R4, R4, 0x1, -R8 ;  /* 0x0000000104049824 */ /* 0x000fe200078e0a08 */
[----:B------:R-:W-:Y:S01]  /*3940*/  IADD3 R15, -R15, RZ, RZ ;  /* 0x000000ff0f0f7210 */ /* 0x000fe20007ffe1ff */
[----:B------:R-:W-:Y:S02]  /*3950*/  IMAD.MOV R14, RZ, RZ, -R14 ;  /* 0x000000ffff0e7224 */ /* 0x000fe400078e0a0e */
[----:B------:R-:W-:Y:S01]  /*3960*/  IMAD.HI.U32 R12, R6, R9, RZ ;  /* 0x00000009060c7227 */ /* 0x000fe200078e00ff */
[----:B------:R-:W-:-:S03]  /*3970*/  ISETP.GT.U32.AND P1, PT, R8, R4, PT ;  /* 0x000000040800720c */ /* 0x000fc60003f24070 */
[C---:B------:R-:W-:Y:S02]  /*3980*/  IMAD R11, R0.reuse, R14, R11 ;  /* 0x0000000e000b7224 */ /* 0x040fe400078e020b */
[----:B------:R-:W-:Y:S01]  /*3990*/  @!P0 IMAD.IADD R5, R5, 0x1, -R8 ;  /* 0x0000000105058824 */ /* 0x000fe200078e0a08 */
[----:B------:R-:W-:Y:S01]  /*39a0*/  ISETP.GE.AND P0, PT, R29, RZ, PT ;  /* 0x000000ff1d00720c */ /* 0x000fe20003f06270 */
[C---:B------:R-:W-:Y:S01]  /*39b0*/  IMAD R10, R0.reuse, R15, R10 ;  /* 0x0000000f000a7224 */ /* 0x040fe200078e020a */
[----:B------:R-:W-:Y:S01]  /*39c0*/  ISETP.GT.U32.AND P4, PT, R0, R11, PT ;  /* 0x0000000b0000720c */ /* 0x000fe20003f84070 */
[----:B------:R-:W-:Y:S02]  /*39d0*/  IMAD.MOV R12, RZ, RZ, -R12 ;  /* 0x000000ffff0c7224 */ /* 0x000fe400078e0a0c */
[----:B------:R-:W-:Y:S01]  /*39e0*/  IMAD.HI.U32 R13, R6, R7, RZ ;  /* 0x00000007060d7227 */ /* 0x000fe200078e00ff */
[----:B------:R-:W-:-:S03]  /*39f0*/  ISETP.GT.U32.AND P3, PT, R0, R10, PT ;  /* 0x0000000a0000720c */ /* 0x000fc60003f64070 */
[----:B------:R-:W-:Y:S01]  /*3a00*/  IMAD R9, R0, R12, R9 ;  /* 0x0000000c00097224 */ /* 0x000fe200078e0209 */
[----:B------:R-:W-:Y:S01]  /*3a10*/  IABS R12, R25 ;  /* 0x00000019000c7213 */ /* 0x000fe20000000000 */
[----:B------:R-:W-:Y:S01]  /*3a20*/  @!P1 IMAD.IADD R4, R4, 0x1, -R8 ;  /* 0x0000000104049824 */ /* 0x000fe200078e0a08 */
[----:B------:R-:W-:Y:S01]  /*3a30*/  ISETP.NE.AND P1, PT, R2, RZ, PT ;  /* 0x000000ff0200720c */ /* 0x000fe20003f25270 */
[----:B------:R-:W-:Y:S01]  /*3a40*/  @!P6 IMAD.MOV R5, RZ, RZ, -R5 ;  /* 0x000000ffff05e224 */ /* 0x000fe200078e0a05 */
[----:B------:R-:W-:Y:S01]  /*3a50*/  LOP3.LUT R2, RZ, R2, RZ, 0x33, !PT ;  /* 0x00000002ff027212 */ /* 0x000fe200078e33ff */
[----:B------:R-:W-:Y:S02]  /*3a60*/  @!P0 IMAD.MOV R4, RZ, RZ, -R4 ;  /* 0x000000ffff048224 */ /* 0x000fe400078e0a04 */
[----:B------:R-:W-:Y:S02]  /*3a70*/  IMAD.MOV R13, RZ, RZ, -R13 ;  /* 0x000000ffff0d7224 */ /* 0x000fe400078e0a0d */
[----:B------:R-:W-:-:S02]  /*3a80*/  IMAD.MOV.U32 R8, RZ, RZ, R12 ;  /* 0x000000ffff087224 */ /* 0x000fc400078e000c */
[----:B------:R-:W-:Y:S01]  /*3a90*/  @!P4 IMAD.IADD R11, R11, 0x1, -R0 ;  /* 0x000000010b0bc824 */ /* 0x000fe200078e0a00 */
[----:B------:R-:W-:Y:S01]  /*3aa0*/  SEL R5, R2, R5, !P1 ;  /* 0x0000000502057207 */ /* 0x000fe20004800000 */
[----:B------:R-:W-:Y:S01]  /*3ab0*/  IMAD.MOV.U32 R29, RZ, RZ, R32 ;  /* 0x000000ffff1d7224 */ /* 0x000fe200078e0020 */
[----:B------:R-:W-:Y:S01]  /*3ac0*/  MOV R32, R36 ;  /* 0x0000002400207202 */ /* 0x000fe20000000f00 */
[----:B------:R-:W-:Y:S01]  /*3ad0*/  IMAD R7, R0, R13, R7 ;  /* 0x0000000d00077224 */ /* 0x000fe200078e0207 */
[----:B------:R-:W-:Y:S01]  /*3ae0*/  SEL R2, R2, R4, !P1 ;  /* 0x0000000402027207 */ /* 0x000fe20004800000 */
[----:B------:R-:W-:Y:S01]  /*3af0*/  IMAD.MOV.U32 R36, RZ, RZ, R42 ;  /* 0x000000ffff247224 */ /* 0x000fe200078e002a */
[----:B------:R-:W-:Y:S01]  /*3b00*/  IABS R13, R26 ;  /* 0x0000001a000d7213 */ /* 0x000fe20000000000 */
[----:B------:R-:W-:Y:S01]  /*3b10*/  IMAD.HI.U32 R12, R6, R8, RZ ;  /* 0x00000008060c7227 */ /* 0x000fe200078e00ff */
[----:B------:R-:W-:-:S03]  /*3b20*/  ISETP.GT.U32.AND P4, PT, R0, R11, PT ;  /* 0x0000000b0000720c */ /* 0x000fc60003f84070 */
[----:B------:R-:W-:Y:S02]  /*3b30*/  @!P3 IMAD.IADD R10, R10, 0x1, -R0 ;  /* 0x000000010a0ab824 */ /* 0x000fe400078e0a00 */
[----:B------:R-:W-:Y:S02]  /*3b40*/  IMAD.MOV.U32 R42, RZ, RZ, R45 ;  /* 0x000000ffff2a7224 */ /* 0x000fe400078e002d */
[----:B------:R-:W-:Y:S02]  /*3b50*/  IMAD.MOV.U32 R45, RZ, RZ, R47 ;  /* 0x000000ffff2d7224 */ /* 0x000fe400078e002f */
[----:B------:R-:W4:Y:S01]  /*3b60*/  LDL.LU R47, [R1+0x42c] ;  /* 0x00042c00012f7983 */ /* 0x000f220000300800 */
[----:B------:R-:W-:Y:S02]  /*3b70*/  ISETP.GT.U32.AND P5, PT, R0, R9, PT ;  /* 0x000000090000720c */ /* 0x000fe40003fa4070 */
[----:B------:R-:W-:Y:S01]  /*3b80*/  IADD3 R12, -R12, RZ, RZ ;  /* 0x000000ff0c0c7210 */ /* 0x000fe20007ffe1ff */
[----:B------:R-:W-:Y:S01]  /*3b90*/  STL [R1+0xf2c], R5 ;  /* 0x000f2c0501007387 */ /* 0x000fe20000100800 */
[----:B------:R-:W-:-:S03]  /*3ba0*/  ISETP.GT.U32.AND P3, PT, R0, R10, PT ;  /* 0x0000000a0000720c */ /* 0x000fc60003f64070 */
[----:B------:R0:W-:Y:S01]  /*3bb0*/  STL [R1+0xf28], R2 ;  /* 0x000f280201007387 */ /* 0x0001e20000100800 */
[C---:B------:R-:W-:Y:S01]  /*3bc0*/  IMAD R8, R0.reuse, R12, R8 ;  /* 0x0000000c00087224 */ /* 0x040fe200078e0208 */
[----:B------:R-:W-:Y:S01]  /*3bd0*/  ISETP.GT.U32.AND P6, PT, R0, R7, PT ;  /* 0x000000070000720c */ /* 0x000fe20003fc4070 */
[----:B0-----:R-:W-:-:S04]  /*3be0*/  IMAD.HI.U32 R2, R6, R13, RZ ;  /* 0x0000000d06027227 */ /* 0x001fc800078e00ff */
[----:B------:R-:W-:Y:S02]  /*3bf0*/  IMAD.MOV R2, RZ, RZ, -R2 ;  /* 0x000000ffff027224 */ /* 0x000fe400078e0a02 */
[--C-:B------:R-:W-:Y:S01]  /*3c00*/  @!P4 IMAD.IADD R11, R11, 0x1, -R0.reuse ;  /* 0x000000010b0bc824 */ /* 0x100fe200078e0a00 */
[C---:B------:R-:W-:Y:S01]  /*3c10*/  ISETP.GT.U32.AND P4, PT, R0.reuse, R8, PT ;  /* 0x000000080000720c */ /* 0x040fe20003f84070 */
[----:B------:R-:W-:Y:S02]  /*3c20*/  IMAD R2, R0, R2, R13 ;  /* 0x0000000200027224 */ /* 0x000fe400078e020d */
[--C-:B------:R-:W-:Y:S02]  /*3c30*/  @!P5 IMAD.IADD R9, R9, 0x1, -R0.reuse ;  /* 0x000000010909d824 */ /* 0x100fe400078e0a00 */
[--C-:B------:R-:W-:Y:S01]  /*3c40*/  @!P3 IMAD.IADD R10, R10, 0x1, -R0.reuse ;  /* 0x000000010a0ab824 */ /* 0x100fe200078e0a00 */
[C---:B------:R-:W-:Y:S02]  /*3c50*/  ISETP.GT.U32.AND P3, PT, R0.reuse, R2, PT ;  /* 0x000000020000720c */ /* 0x040fe40003f64070 */
[----:B------:R-:W-:Y:S01]  /*3c60*/  ISETP.GE.AND P0, PT, R61, RZ, PT ;  /* 0x000000ff3d00720c */ /* 0x000fe20003f06270 */
[----:B------:R-:W-:Y:S01]  /*3c70*/  @!P6 IMAD.IADD R7, R7, 0x1, -R0 ;  /* 0x000000010707e824 */ /* 0x000fe200078e0a00 */
[----:B------:R-:W-:Y:S01]  /*3c80*/  ISETP.GT.U32.AND P1, PT, R0, R9, PT ;  /* 0x000000090000720c */ /* 0x000fe20003f24070 */
[----:B------:R-:W-:-:S02]  /*3c90*/  IMAD.MOV.U32 R5, RZ, RZ, R11 ;  /* 0x000000ffff057224 */ /* 0x000fc400078e000b */
[--C-:B------:R-:W-:Y:S01]  /*3ca0*/  @!P4 IMAD.IADD R8, R8, 0x1, -R0.reuse ;  /* 0x000000010808c824 */ /* 0x100fe200078e0a00 */
[----:B------:R-:W-:Y:S01]  /*3cb0*/  ISETP.GT.U32.AND P6, PT, R0, R7, PT ;  /* 0x000000070000720c */ /* 0x000fe20003fc4070 */
[----:B------:R-:W-:Y:S01]  /*3cc0*/  @!P2 IMAD.MOV R5, RZ, RZ, -R5 ;  /* 0x000000ffff05a224 */ /* 0x000fe200078e0a05 */
[----:B------:R-:W-:Y:S02]  /*3cd0*/  ISETP.GE.AND P5, PT, R23, RZ, PT ;  /* 0x000000ff1700720c */ /* 0x000fe40003fa6270 */
[----:B------:R-:W-:Y:S01]  /*3ce0*/  ISETP.GE.AND P2, PT, R24, RZ, PT ;  /* 0x000000ff1800720c */ /* 0x000fe20003f46270 */
[----:B------:R-:W-:Y:S01]  /*3cf0*/  @!P3 IMAD.IADD R2, R2, 0x1, -R0 ;  /* 0x000000010202b824 */ /* 0x000fe200078e0a00 */
[----:B------:R-:W-:Y:S01]  /*3d00*/  ISETP.GT.U32.AND P3, PT, R0, R8, PT ;  /* 0x000000080000720c */ /* 0x000fe20003f64070 */
[----:B------:R-:W-:Y:S02]  /*3d10*/  @!P0 IMAD.MOV R10, RZ, RZ, -R10 ;  /* 0x000000ffff0a8224 */ /* 0x000fe400078e0a0a */
[----:B------:R-:W-:Y:S01]  /*3d20*/  @!P1 IADD3 R9, R9, -R0, RZ ;  /* 0x8000000009099210 */ /* 0x000fe20007ffe0ff */
[----:B------:R-:W-:Y:S01]  /*3d30*/  STL [R1+0x530], R5 ;  /* 0x0005300501007387 */ /* 0x000fe20000100800 */
[----:B------:R-:W-:-:S02]  /*3d40*/  IABS R4, R29 ;  /* 0x0000001d00047213 */ /* 0x000fc40000000000 */
[----:B------:R-:W-:Y:S01]  /*3d50*/  ISETP.GE.AND P4, PT, R29, RZ, PT ;  /* 0x000000ff1d00720c */ /* 0x000fe20003f86270 */
[----:B------:R-:W-:Y:S01]  /*3d60*/  IMAD.MOV.U32 R29, RZ, RZ, R30 ;  /* 0x000000ffff1d7224 */ /* 0x000fe200078e001e */
[----:B------:R-:W-:Y:S01]  /*3d70*/  ISETP.GT.U32.AND P0, PT, R0, R2, PT ;  /* 0x000000020000720c */ /* 0x000fe20003f04070 */
[----:B------:R0:W-:Y:S01]  /*3d80*/  STL [R1+0x324], R10 ;  /* 0x0003240a01007387 */ /* 0x0001e20000100800 */
[----:B------:R-:W-:Y:S02]  /*3d90*/  IMAD.MOV.U32 R30, RZ, RZ, R31 ;  /* 0x000000ffff1e7224 */ /* 0x000fe400078e001f */
[----:B------:R-:W-:Y:S01]  /*3da0*/  IMAD.MOV.U32 R31, RZ, RZ, R32 ;  /* 0x000000ffff1f7224 */ /* 0x000fe200078e0020 */
[----:B------:R-:W-:Y:S01]  /*3db0*/  ISETP.GE.AND P1, PT, R25, RZ, PT ;  /* 0x000000ff1900720c */ /* 0x000fe20003f26270 */
[----:B------:R-:W-:Y:S02]  /*3dc0*/  @!P6 IMAD.IADD R7, R7, 0x1, -R0 ;  /* 0x000000010707e824 */ /* 0x000fe400078e0a00 */
[----:B------:R-:W-:Y:S01]  /*3dd0*/  IMAD.MOV.U32 R32, RZ, RZ, R33 ;  /* 0x000000ffff207224 */ /* 0x000fe200078e0021 */
[----:B------:R-:W-:Y:S01]  /*3de0*/  MOV R33, R34 ;  /* 0x0000002200217202 */ /* 0x000fe20000000f00 */
[----:B0-----:R-:W-:-:S02]  /*3df0*/  IMAD.MOV.U32 R10, RZ, RZ, R9 ;  /* 0x000000ffff0a7224 */ /* 0x001fc400078e0009 */
[----:B------:R-:W-:Y:S02]  /*3e00*/  IMAD.MOV.U32 R34, RZ, RZ, R35 ;  /* 0x000000ffff227224 */ /* 0x000fe400078e0023 */
[----:B------:R-:W-:Y:S02]  /*3e10*/  IMAD.MOV.U32 R35, RZ, RZ, R40 ;  /* 0x000000ffff237224 */ /* 0x000fe400078e0028 */
[----:B------:R-:W-:Y:S01]  /*3e20*/  @!P5 IMAD.MOV R10, RZ, RZ, -R10 ;  /* 0x000000ffff0ad224 */ /* 0x000fe200078e0a0a */
[----:B------:R-:W-:Y:S01]  /*3e30*/  IABS R12, R28 ;  /* 0x0000001c000c7213 */ /* 0x000fe20000000000 */
[----:B------:R-:W-:Y:S02]  /*3e40*/  IMAD.MOV.U32 R40, RZ, RZ, R43 ;  /* 0x000000ffff287224 */ /* 0x000fe400078e002b */
[----:B------:R-:W-:Y:S01]  /*3e50*/  @!P2 IMAD.MOV R7, RZ, RZ, -R7 ;  /* 0x000000ffff07a224 */ /* 0x000fe200078e0a07 */
[----:B------:R-:W4:Y:S01]  /*3e60*/  LDL.LU R43, [R1+0x3c4] ;  /* 0x0003c400012b7983 */ /* 0x000f220000300800 */
[----:B------:R-:W-:Y:S01]  /*3e70*/  @!P3 IMAD.IADD R8, R8, 0x1, -R0 ;  /* 0x000000010808b824 */ /* 0x000fe200078e0a00 */
[----:B------:R-:W-:-:S02]  /*3e80*/  ISETP.GE.AND P3, PT, R28, RZ, PT ;  /* 0x000000ff1c00720c */ /* 0x000fc40003f66270 */
[----:B------:R-:W-:Y:S01]  /*3e90*/  ISETP.GE.AND P6, PT, R26, RZ, PT ;  /* 0x000000ff1a00720c */ /* 0x000fe20003fc6270 */
[----:B------:R-:W4:Y:S01]  /*3ea0*/  LDL.LU R22, [R1+0x348] ;  /* 0x0003480001167983 */ /* 0x000f220000300800 */
[----:B------:R-:W-:Y:S01]  /*3eb0*/  MOV R28, R30 ;  /* 0x0000001e001c7202 */ /* 0x000fe20000000f00 */
[----:B------:R-:W-:Y:S02]  /*3ec0*/  IMAD.MOV.U32 R30, RZ, RZ, R31 ;  /* 0x000000ffff1e7224 */ /* 0x000fe400078e001f */
[----:B------:R-:W4:Y:S01]  /*3ed0*/  LDL.LU R26, [R1+0x34c] ;  /* 0x00034c00011a7983 */ /* 0x000f220000300800 */
[----:B------:R-:W-:Y:S01]  /*3ee0*/  IMAD.MOV.U32 R31, RZ, RZ, R32 ;  /* 0x000000ffff1f7224 */ /* 0x000fe200078e0020 */
[----:B------:R-:W-:Y:S01]  /*3ef0*/  @!P0 IADD3 R2, R2, -R0, RZ ;  /* 0x8000000002028210 */ /* 0x000fe20007ffe0ff */
[----:B------:R-:W-:Y:S01]  /*3f00*/  IMAD.MOV.U32 R32, RZ, RZ, R33 ;  /* 0x000000ffff207224 */ /* 0x000fe200078e0021 */
[----:B------:R0:W-:Y:S01]  /*3f10*/  STL [R1+0x320], R10 ;  /* 0x0003200a01007387 */ /* 0x0001e20000100800 */
[----:B------:R-:W-:Y:S01]  /*3f20*/  IMAD.MOV.U32 R33, RZ, RZ, R34 ;  /* 0x000000ffff217224 */ /* 0x000fe200078e0022 */
[----:B------:R-:W-:-:S02]  /*3f30*/  ISETP.GE.AND P0, PT, R28, RZ, PT ;  /* 0x000000ff1c00720c */ /* 0x000fc40003f06270 */
[----:B------:R1:W-:Y:S01]  /*3f40*/  STL [R1+0x31c], R7 ;  /* 0x00031c0701007387 */ /* 0x0003e20000100800 */
[----:B------:R-:W-:Y:S02]  /*3f50*/  IMAD.MOV.U32 R34, RZ, RZ, R35 ;  /* 0x000000ffff227224 */ /* 0x000fe400078e0023 */
[----:B------:R-:W-:Y:S01]  /*3f60*/  IMAD.MOV.U32 R35, RZ, RZ, R36 ;  /* 0x000000ffff237224 */ /* 0x000fe200078e0024 */
[----:B0-----:R-:W-:Y:S01]  /*3f70*/  IABS R10, R28 ;  /* 0x0000001c000a7213 */ /* 0x001fe20000000000 */
[----:B------:R-:W-:Y:S02]  /*3f80*/  IMAD.MOV.U32 R28, RZ, RZ, R30 ;  /* 0x000000ffff1c7224 */ /* 0x000fe400078e001e */
[----:B-1----:R-:W-:Y:S02]  /*3f90*/  IMAD.MOV.U32 R7, RZ, RZ, R8 ;  /* 0x000000ffff077224 */ /* 0x002fe400078e0008 */
[----:B------:R-:W-:Y:S02]  /*3fa0*/  IMAD.MOV.U32 R36, RZ, RZ, R42 ;  /* 0x000000ffff247224 */ /* 0x000fe400078e002a */
[----:B------:R-:W-:-:S02]  /*3fb0*/  IMAD.MOV.U32 R30, RZ, RZ, R31 ;  /* 0x000000ffff1e7224 */ /* 0x000fc400078e001f */
[----:B------:R-:W-:Y:S02]  /*3fc0*/  @!P1 IMAD.MOV R7, RZ, RZ, -R7 ;  /* 0x000000ffff079224 */ /* 0x000fe400078e0a07 */
[----:B------:R-:W-:Y:S02]  /*3fd0*/  IMAD.MOV.U32 R31, RZ, RZ, R32 ;  /* 0x000000ffff1f7224 */ /* 0x000fe400078e0020 */
[----:B------:R-:W-:Y:S02]  /*3fe0*/  IMAD.MOV.U32 R32, RZ, RZ, R33 ;  /* 0x000000ffff207224 */ /* 0x000fe400078e0021 */
[----:B------:R-:W-:Y:S02]  /*3ff0*/  IMAD.MOV.U32 R42, RZ, RZ, R45 ;  /* 0x000000ffff2a7224 */ /* 0x000fe400078e002d */
[----:B------:R-:W-:Y:S02]  /*4000*/  IMAD.MOV.U32 R33, RZ, RZ, R34 ;  /* 0x000000ffff217224 */ /* 0x000fe400078e0022 */
[----:B------:R-:W-:Y:S01]  /*4010*/  IMAD.MOV.U32 R34, RZ, RZ, R35 ;  /* 0x000000ffff227224 */ /* 0x000fe200078e0023 */
[----:B------:R-:W-:Y:S01]  /*4020*/  MOV R35, R36 ;  /* 0x0000002400237202 */ /* 0x000fe20000000f00 */
[----:B------:R-:W-:-:S02]  /*4030*/  IMAD.MOV.U32 R36, RZ, RZ, R37 ;  /* 0x000000ffff247224 */ /* 0x000fc400078e0025 */
[----:B---3--:R-:W-:Y:S02]  /*4040*/  IMAD.MOV.U32 R45, RZ, RZ, R50 ;  /* 0x000000ffff2d7224 */ /* 0x008fe400078e0032 */
[----:B------:R-:W3:Y:S04]  /*4050*/  LDL.LU R50, [R1+0x3f4] ;  /* 0x0003f40001327983 */ /* 0x000ee80000300800 */
[----:B------:R0:W-:Y:S04]  /*4060*/  STL [R1+0x318], R7 ;  /* 0x0003180701007387 */ /* 0x0001e80000100800 */
[----:B------:R-:W3:Y:S01]  /*4070*/  LDL.LU R37, [R1+0x36c] ;  /* 0x00036c0001257983 */ /* 0x000ee20000300800 */
[----:B------:R-:W-:-:S04]  /*4080*/  IMAD.HI.U32 R5, R6, R4, RZ ;  /* 0x0000000406057227 */ /* 0x000fc800078e00ff */
[----:B------:R-:W-:-:S04]  /*4090*/  IMAD.MOV R5, RZ, RZ, -R5 ;  /* 0x000000ffff057224 */ /* 0x000fc800078e0a05 */
[----:B------:R-:W-:-:S05]  /*40a0*/  IMAD R5, R0, R5, R4 ;  /* 0x0000000500057224 */ /* 0x000fca00078e0204 */
[----:B------:R-:W-:Y:S01]  /*40b0*/  ISETP.GT.U32.AND P5, PT, R0, R5, PT ;  /* 0x000000050000720c */ /* 0x000fe20003fa4070 */
[----:B------:R-:W-:Y:S02]  /*40c0*/  IMAD.MOV.U32 R24, RZ, RZ, R30 ;  /* 0x000000ffff187224 */ /* 0x000fe400078e001e */
[----:B------:R-:W-:Y:S02]  /*40d0*/  IMAD.MOV.U32 R30, RZ, RZ, R31 ;  /* 0x000000ffff1e7224 */ /* 0x000fe400078e001f */
[----:B------:R-:W-:Y:S02]  /*40e0*/  IMAD.MOV.U32 R31, RZ, RZ, R32 ;  /* 0x000000ffff1f7224 */ /* 0x000fe400078e0020 */
[----:B------:R-:W-:Y:S02]  /*40f0*/  IMAD.MOV.U32 R32, RZ, RZ, R33 ;  /* 0x000000ffff207224 */ /* 0x000fe400078e0021 */
[----:B------:R-:W-:Y:S02]  /*4100*/  IMAD.MOV.U32 R33, RZ, RZ, R34 ;  /* 0x000000ffff217224 */ /* 0x000fe400078e0022 */
[----:B------:R-:W-:-:S02]  /*4110*/  IMAD.MOV.U32 R34, RZ, RZ, R35 ;  /* 0x000000ffff227224 */ /* 0x000fc400078e0023 */
[----:B------:R-:W-:Y:S01]  /*4120*/  IMAD.MOV.U32 R35, RZ, RZ, R36 ;  /* 0x000000ffff237224 */ /* 0x000fe200078e0024 */
[----:B------:R-:W-:Y:S01]  /*4130*/  IABS R8, R28 ;  /* 0x0000001c00087213 */ /* 0x000fe20000000000 */
[----:B------:R-:W-:Y:S01]  /*4140*/  @!P5 IMAD.IADD R5, R5, 0x1, -R0 ;  /* 0x000000010505d824 */ /* 0x000fe200078e0a00 */
[----:B------:R-:W-:-:S04]  /*4150*/  ISETP.GE.AND P5, PT, R28, RZ, PT ;  /* 0x000000ff1c00720c */ /* 0x000fc80003fa6270 */
[----:B------:R-:W-:Y:S02]  /*4160*/  ISETP.GT.U32.AND P1, PT, R0, R5, PT ;  /* 0x000000050000720c */ /* 0x000fe40003f24070 */
[----:B------:R-:W-:Y:S02]  /*4170*/  MOV R14, R2 ;  /* 0x00000002000e7202 */ /* 0x000fe40000000f00 */
[----:B------:R-:W-:Y:S02]  /*4180*/  IABS R11, R27 ;  /* 0x0000001b000b7213 */ /* 0x000fe40000000000 */
[----:B------:R-:W-:-:S07]  /*4190*/  ISETP.GE.AND P2, PT, R27, RZ, PT ;  /* 0x000000ff1b00720c */ /* 0x000fce0003f46270 */
[----:B------:R-:W-:Y:S02]  /*41a0*/  @!P1 IMAD.IADD R5, R5, 0x1, -R0 ;  /* 0x0000000105059824 */ /* 0x000fe400078e0a00 */
[----:B------:R-:W-:-:S03]  /*41b0*/  IMAD.MOV.U32 R27, RZ, RZ, R30 ;  /* 0x000000ffff1b7224 */ /* 0x000fc600078e001e */
[----:B------:R-:W-:Y:S01]  /*41c0*/  MOV R15, R5 ;  /* 0x00000005000f7202 */ /* 0x000fe20000000f00 */
[----:B------:R-:W-:Y:S02]  /*41d0*/  IMAD.MOV.U32 R30, RZ, RZ, R34 ;  /* 0x000000ffff1e7224 */ /* 0x000fe400078e0022 */
[----:B------:R-:W-:Y:S02]  /*41e0*/  @!P6 IMAD.MOV R14, RZ, RZ, -R14 ;  /* 0x000000ffff0ee224 */ /* 0x000fe400078e0a0e */
[----:B--2---:R-:W-:Y:S02]  /*41f0*/  IMAD.MOV.U32 R34, RZ, RZ, R38 ;  /* 0x000000ffff227224 */ /* 0x004fe400078e0026 */
[----:B------:R-:W-:Y:S02]  /*4200*/  @!P4 IMAD.MOV R15, RZ, RZ, -R15 ;  /* 0x000000ffff0fc224 */ /* 0x000fe400078e0a0f */
[----:B------:R-:W-:Y:S02]  /*4210*/  IMAD.MOV.U32 R38, RZ, RZ, R41 ;  /* 0x000000ffff267224 */ /* 0x000fe400078e0029 */
[----:B------:R-:W-:Y:S01]  /*4220*/  IMAD.MOV.U32 R41, RZ, RZ, R46 ;  /* 0x000000ffff297224 */ /* 0x000fe200078e002e */
[----:B----4-:R-:W-:Y:S01]  /*4230*/  MOV R46, R47 ;  /* 0x0000002f002e7202 */ /* 0x010fe20000000f00 */
[----:B------:R-:W-:-:S02]  /*4240*/  IMAD.MOV.U32 R47, RZ, RZ, R51 ;  /* 0x000000ffff2f7224 */ /* 0x000fc400078e0033 */
[----:B------:R-:W-:Y:S02]  /*4250*/  IMAD.MOV.U32 R51, RZ, RZ, R52 ;  /* 0x000000ffff337224 */ /* 0x000fe400078e0034 */
[----:B------:R-:W-:Y:S02]  /*4260*/  IMAD.MOV.U32 R52, RZ, RZ, R55 ;  /* 0x000000ffff347224 */ /* 0x000fe400078e0037 */
[----:B---3--:R-:W-:Y:S02]  /*4270*/  IMAD.MOV.U32 R36, RZ, RZ, R37 ;  /* 0x000000ffff247224 */ /* 0x008fe400078e0025 */
[----:B------:R-:W2:Y:S04]  /*4280*/  LDL.LU R37, [R1+0x3c0] ;  /* 0x0003c00001257983 */ /* 0x000ea80000300800 */
[----:B------:R-:W3:Y:S04]  /*4290*/  LDL.LU R28, [R1+0x350] ;  /* 0x00035000011c7983 */ /* 0x000ee80000300800 */
[----:B------:R-:W4:Y:S04]  /*42a0*/  LDL.LU R23, [R1+0x354] ;  /* 0x0003540001177983 */ /* 0x000f280000300800 */
[----:B------:R1:W-:Y:S04]  /*42b0*/  STL [R1+0x314], R14 ;  /* 0x0003140e01007387 */ /* 0x0003e80000100800 */
[----:B------:R4:W-:Y:S04]  /*42c0*/  STL [R1+0x310], R15 ;  /* 0x0003100f01007387 */ /* 0x0009e80000100800 */
[----:B------:R-:W4:Y:S01]  /*42d0*/  LDL.LU R55, [R1+0x3c8] ;  /* 0x0003c80001377983 */ /* 0x000f220000300800 */
[----:B------:R-:W-:-:S04]  /*42e0*/  IMAD.HI.U32 R4, R6, R11, RZ ;  /* 0x0000000b06047227 */ /* 0x000fc800078e00ff */
[----:B------:R-:W-:-:S04]  /*42f0*/  IMAD.MOV R4, RZ, RZ, -R4 ;  /* 0x000000ffff047224 */ /* 0x000fc800078e0a04 */
[----:B------:R-:W-:Y:S02]  /*4300*/  IMAD R11, R0, R4, R11 ;  /* 0x00000004000b7224 */ /* 0x000fe400078e020b */
[----:B------:R-:W-:-:S03]  /*4310*/  IMAD.HI.U32 R2, R6, R10, RZ ;  /* 0x0000000a06027227 */ /* 0x000fc600078e00ff */
[----:B------:R-:W-:Y:S01]  /*4320*/  ISETP.GT.U32.AND P6, PT, R0, R11, PT ;  /* 0x0000000b0000720c */ /* 0x000fe20003fc4070 */
[----:B------:R-:W-:Y:S02]  /*4330*/  IMAD.MOV R2, RZ, RZ, -R2 ;  /* 0x000000ffff027224 */ /* 0x000fe400078e0a02 */
[----:B------:R-:W-:-:S04]  /*4340*/  IMAD.HI.U32 R9, R6, R12, RZ ;  /* 0x0000000c06097227 */ /* 0x000fc800078e00ff */
[----:B------:R-:W-:Y:S02]  /*4350*/  IMAD R2, R0, R2, R10 ;  /* 0x0000000200027224 */ /* 0x000fe400078e020a */
[----:B------:R-:W-:-:S04]  /*4360*/  IMAD.MOV R9, RZ, RZ, -R9 ;  /* 0x000000ffff097224 */ /* 0x000fc800078e0a09 */
[----:B------:R-:W-:Y:S01]  /*4370*/  @!P6 IMAD.IADD R11, R11, 0x1, -R0 ;  /* 0x000000010b0be824 */ /* 0x000fe200078e0a00 */
[C---:B------:R-:W-:Y:S01]  /*4380*/  ISETP.GT.U32.AND P6, PT, R0.reuse, R2, PT ;  /* 0x000000020000720c */ /* 0x040fe20003fc4070 */
[----:B------:R-:W-:Y:S01]  /*4390*/  IMAD R12, R0, R9, R12 ;  /* 0x00000009000c7224 */ /* 0x000fe200078e020c */
[----:B------:R-:W-:-:S04]  /*43a0*/  IABS R9, R26 ;  /* 0x0000001a00097213 */ /* 0x000fc80000000000 */
[----:B------:R-:W-:Y:S01]  /*43b0*/  ISETP.GT.U32.AND P1, PT, R0, R12, PT ;  /* 0x0000000c0000720c */ /* 0x000fe20003f24070 */
[----:B------:R-:W-:-:S06]  /*43c0*/  IMAD.HI.U32 R13, R6, R8, RZ ;  /* 0x00000008060d7227 */ /* 0x000fcc00078e00ff */
[----:B------:R-:W-:Y:S02]  /*43d0*/  @!P6 IMAD.IADD R2, R2, 0x1, -R0 ;  /* 0x000000010202e824 */ /* 0x000fe400078e0a00 */
[----:B------:R-:W-:-:S03]  /*43e0*/  IMAD.HI.U32 R10, R6, R9, RZ ;  /* 0x00000009060a7227 */ /* 0x000fc600078e00ff */
[----:B------:R-:W-:Y:S01]  /*43f0*/  ISETP.GT.U32.AND P6, PT, R0, R2, PT ;  /* 0x000000020000720c */ /* 0x000fe20003fc4070 */
[----:B------:R-:W-:Y:S01]  /*4400*/  IMAD.MOV R13, RZ, RZ, -R13 ;  /* 0x000000ffff0d7224 */ /* 0x000fe200078e0a0d */
[----:B------:R-:W-:Y:S01]  /*4410*/  IABS R4, R22 ;  /* 0x0000001600047213 */ /* 0x000fe20000000000 */
[----:B------:R-:W-:Y:S02]  /*4420*/  IMAD.MOV R10, RZ, RZ, -R10 ;  /* 0x000000ffff0a7224 */ /* 0x000fe400078e0a0a */
[----:B------:R-:W-:Y:S01]  /*4430*/  @!P1 IMAD.IADD R12, R12, 0x1, -R0 ;  /* 0x000000010c0c9824 */ /* 0x000fe200078e0a00 */
[C---:B------:R-:W-:Y:S01]  /*4440*/  ISETP.GT.U32.AND P1, PT, R0.reuse, R11, PT ;  /* 0x0000000b0000720c */ /* 0x040fe20003f24070 */
[C---:B------:R-:W-:Y:S02]  /*4450*/  IMAD R8, R0.reuse, R13, R8 ;  /* 0x0000000d00087224 */ /* 0x040fe400078e0208 */
[----:B------:R-:W-:Y:S02]  /*4460*/  IMAD R9, R0, R10, R9 ;  /* 0x0000000a00097224 */ /* 0x000fe400078e0209 */
[----:B------:R-:W-:Y:S01]  /*4470*/  IMAD.HI.U32 R13, R6, R4, RZ ;  /* 0x00000004060d7227 */ /* 0x000fe200078e00ff */
[----:B------:R-:W-:-:S03]  /*4480*/  ISETP.GT.U32.AND P4, PT, R0, R12, PT ;  /* 0x0000000c0000720c */ /* 0x000fc60003f84070 */
[--C-:B------:R-:W-:Y:S01]  /*4490*/  @!P6 IMAD.IADD R2, R2, 0x1, -R0.reuse ;  /* 0x000000010202e824 */ /* 0x100fe200078e0a00 */
[C---:B------:R-:W-:Y:S01]  /*44a0*/  ISETP.GT.U32.AND P6, PT, R0.reuse, R9, PT ;  /* 0x000000090000720c */ /* 0x040fe20003fc4070 */
[----:B------:R-:W-:Y:S02]  /*44b0*/  IMAD.MOV R13, RZ, RZ, -R13 ;  /* 0x000000ffff0d7224 */ /* 0x000fe400078e0a0d */
[----:B------:R-:W-:Y:S02]  /*44c0*/  @!P1 IMAD.IADD R11, R11, 0x1, -R0 ;  /* 0x000000010b0b9824 */ /* 0x000fe400078e0a00 */
[C---:B------:R-:W-:Y:S02]  /*44d0*/  IMAD R4, R0.reuse, R13, R4 ;  /* 0x0000000d00047224 */ /* 0x040fe400078e0204 */
[----:B------:R-:W-:Y:S01]  /*44e0*/  IMAD.MOV.U32 R16, RZ, RZ, R11 ;  /* 0x000000ffff107224 */ /* 0x000fe200078e000b */
[----:B------:R-:W-:Y:S01]  /*44f0*/  ISETP.GT.U32.AND P1, PT, R0, R8, PT ;  /* 0x000000080000720c */ /* 0x000fe20003f24070 */
[----:B------:R-:W-:-:S04]  /*4500*/  @!P4 IMAD.IADD R12, R12, 0x1, -R0 ;  /* 0x000000010c0cc824 */ /* 0x000fc800078e0a00 */
[----:B------:R-:W-:Y:S02]  /*4510*/  @!P6 IMAD.IADD R9, R9, 0x1, -R0 ;  /* 0x000000010909e824 */ /* 0x000fe400078e0a00 */
[----:B------:R-:W-:-:S03]  /*4520*/  @!P3 IMAD.MOV R12, RZ, RZ, -R12 ;  /* 0x000000ffff0cb224 */ /* 0x000fc600078e0a0c */
[----:B------:R-:W-:Y:S01]  /*4530*/  ISETP.GT.U32.AND P3, PT, R0, R9, PT ;  /* 0x000000090000720c */ /* 0x000fe20003f64070 */
[----:B------:R-:W-:Y:S02]  /*4540*/  IMAD.MOV.U32 R25, RZ, RZ, R31 ;  /* 0x000000ffff197224 */ /* 0x000fe400078e001f */
[----:B------:R-:W-:Y:S01]  /*4550*/  IMAD.MOV.U32 R31, RZ, RZ, R39 ;  /* 0x000000ffff1f7224 */ /* 0x000fe200078e0027 */
[----:B0-----:R-:W-:Y:S01]  /*4560*/  IABS R7, R29 ;  /* 0x0000001d00077213 */ /* 0x001fe20000000000 */
[----:B------:R-:W-:Y:S01]  /*4570*/  @!P1 IMAD.IADD R8, R8, 0x1, -R0 ;  /* 0x0000000108089824 */ /* 0x000fe200078e0a00 */
[----:B------:R-:W-:Y:S01]  /*4580*/  ISETP.GE.AND P1, PT, R29, RZ, PT ;  /* 0x000000ff1d00720c */ /* 0x000fe20003f26270 */
[----:B------:R-:W-:Y:S01]  /*4590*/  IMAD.MOV.U32 R29, RZ, RZ, R30 ;  /* 0x000000ffff1d7224 */ /* 0x000fe200078e001e */
[----:B------:R-:W-:Y:S01]  /*45a0*/  MOV R30, R31 ;  /* 0x0000001f001e7202 */ /* 0x000fe20000000f00 */
[----:B------:R-:W-:Y:S01]  /*45b0*/  @!P2 IMAD.MOV R16, RZ, RZ, -R16 ;  /* 0x000000ffff10a224 */ /* 0x000fe200078e0a10 */
[----:B------:R-:W4:Y:S01]  /*45c0*/  LDL.LU R39, [R1+0x39c] ;  /* 0x00039c0001277983 */ /* 0x000f220000300800 */
[----:B------:R-:W-:-:S02]  /*45d0*/  IMAD.MOV.U32 R31, RZ, RZ, R36 ;  /* 0x000000ffff1f7224 */ /* 0x000fc400078e0024 */
[----:B------:R-:W-:Y:S01]  /*45e0*/  @!P3 IMAD.IADD R9, R9, 0x1, -R0 ;  /* 0x000000010909b824 */ /* 0x000fe200078e0a00 */
[----:B------:R-:W-:Y:S01]  /*45f0*/  ISETP.GE.AND P3, PT, R26, RZ, PT ;  /* 0x000000ff1a00720c */ /* 0x000fe20003f66270 */
[----:B------:R-:W-:Y:S01]  /*4600*/  IMAD.MOV.U32 R26, RZ, RZ, R30 ;  /* 0x000000ffff1a7224 */ /* 0x000fe200078e001e */
[----:B------:R-:W-:Y:S01]  /*4610*/  STL [R1+0x30c], R16 ;  /* 0x00030c1001007387 */ /* 0x000fe20000100800 */
[----:B------:R-:W-:Y:S01]  /*4620*/  IMAD.MOV.U32 R30, RZ, RZ, R31 ;  /* 0x000000ffff1e7224 */ /* 0x000fe200078e001f */
[----:B------:R-:W-:Y:S01]  /*4630*/  MOV R31, R32 ;  /* 0x00000020001f7202 */ /* 0x000fe20000000f00 */
[----:B------:R-:W-:Y:S01]  /*4640*/  IMAD.MOV.U32 R32, RZ, RZ, R38 ;  /* 0x000000ffff207224 */ /* 0x000fe200078e0026 */
[----:B------:R0:W-:Y:S01]  /*4650*/  STL [R1+0x308], R12 ;  /* 0x0003080c01007387 */ /* 0x0001e20000100800 */
[----:B------:R-:W-:Y:S01]  /*4660*/  IMAD.MOV.U32 R38, RZ, RZ, R53 ;  /* 0x000000ffff267224 */ /* 0x000fe200078e0035 */
[----:B---3--:R-:W-:-:S05]  /*4670*/  IABS R13, R28 ;  /* 0x0000001c000d7213 */ /* 0x008fca0000000000 */
[----:B------:R-:W-:-:S04]  /*4680*/  IMAD.HI.U32 R11, R6, R13, RZ ;  /* 0x0000000d060b7227 */ /* 0x000fc800078e00ff */
[----:B------:R-:W-:-:S04]  /*4690*/  IMAD.MOV R11, RZ, RZ, -R11 ;  /* 0x000000ffff0b7224 */ /* 0x000fc800078e0a0b */
[----:B------:R-:W-:Y:S02]  /*46a0*/  IMAD R11, R0, R11, R13 ;  /* 0x0000000b000b7224 */ /* 0x000fe400078e020d */
[----:B------:R-:W-:-:S04]  /*46b0*/  IMAD.MOV.U32 R13, RZ, RZ, R2 ;  /* 0x000000ffff0d7224 */ /* 0x000fc800078e0002 */
[----:B------:R-:W-:Y:S01]  /*46c0*/  @!P0 IMAD.MOV R13, RZ, RZ, -R13 ;  /* 0x000000ffff0d8224 */ /* 0x000fe200078e0a0d */
[----:B------:R-:W-:Y:S01]  /*46d0*/  ISETP.GT.U32.AND P0, PT, R0, R11, PT ;  /* 0x0000000b0000720c */ /* 0x000fe20003f04070 */
[----:B--2---:R-:W-:Y:S02]  /*46e0*/  IMAD.MOV.U32 R36, RZ, RZ, R37 ;  /* 0x000000ffff247224 */ /* 0x004fe400078e0025 */
[----:B----4-:R-:W-:Y:S01]  /*46f0*/  IMAD.MOV.U32 R37, RZ, RZ, R55 ;  /* 0x000000ffff257224 */ /* 0x010fe200078e0037 */
[----:B------:R2:W-:Y:S04]  /*4700*/  STL [R1+0x304], R13 ;  /* 0x0003040d01007387 */ /* 0x0005e80000100800 */
[----:B------:R-:W3:Y:S04]  /*4710*/  LDL.LU R55, [R1+0x454] ;  /* 0x0004540001377983 */ /* 0x000ee80000300800 */
[----:B------:R-:W4:Y:S01]  /*4720*/  LDL.LU R53, [R1+0x3d8] ;  /* 0x0003d80001357983 */ /* 0x000f220000300800 */
[----:B------:R-:W-:Y:S01]  /*4730*/  @!P0 IMAD.IADD R11, R11, 0x1, -R0 ;  /* 0x000000010b0b8824 */ /* 0x000fe200078e0a00 */
[----:B------:R-:W-:Y:S01]  /*4740*/  ISETP.GE.AND P0, PT, R28, RZ, PT ;  /* 0x000000ff1c00720c */ /* 0x000fe20003f06270 */
[----:B------:R-:W-:-:S02]  /*4750*/  IMAD.MOV.U32 R28, RZ, RZ, R30 ;  /* 0x000000ffff1c7224 */ /* 0x000fc400078e001e */
[----:B------:R-:W3:Y:S01]  /*4760*/  LDL.LU R30, [R1+0x378] ;  /* 0x00037800011e7983 */ /* 0x000ee20000300800 */
[----:B-1----:R-:W-:-:S04]  /*4770*/  IMAD.HI.U32 R14, R6, R7, RZ ;  /* 0x00000007060e7227 */ /* 0x002fc800078e00ff */
[----:B------:R-:W-:-:S04]  /*4780*/  IMAD.MOV R14, RZ, RZ, -R14 ;  /* 0x000000ffff0e7224 */ /* 0x000fc800078e0a0e */
[C---:B------:R-:W-:Y:S01]  /*4790*/  IMAD R7, R0.reuse, R14, R7 ;  /* 0x0000000e00077224 */ /* 0x040fe200078e0207 */
[----:B------:R-:W-:-:S04]  /*47a0*/  ISETP.GT.U32.AND P4, PT, R0, R4, PT ;  /* 0x000000040000720c */ /* 0x000fc80003f84070 */
[----:B------:R-:W-:Y:S02]  /*47b0*/  ISETP.GT.U32.AND P2, PT, R0, R7, PT ;  /* 0x000000070000720c */ /* 0x000fe40003f44070 */
[----:B------:R-:W-:-:S07]  /*47c0*/  IABS R10, R23 ;  /* 0x00000017000a7213 */ /* 0x000fce0000000000 */
[----:B------:R-:W-:-:S04]  /*47d0*/  @!P4 IMAD.IADD R4, R4, 0x1, -R0 ;  /* 0x000000010404c824 */ /* 0x000fc800078e0a00 */
[----:B------:R-:W-:Y:S01]  /*47e0*/  @!P2 IMAD.IADD R7, R7, 0x1, -R0 ;  /* 0x000000010707a824 */ /* 0x000fe200078e0a00 */
[----:B------:R-:W-:Y:S01]  /*47f0*/  ISETP.GT.U32.AND P2, PT, R0, R8, PT ;  /* 0x000000080000720c */ /* 0x000fe20003f44070 */
[----:B------:R-:W-:-:S03]  /*4800*/  IMAD.HI.U32 R15, R6, R10, RZ ;  /* 0x0000000a060f7227 */ /* 0x000fc600078e00ff */
[C---:B------:R-:W-:Y:S02]  /*4810*/  ISETP.GT.U32.AND P4, PT, R0.reuse, R7, PT ;  /* 0x000000070000720c */ /* 0x040fe40003f84070 */
[----:B------:R-:W-:Y:S02]  /*4820*/  IABS R5, R24 ;  /* 0x0000001800057213 */ /* 0x000fe40000000000 */
[----:B------:R-:W-:Y:S02]  /*4830*/  ISETP.GT.U32.AND P6, PT, R0, R4, PT ;  /* 0x000000040000720c */ /* 0x000fe40003fc4070 */
[----:B------:R-:W-:Y:S01]  /*4840*/  IADD3 R15, -R15, RZ, RZ ;  /* 0x000000ff0f0f7210 */ /* 0x000fe20007ffe1ff */
[----:B------:R-:W-:Y:S01]  /*4850*/  IMAD.HI.U32 R14, R6, R5, RZ ;  /* 0x00000005060e7227 */ /* 0x000fe200078e00ff */
[----:B0-----:R-:W-:-:S03]  /*4860*/  IABS R12, R25 ;  /* 0x00000019000c7213 */ /* 0x001fc60000000000 */
[----:B------:R-:W-:Y:S01]  /*4870*/  IMAD R10, R0, R15, R10 ;  /* 0x0000000f000a7224 */ /* 0x000fe200078e020a */
[----:B------:R-:W-:Y:S01]  /*4880*/  IABS R2, R27 ;  /* 0x0000001b00027213 */ /* 0x000fe20000000000 */
[--C-:B------:R-:W-:Y:S02]  /*4890*/  @!P2 IMAD.IADD R8, R8, 0x1, -R0.reuse ;  /* 0x000000010808a824 */ /* 0x100fe400078e0a00 */
[----:B------:R-:W-:Y:S01]  /*48a0*/  @!P4 IMAD.IADD R7, R7, 0x1, -R0 ;  /* 0x000000010707c824 */ /* 0x000fe200078e0a00 */
[----:B------:R-:W-:Y:S01]  /*48b0*/  ISETP.GE.AND P4, PT, R22, RZ, PT ;  /* 0x000000ff1600720c */ /* 0x000fe20003f86270 */
[----:B------:R-:W-:Y:S02]  /*48c0*/  IMAD.MOV R14, RZ, RZ, -R14 ;  /* 0x000000ffff0e7224 */ /* 0x000fe400078e0a0e */
[----:B--2---:R-:W-:Y:S01]  /*48d0*/  IMAD.HI.U32 R13, R6, R12, RZ ;  /* 0x0000000c060d7227 */ /* 0x004fe200078e00ff */
[----:B------:R-:W-:-:S03]  /*48e0*/  ISETP.GT.U32.AND P2, PT, R0, R10, PT ;  /* 0x0000000a0000720c */ /* 0x000fc60003f44070 */
[----:B------:R-:W-:Y:S01]  /*48f0*/  @!P5 IMAD.MOV R8, RZ, RZ, -R8 ;  /* 0x000000ffff08d224 */ /* 0x000fe200078e0a08 */
[C---:B------:R-:W-:Y:S01]  /*4900*/  ISETP.GT.U32.AND P5, PT, R0.reuse, R11, PT ;  /* 0x0000000b0000720c */ /* 0x040fe20003fa4070 */
[----:B------:R-:W-:Y:S02]  /*4910*/  IMAD R5, R0, R14, R5 ;  /* 0x0000000e00057224 */ /* 0x000fe400078e0205 */
[----:B------:R-:W-:Y:S02]  /*4920*/  @!P6 IMAD.IADD R4, R4, 0x1, -R0 ;  /* 0x000000010404e824 */ /* 0x000fe400078e0a00 */
[----:B------:R-:W-:Y:S02]  /*4930*/  IMAD.MOV R13, RZ, RZ, -R13 ;  /* 0x000000ffff0d7224 */ /* 0x000fe400078e0a0d */
[----:B------:R-:W-:Y:S01]  /*4940*/  IMAD.HI.U32 R14, R6, R2, RZ ;  /* 0x00000002060e7227 */ /* 0x000fe200078e00ff */
[----:B------:R0:W-:Y:S01]  /*4950*/  STL [R1+0x300], R8 ;  /* 0x0003000801007387 */ /* 0x0001e20000100800 */
[----:B------:R-:W-:-:S02]  /*4960*/  ISETP.GT.U32.AND P6, PT, R0, R5, PT ;  /* 0x000000050000720c */ /* 0x000fc40003fc4070 */
[C---:B------:R-:W-:Y:S02]  /*4970*/  IMAD R12, R0.reuse, R13, R12 ;  /* 0x0000000d000c7224 */ /* 0x040fe400078e020c */
[----:B------:R-:W-:Y:S02]  /*4980*/  IMAD.MOV R14, RZ, RZ, -R14 ;  /* 0x000000ffff0e7224 */ /* 0x000fe400078e0a0e */
[----:B0-----:R-:W-:Y:S02]  /*4990*/  IMAD.MOV.U32 R8, RZ, RZ, R4 ;  /* 0x000000ffff087224 */ /* 0x001fe400078e0004 */
[C---:B------:R-:W-:Y:S02]  /*49a0*/  IMAD R2, R0.reuse, R14, R2 ;  /* 0x0000000e00027224 */ /* 0x040fe400078e0202 */
[----:B------:R-:W-:Y:S01]  /*49b0*/  @!P4 IMAD.MOV R8, RZ, RZ, -R8 ;  /* 0x000000ffff08c224 */ /* 0x000fe200078e0a08 */
[----:B------:R-:W-:Y:S01]  /*49c0*/  ISETP.GT.U32.AND P4, PT, R0, R12, PT ;  /* 0x0000000c0000720c */ /* 0x000fe20003f84070 */
[----:B------:R-:W-:-:S02]  /*49d0*/  @!P2 IMAD.IADD R10, R10, 0x1, -R0 ;  /* 0x000000010a0aa824 */ /* 0x000fc400078e0a00 */
[--C-:B------:R-:W-:Y:S01]  /*49e0*/  @!P5 IMAD.IADD R11, R11, 0x1, -R0.reuse ;  /* 0x000000010b0bd824 */ /* 0x100fe200078e0a00 */
[C---:B------:R-:W-:Y:S02]  /*49f0*/  ISETP.GT.U32.AND P5, PT, R0.reuse, R2, PT ;  /* 0x000000020000720c */ /* 0x040fe40003fa4070 */
[----:B------:R-:W-:Y:S02]  /*4a00*/  @!P1 IADD3 R7, -R7, RZ, RZ ;  /* 0x000000ff07079210 */ /* 0x000fe40007ffe1ff */
[----:B------:R-:W-:Y:S01]  /*4a10*/  ISETP.GT.U32.AND P1, PT, R0, R10, PT ;  /* 0x0000000a0000720c */ /* 0x000fe20003f24070 */
[--C-:B------:R-:W-:Y:S02]  /*4a20*/  @!P6 IMAD.IADD R5, R5, 0x1, -R0.reuse ;  /* 0x000000010505e824 */ /* 0x100fe400078e0a00 */
[----:B------:R0:W-:Y:S02]  /*4a30*/  STL [R1+0x2fc], R7 ;  /* 0x0002fc0701007387 */ /* 0x0001e40000100800 */
[----:B------:R-:W-:Y:S01]  /*4a40*/  @!P4 IMAD.IADD R12, R12, 0x1, -R0 ;  /* 0x000000010c0cc824 */ /* 0x000fe200078e0a00 */
[----:B------:R-:W-:-:S02]  /*4a50*/  ISETP.GT.U32.AND P6, PT, R0, R5, PT ;  /* 0x000000050000720c */ /* 0x000fc40003fc4070 */
[----:B------:R-:W-:Y:S01]  /*4a60*/  ISETP.GE.AND P2, PT, R23, RZ, PT ;  /* 0x000000ff1700720c */ /* 0x000fe20003f46270 */
[----:B0-----:R-:W-:Y:S01]  /*4a70*/  IMAD.MOV.U32 R7, RZ, RZ, R9 ;  /* 0x000000ffff077224 */ /* 0x001fe200078e0009 */
[----:B------:R-:W-:Y:S01]  /*4a80*/  @!P5 IADD3 R2, R2, -R0, RZ ;  /* 0x800000000202d210 */ /* 0x000fe20007ffe0ff */
[----:B------:R-:W-:Y:S01]  /*4a90*/  @!P0 IMAD.MOV R11, RZ, RZ, -R11 ;  /* 0x000000ffff0b8224 */ /* 0x000fe200078e0a0b */
[----:B------:R-:W-:Y:S01]  /*4aa0*/  ISETP.GT.U32.AND P5, PT, R0, R12, PT ;  /* 0x0000000c0000720c */ /* 0x000fe20003fa4070 */
[----:B------:R-:W-:Y:S01]  /*4ab0*/  @!P3 IMAD.MOV R7, RZ, RZ, -R7 ;  /* 0x000000ffff07b224 */ /* 0x000fe200078e0a07 */
[----:B------:R-:W-:Y:S01]  /*4ac0*/  ISETP.GE.AND P3, PT, R24, RZ, PT ;  /* 0x000000ff1800720c */ /* 0x000fe20003f66270 */
[----:B------:R-:W-:Y:S01]  /*4ad0*/  @!P1 IMAD.IADD R10, R10, 0x1, -R0 ;  /* 0x000000010a0a9824 */ /* 0x000fe200078e0a00 */
[----:B------:R-:W-:Y:S01]  /*4ae0*/  STL [R1+0x2f8], R8 ;  /* 0x0002f80801007387 */ /* 0x000fe20000100800 */
[----:B------:R-:W-:Y:S02]  /*4af0*/  IABS R4, R29 ;  /* 0x0000001d00047213 */ /* 0x000fe40000000000 */
[----:B------:R-:W-:Y:S01]  /*4b00*/  ISETP.GE.AND P4, PT, R29, RZ, PT ;  /* 0x000000ff1d00720c */ /* 0x000fe20003f86270 */
[----:B------:R-:W-:Y:S01]  /*4b10*/  STL [R1+0x2f4], R7 ;  /* 0x0002f40701007387 */ /* 0x000fe20000100800 */
[----:B------:R-:W-:-:S03]  /*4b20*/  ISETP.GT.U32.AND P0, PT, R0, R2, PT ;  /* 0x000000020000720c */ /* 0x000fc60003f04070 */
[----:B------:R0:W-:Y:S01]  /*4b30*/  STL [R1+0x2f0], R11 ;  /* 0x0002f00b01007387 */ /* 0x0001e20000100800 */
[--C-:B------:R-:W-:Y:S01]  /*4b40*/  @!P6 IMAD.IADD R5, R5, 0x1, -R0.reuse ;  /* 0x000000010505e824 */ /* 0x100fe200078e0a00 */
[----:B------:R-:W-:Y:S01]  /*4b50*/  ISETP.GE.AND P1, PT, R25, RZ, PT ;  /* 0x000000ff1900720c */ /* 0x000fe20003f26270 */
[----:B------:R-:W-:Y:S01]  /*4b60*/  @!P5 IMAD.IADD R12, R12, 0x1, -R0 ;  /* 0x000000010c0cd824 */ /* 0x000fe200078e0a00 */
[----:B0-----:R-:W-:Y:S01]  /*4b70*/  MOV R11, R10 ;  /* 0x0000000a000b7202 */ /* 0x001fe20000000f00 */
[----:B------:R-:W-:Y:S01]  /*4b80*/  @!P3 IMAD.MOV R5, RZ, RZ, -R5 ;  /* 0x000000ffff05b224 */ /* 0x000fe200078e0a05 */
[----:B------:R-:W-:-:S03]  /*4b90*/  IABS R9, R28 ;  /* 0x0000001c00097213 */ /* 0x000fc60000000000 */
[----:B------:R-:W-:Y:S01]  /*4ba0*/  @!P2 IMAD.MOV R11, RZ, RZ, -R11 ;  /* 0x000000ffff0ba224 */ /* 0x000fe200078e0a0b */
[----:B------:R-:W-:Y:S02]  /*4bb0*/  ISETP.GE.AND P5, PT, R28, RZ, PT ;  /* 0x000000ff1c00720c */ /* 0x000fe40003fa6270 */
[----:B------:R-:W-:Y:S01]  /*4bc0*/  ISETP.GE.AND P6, PT, R27, RZ, PT ;  /* 0x000000ff1b00720c */ /* 0x000fe20003fc6270 */
[----:B------:R-:W-:Y:S02]  /*4bd0*/  @!P0 IMAD.IADD R2, R2, 0x1, -R0 ;  /* 0x0000000102028824 */ /* 0x000fe400078e0a00 */
[----:B---3--:R-:W-:Y:S02]  /*4be0*/  IMAD.MOV.U32 R29, RZ, RZ, R30 ;  /* 0x000000ffff1d7224 */ /* 0x008fe400078e001e */
[----:B------:R-:W-:Y:S02]  /*4bf0*/  IMAD.MOV.U32 R30, RZ, RZ, R31 ;  /* 0x000000ffff1e7224 */ /* 0x000fe400078e001f */
[----:B------:R-:W-:-:S02]  /*4c00*/  IMAD.MOV.U32 R31, RZ, RZ, R32 ;  /* 0x000000ffff1f7224 */ /* 0x000fc400078e0020 */
[----:B------:R-:W-:Y:S02]  /*4c10*/  IMAD.MOV.U32 R32, RZ, RZ, R33 ;  /* 0x000000ffff207224 */ /* 0x000fe400078e0021 */
[----:B------:R-:W-:Y:S02]  /*4c20*/  IMAD.MOV.U32 R33, RZ, RZ, R34 ;  /* 0x000000ffff217224 */ /* 0x000fe400078e0022 */
[----:B------:R-:W-:Y:S02]  /*4c30*/  IMAD.MOV.U32 R34, RZ, RZ, R35 ;  /* 0x000000ffff227224 */ /* 0x000fe400078e0023 */
[----:B------:R-:W-:Y:S02]  /*4c40*/  IMAD.MOV.U32 R35, RZ, RZ, R38 ;  /* 0x000000ffff237224 */ /* 0x000fe400078e0026 */
[----:B------:R-:W-:Y:S02]  /*4c50*/  IMAD.MOV.U32 R38, RZ, RZ, R49 ;  /* 0x000000ffff267224 */ /* 0x000fe400078e0031 */
[----:B------:R-:W2:Y:S01]  /*4c60*/  LDL.LU R49, [R1+0x3f8] ;  /* 0x0003f80001317983 */ /* 0x000ea20000300800 */
[----:B------:R-:W-:-:S02]  /*4c70*/  IMAD.MOV.U32 R28, RZ, RZ, R30 ;  /* 0x000000ffff1c7224 */ /* 0x000fc400078e001e */
[----:B------:R-:W-:Y:S01]  /*4c80*/  IMAD.MOV.U32 R30, RZ, RZ, R31 ;  /* 0x000000ffff1e7224 */ /* 0x000fe200078e001f */
[----:B------:R-:W3:Y:S01]  /*4c90*/  LDL.LU R22, [R1+0x37c] ;  /* 0x00037c0001167983 */ /* 0x000ee20000300800 */
[----:B------:R-:W-:-:S03]  /*4ca0*/  IMAD.MOV.U32 R31, RZ, RZ, R32 ;  /* 0x000000ffff1f7224 */ /* 0x000fc600078e0020 */
[----:B------:R-:W4:Y:S01]  /*4cb0*/  LDL.LU R27, [R1+0x380] ;  /* 0x00038000011b7983 */ /* 0x000f220000300800 */
[----:B------:R-:W-:Y:S01]  /*4cc0*/  IMAD.MOV.U32 R32, RZ, RZ, R33 ;  /* 0x000000ffff207224 */ /* 0x000fe200078e0021 */
[----:B------:R-:W-:Y:S02]  /*4cd0*/  MOV R33, R34 ;  /* 0x0000002200217202 */ /* 0x000fe40000000f00 */
[----:B------:R-:W-:Y:S01]  /*4ce0*/  STL [R1+0x2ec], R11 ;  /* 0x0002ec0b01007387 */ /* 0x000fe20000100800 */
[----:B------:R-:W-:-:S03]  /*4cf0*/  ISETP.GE.AND P0, PT, R28, RZ, PT ;  /* 0x000000ff1c00720c */ /* 0x000fc60003f06270 */
[----:B------:R0:W-:Y:S01]  /*4d00*/  STL [R1+0x2e4], R5 ;  /* 0x0002e40501007387 */ /* 0x0001e20000100800 */
[----:B------:R-:W-:Y:S02]  /*4d10*/  IMAD.MOV.U32 R34, RZ, RZ, R35 ;  /* 0x000000ffff227224 */ /* 0x000fe400078e0023 */
[----:B------:R-:W-:Y:S02]  /*4d20*/  IMAD.MOV.U32 R35, RZ, RZ, R36 ;  /* 0x000000ffff237224 */ /* 0x000fe400078e0024 */
[----:B------:R-:W-:Y:S02]  /*4d30*/  IMAD.MOV.U32 R36, RZ, RZ, R41 ;  /* 0x000000ffff247224 */ /* 0x000fe400078e0029 */
[----:B0-----:R-:W-:Y:S01]  /*4d40*/  IMAD.MOV.U32 R5, RZ, RZ, R12 ;  /* 0x000000ffff057224 */ /* 0x001fe200078e000c */
[----:B------:R-:W-:Y:S02]  /*4d50*/  IABS R12, R28 ;  /* 0x0000001c000c7213 */ /* 0x000fe40000000000 */
[----:B------:R-:W-:Y:S01]  /*4d60*/  MOV R28, R30 ;  /* 0x0000001e001c7202 */ /* 0x000fe20000000f00 */
[----:B------:R-:W-:-:S02]  /*4d70*/  IMAD.MOV.U32 R30, RZ, RZ, R31 ;  /* 0x000000ffff1e7224 */ /* 0x000fc400078e001f */
[----:B------:R-:W-:Y:S02]  /*4d80*/  IMAD.MOV.U32 R31, RZ, RZ, R32 ;  /* 0x000000ffff1f7224 */ /* 0x000fe400078e0020 */
[----:B------:R-:W-:Y:S02]  /*4d90*/  @!P1 IMAD.MOV R5, RZ, RZ, -R5 ;  /* 0x000000ffff059224 */ /* 0x000fe400078e0a05 */
[----:B------:R-:W-:Y:S02]  /*4da0*/  IMAD.MOV.U32 R32, RZ, RZ, R33 ;  /* 0x000000ffff207224 */ /* 0x000fe400078e0021 */
[----:B------:R-:W-:Y:S02]  /*4db0*/  IMAD.MOV.U32 R33, RZ, RZ, R34 ;  /* 0x000000ffff217224 */ /* 0x000fe400078e0022 */
[----:B------:R-:W-:Y:S02]  /*4dc0*/  IMAD.MOV.U32 R41, RZ, RZ, R42 ;  /* 0x000000ffff297224 */ /* 0x000fe400078e002a */
[----:B------:R-:W-:-:S02]  /*4dd0*/  IMAD.MOV.U32 R34, RZ, RZ, R35 ;  /* 0x000000ffff227224 */ /* 0x000fc400078e0023 */
[----:B------:R-:W-:Y:S02]  /*4de0*/  IMAD.MOV.U32 R42, RZ, RZ, R54 ;  /* 0x000000ffff2a7224 */ /* 0x000fe400078e0036 */
[----:B------:R-:W-:Y:S01]  /*4df0*/  IMAD.MOV.U32 R35, RZ, RZ, R36 ;  /* 0x000000ffff237224 */ /* 0x000fe200078e0024 */
[----:B------:R-:W2:Y:S01]  /*4e00*/  LDL.LU R54, [R1+0x458] ;  /* 0x0004580001367983 */ /* 0x000ea20000300800 */
[----:B------:R-:W-:Y:S02]  /*4e10*/  IMAD.MOV.U32 R36, RZ, RZ, R37 ;  /* 0x000000ffff247224 */ /* 0x000fe400078e0025 */
[----:B------:R-:W-:Y:S01]  /*4e20*/  IMAD.MOV.U32 R37, RZ, RZ, R43 ;  /* 0x000000ffff257224 */ /* 0x000fe200078e002b */
[----:B------:R0:W-:Y:S04]  /*4e30*/  STL [R1+0x2dc], R5 ;  /* 0x0002dc0501007387 */ /* 0x0001e80000100800 */
[----:B------:R-:W3:Y:S01]  /*4e40*/  LDL.LU R43, [R1+0x3a0] ;  /* 0x0003a000012b7983 */ /* 0x000ee20000300800 */
[----:B------:R-:W-:-:S04]  /*4e50*/  IMAD.HI.U32 R7, R6, R4, RZ ;  /* 0x0000000406077227 */ /* 0x000fc800078e00ff */
[----:B------:R-:W-:-:S04]  /*4e60*/  IMAD.MOV R7, RZ, RZ, -R7 ;  /* 0x000000ffff077224 */ /* 0x000fc800078e0a07 */
[----:B------:R-:W-:-:S05]  /*4e70*/  IMAD R7, R0, R7, R4 ;  /* 0x0000000700077224 */ /* 0x000fca00078e0204 */
[----:B------:R-:W-:Y:S01]  /*4e80*/  ISETP.GT.U32.AND P2, PT, R0, R7, PT ;  /* 0x000000070000720c */ /* 0x000fe20003f44070 */
[----:B------:R-:W-:-:S04]  /*4e90*/  IMAD.HI.U32 R10, R6, R9, RZ ;  /* 0x00000009060a7227 */ /* 0x000fc800078e00ff */
[----:B------:R-:W-:Y:S01]  /*4ea0*/  IMAD.MOV.U32 R24, RZ, RZ, R30 ;  /* 0x000000ffff187224 */ /* 0x000fe200078e001e */
[----:B------:R-:W-:Y:S01]  /*4eb0*/  MOV R30, R31 ;  /* 0x0000001f001e7202 */ /* 0x000fe20000000f00 */
[----:B------:R-:W-:Y:S02]  /*4ec0*/  IMAD.MOV.U32 R31, RZ, RZ, R32 ;  /* 0x000000ffff1f7224 */ /* 0x000fe400078e0020 */
[----:B------:R-:W-:Y:S02]  /*4ed0*/  IMAD.MOV R10, RZ, RZ, -R10 ;  /* 0x000000ffff0a7224 */ /* 0x000fe400078e0a0a */
[----:B------:R-:W-:Y:S02]  /*4ee0*/  IMAD.MOV.U32 R32, RZ, RZ, R33 ;  /* 0x000000ffff207224 */ /* 0x000fe400078e0021 */
[----:B------:R-:W-:Y:S02]  /*4ef0*/  IMAD.MOV.U32 R33, RZ, RZ, R34 ;  /* 0x000000ffff217224 */ /* 0x000fe400078e0022 */
[----:B------:R-:W-:-:S02]  /*4f00*/  IMAD.MOV.U32 R34, RZ, RZ, R35 ;  /* 0x000000ffff227224 */ /* 0x000fc400078e0023 */
[----:B------:R-:W-:Y:S02]  /*4f10*/  IMAD.MOV.U32 R35, RZ, RZ, R37 ;  /* 0x000000ffff237224 */ /* 0x000fe400078e0025 */
[----:B------:R-:W-:Y:S01]  /*4f20*/  IMAD R9, R0, R10, R9 ;  /* 0x0000000a00097224 */ /* 0x000fe200078e0209 */
[----:B------:R-:W-:Y:S01]  /*4f30*/  IABS R10, R28 ;  /* 0x0000001c000a7213 */ /* 0x000fe20000000000 */
[----:B------:R-:W-:Y:S01]  /*4f40*/  @!P2 IMAD.IADD R7, R7, 0x1, -R0 ;  /* 0x000000010707a824 */ /* 0x000fe200078e0a00 */
[----:B------:R-:W-:-:S04]  /*4f50*/  ISETP.GE.AND P2, PT, R28, RZ, PT ;  /* 0x000000ff1c00720c */ /* 0x000fc80003f46270 */
[----:B------:R-:W-:Y:S01]  /*4f60*/  ISETP.GT.U32.AND P1, PT, R0, R7, PT ;  /* 0x000000070000720c */ /* 0x000fe20003f24070 */
[----:B------:R-:W-:Y:S01]  /*4f70*/  IMAD.MOV.U32 R14, RZ, RZ, R2 ;  /* 0x000000ffff0e7224 */ /* 0x000fe200078e0002 */
[----:B------:R-:W-:Y:S02]  /*4f80*/  IABS R8, R26 ;  /* 0x0000001a00087213 */ /* 0x000fe40000000000 */
[----:B------:R-:W-:Y:S01]  /*4f90*/  ISETP.GE.AND P3, PT, R26, RZ, PT ;  /* 0x000000ff1a00720c */ /* 0x000fe20003f66270 */
[----:B------:R-:W-:-:S08]  /*4fa0*/  @!P6 IMAD.MOV R14, RZ, RZ, -R14 ;  /* 0x000000ffff0ee224 */ /* 0x000fd000078e0a0e */
[----:B------:R-:W-:-:S04]  /*4fb0*/  @!P1 IMAD.IADD R7, R7, 0x1, -R0 ;  /* 0x0000000107079824 */ /* 0x000fc800078e0a00 */
[----:B------:R-:W-:Y:S01]  /*4fc0*/  IMAD.MOV.U32 R15, RZ, RZ, R7 ;  /* 0x000000ffff0f7224 */ /* 0x000fe200078e0007 */
[----:B------:R-:W-:Y:S01]  /*4fd0*/  MOV R26, R30 ;  /* 0x0000001e001a7202 */ /* 0x000fe20000000f00 */
[----:B------:R-:W-:Y:S02]  /*4fe0*/  IMAD.MOV.U32 R30, RZ, RZ, R34 ;  /* 0x000000ffff1e7224 */ /* 0x000fe400078e0022 */
[----:B------:R-:W-:Y:S02]  /*4ff0*/  @!P4 IMAD.MOV R15, RZ, RZ, -R15 ;  /* 0x000000ffff0fc224 */ /* 0x000fe400078e0a0f */
[----:B------:R-:W-:Y:S02]  /*5000*/  IMAD.MOV.U32 R25, RZ, RZ, R31 ;  /* 0x000000ffff197224 */ /* 0x000fe400078e001f */
[----:B------:R-:W-:Y:S02]  /*5010*/  IMAD.MOV.U32 R34, RZ, RZ, R36 ;  /* 0x000000ffff227224 */ /* 0x000fe400078e0024 */
[----:B------:R-:W-:-:S02]  /*5020*/  IMAD.MOV.U32 R31, RZ, RZ, R39 ;  /* 0x000000ffff1f7224 */ /* 0x000fc400078e0027 */
[----:B------:R-:W-:Y:S02]  /*5030*/  IMAD.MOV.U32 R36, RZ, RZ, R40 ;  /* 0x000000ffff247224 */ /* 0x000fe400078e0028 */
[----:B------:R-:W-:Y:S01]  /*5040*/  IMAD.MOV.U32 R39, RZ, RZ, R41 ;  /* 0x000000ffff277224 */ /* 0x000fe200078e0029 */
[----:B------:R-:W-:Y:S01]  /*5050*/  MOV R41, R51 ;  /* 0x0000003300297202 */ /* 0x000fe20000000f00 */
[----:B------:R-:W-:Y:S02]  /*5060*/  IMAD.MOV.U32 R40, RZ, RZ, R45 ;  /* 0x000000ffff287224 */ /* 0x000fe400078e002d */
[----:B------:R-:W-:Y:S02]  /*5070*/  IMAD.MOV.U32 R45, RZ, RZ, R46 ;  /* 0x000000ffff2d7224 */ /* 0x000fe400078e002e */
[----:B------:R-:W-:Y:S02]  /*5080*/  IMAD.MOV.U32 R46, RZ, RZ, R47 ;  /* 0x000000ffff2e7224 */ /* 0x000fe400078e002f */
[----:B---3--:R-:W-:-:S02]  /*5090*/  IMAD.MOV.U32 R37, RZ, RZ, R43 ;  /* 0x000000ffff257224 */ /* 0x008fc400078e002b */
[----:B------:R-:W3:Y:S04]  /*50a0*/  LDL.LU R43, [R1+0x3ec] ;  /* 0x0003ec00012b7983 */ /* 0x000ee80000300800 */
[----:B------:R-:W2:Y:S04]  /*50b0*/  LDL.LU R28, [R1+0x384] ;  /* 0x00038400011c7983 */ /* 0x000ea80000300800 */
[----:B------:R-:W3:Y:S04]  /*50c0*/  LDL.LU R23, [R1+0x388] ;  /* 0x0003880001177983 */ /* 0x000ee80000300800 */
[----:B------:R1:W-:Y:S04]  /*50d0*/  STL [R1+0x2d8], R14 ;  /* 0x0002d80e01007387 */ /* 0x0003e80000100800 */
[----:B------:R-:W-:Y:S04]  /*50e0*/  STL [R1+0x2d4], R15 ;  /* 0x0002d40f01007387 */ /* 0x000fe80000100800 */
[----:B------:R-:W3:Y:S04]  /*50f0*/  LDL.LU R51, [R1+0x3fc] ;  /* 0x0003fc0001337983 */ /* 0x000ee80000300800 */
[----:B------:R-:W3:Y:S01]  /*5100*/  LDL.LU R47, [R1+0x3d0] ;  /* 0x0003d000012f7983 */ /* 0x000ee20000300800 */
[----:B------:R-:W-:-:S04]  /*5110*/  IMAD.HI.U32 R4, R6, R8, RZ ;  /* 0x0000000806047227 */ /* 0x000fc800078e00ff */
[----:B------:R-:W-:-:S04]  /*5120*/  IMAD.MOV R4, RZ, RZ, -R4 ;  /* 0x000000ffff047224 */ /* 0x000fc800078e0a04 */
[----:B------:R-:W-:Y:S02]  /*5130*/  IMAD R8, R0, R4, R8 ;  /* 0x0000000400087224 */ /* 0x000fe400078e0208 */
[----:B------:R-:W-:-:S03]  /*5140*/  IMAD.HI.U32 R2, R6, R12, RZ ;  /* 0x0000000c06027227 */ /* 0x000fc600078e00ff */
[----:B------:R-:W-:Y:S01]  /*5150*/  ISETP.GT.U32.AND P6, PT, R0, R8, PT ;  /* 0x000000080000720c */ /* 0x000fe20003fc4070 */
[----:B------:R-:W-:-:S04]  /*5160*/  IMAD.MOV R2, RZ, RZ, -R2 ;  /* 0x000000ffff027224 */ /* 0x000fc800078e0a02 */
[----:B------:R-:W-:-:S08]  /*5170*/  IMAD R2, R0, R2, R12 ;  /* 0x0000000200027224 */ /* 0x000fd000078e020c */
[----:B------:R-:W-:Y:S01]  /*5180*/  @!P6 IMAD.IADD R8, R8, 0x1, -R0 ;  /* 0x000000010808e824 */ /* 0x000fe200078e0a00 */
[C---:B------:R-:W-:Y:S02]  /*5190*/  ISETP.GT.U32.AND P6, PT, R0.reuse, R2, PT ;  /* 0x000000020000720c */ /* 0x040fe40003fc4070 */
[----:B------:R-:W-:Y:S02]  /*51a0*/  ISETP.GT.U32.AND P1, PT, R0, R9, PT ;  /* 0x000000090000720c */ /* 0x000fe40003f24070 */
[----:B----4-:R-:W-:Y:S01]  /*51b0*/  IABS R11, R27 ;  /* 0x0000001b000b7213 */ /* 0x010fe20000000000 */
[----:B------:R-:W-:-:S08]  /*51c0*/  IMAD.HI.U32 R13, R6, R10, RZ ;  /* 0x0000000a060d7227 */ /* 0x000fd000078e00ff */
[----:B------:R-:W-:Y:S02]  /*51d0*/  @!P6 IMAD.IADD R2, R2, 0x1, -R0 ;  /* 0x000000010202e824 */ /* 0x000fe400078e0a00 */
[----:B------:R-:W-:-:S03]  /*51e0*/  IMAD.HI.U32 R12, R6, R11, RZ ;  /* 0x0000000b060c7227 */ /* 0x000fc600078e00ff */
[C---:B------:R-:W-:Y:S01]  /*51f0*/  ISETP.GT.U32.AND P6, PT, R0.reuse, R2, PT ;  /* 0x000000020000720c */ /* 0x040fe20003fc4070 */
[----:B------:R-:W-:Y:S01]  /*5200*/  IMAD.MOV R12, RZ, RZ, -R12 ;  /* 0x000000ffff0c7224 */ /* 0x000fe200078e0a0c */
[----:B------:R-:W-:Y:S01]  /*5210*/  IADD3 R13, -R13, RZ, RZ ;  /* 0x000000ff0d0d7210 */ /* 0x000fe20007ffe1ff */
[----:B------:R-:W-:Y:S01]  /*5220*/  @!P1 IMAD.IADD R9, R9, 0x1, -R0 ;  /* 0x0000000109099824 */ /* 0x000fe200078e0a00 */
[----:B------:R-:W-:Y:S02]  /*5230*/  IABS R4, R22 ;  /* 0x0000001600047213 */ /* 0x000fe40000000000 */
[C---:B------:R-:W-:Y:S01]  /*5240*/  ISETP.GT.U32.AND P1, PT, R0.reuse, R8, PT ;  /* 0x000000080000720c */ /* 0x040fe20003f24070 */
[C---:B------:R-:W-:Y:S02]  /*5250*/  IMAD R10, R0.reuse, R13, R10 ;  /* 0x0000000d000a7224 */ /* 0x040fe400078e020a */
[----:B------:R-:W-:Y:S02]  /*5260*/  IMAD R11, R0, R12, R11 ;  /* 0x0000000c000b7224 */ /* 0x000fe400078e020b */
[----:B------:R-:W-:Y:S01]  /*5270*/  IMAD.HI.U32 R13, R6, R4, RZ ;  /* 0x00000004060d7227 */ /* 0x000fe200078e00ff */
[----:B------:R-:W-:-:S03]  /*5280*/  ISETP.GT.U32.AND P4, PT, R0, R9, PT ;  /* 0x000000090000720c */ /* 0x000fc60003f84070 */
[--C-:B------:R-:W-:Y:S01]  /*5290*/  @!P6 IMAD.IADD R2, R2, 0x1, -R0.reuse ;  /* 0x000000010202e824 */ /* 0x100fe200078e0a00 */
[----:B------:R-:W-:Y:S01]  /*52a0*/  ISETP.GT.U32.AND P6, PT, R0, R11, PT ;  /* 0x0000000b0000720c */ /* 0x000fe20003fc4070 */
        /* <DEDUP_REMOVED lines=8> */
[----:B------:R-:W-:Y:S02]  /*5330*/  ISETP.GT.U32.AND P5, PT, R0, R11, PT ;  /* 0x0000000b0000720c */ /* 0x000fe40003fa4070 */
[----:B0-----:R-:W-:Y:S01]  /*5340*/  IABS R5, R29 ;  /* 0x0000001d00057213 */ /* 0x001fe20000000000 */
[----:B------:R-:W-:Y:S01]  /*5350*/  @!P1 IMAD.IADD R10, R10, 0x1, -R0 ;  /* 0x000000010a0a9824 */ /* 0x000fe200078e0a00 */
[----:B------:R-:W-:Y:S01]  /*5360*/  ISETP.GE.AND P1, PT, R29, RZ, PT ;  /* 0x000000ff1d00720c */ /* 0x000fe20003f26270 */
[----:B------:R-:W-:Y:S02]  /*5370*/  IMAD.MOV.U32 R29, RZ, RZ, R30 ;  /* 0x000000ffff1d7224 */ /* 0x000fe400078e001e */
[----:B------:R-:W-:Y:S02]  /*5380*/  IMAD.MOV.U32 R30, RZ, RZ, R31 ;  /* 0x000000ffff1e7224 */ /* 0x000fe400078e001f */
[----:B------:R-:W-:Y:S02]  /*5390*/  @!P3 IMAD.MOV R16, RZ, RZ, -R16 ;  /* 0x000000ffff10b224 */ /* 0x000fe400078e0a10 */
[----:B------:R-:W-:-:S02]  /*53a0*/  IMAD.MOV.U32 R31, RZ, RZ, R37 ;  /* 0x000000ffff1f7224 */ /* 0x000fc400078e0025 */
[----:B------:R-:W-:Y:S01]  /*53b0*/  @!P5 IMAD.IADD R11, R11, 0x1, -R0 ;  /* 0x000000010b0bd824 */ /* 0x000fe200078e0a00 */
[----:B------:R-:W-:Y:S01]  /*53c0*/  ISETP.GE.AND P5, PT, R27, RZ, PT ;  /* 0x000000ff1b00720c */ /* 0x000fe20003fa6270 */
[----:B------:R-:W-:Y:S01]  /*53d0*/  IMAD.MOV.U32 R27, RZ, RZ, R30 ;  /* 0x000000ffff1b7224 */ /* 0x000fe200078e001e */
[----:B------:R-:W-:Y:S01]  /*53e0*/  STL [R1+0x2d0], R16 ;  /* 0x0002d01001007387 */ /* 0x000fe20000100800 */
[----:B------:R-:W-:Y:S02]  /*53f0*/  IMAD.MOV.U32 R30, RZ, RZ, R31 ;  /* 0x000000ffff1e7224 */ /* 0x000fe400078e001f */
[----:B------:R-:W-:Y:S01]  /*5400*/  IMAD.MOV.U32 R31, RZ, RZ, R32 ;  /* 0x000000ffff1f7224 */ /* 0x000fe200078e0020 */
[----:B------:R0:W-:Y:S01]  /*5410*/  STL [R1+0x2cc], R9 ;  /* 0x0002cc0901007387 */ /* 0x0001e20000100800 */
[----:B------:R-:W-:Y:S02]  /*5420*/  IMAD.MOV.U32 R32, RZ, RZ, R36 ;  /* 0x000000ffff207224 */ /* 0x000fe400078e0024 */
[----:B------:R-:W-:Y:S01]  /*5430*/  IMAD.MOV.U32 R36, RZ, RZ, R53 ;  /* 0x000000ffff247224 */ /* 0x000fe200078e0035 */
[----:B--2---:R-:W-:-:S05]  /*5440*/  IABS R13, R28 ;  /* 0x0000001c000d7213 */ /* 0x004fca0000000000 */
[----:B------:R-:W-:-:S04]  /*5450*/  IMAD.HI.U32 R8, R6, R13, RZ ;  /* 0x0000000d06087227 */ /* 0x000fc800078e00ff */
[----:B------:R-:W-:-:S04]  /*5460*/  IMAD.MOV R8, RZ, RZ, -R8 ;  /* 0x000000ffff087224 */ /* 0x000fc800078e0a08 */
[----:B------:R-:W-:Y:S02]  /*5470*/  IMAD R8, R0, R8, R13 ;  /* 0x0000000800087224 */ /* 0x000fe400078e020d */
[----:B------:R-:W-:-:S04]  /*5480*/  IMAD.MOV.U32 R13, RZ, RZ, R2 ;  /* 0x000000ffff0d7224 */ /* 0x000fc800078e0002 */
[----:B------:R-:W-:Y:S01]  /*5490*/  @!P0 IMAD.MOV R13, RZ, RZ, -R13 ;  /* 0x000000ffff0d8224 */ /* 0x000fe200078e0a0d */
[----:B------:R-:W-:Y:S01]  /*54a0*/  ISETP.GT.U32.AND P0, PT, R0, R8, PT ;  /* 0x000000080000720c */ /* 0x000fe20003f04070 */
[----:B---3--:R-:W-:Y:S01]  /*54b0*/  IMAD.MOV.U32 R37, RZ, RZ, R47 ;  /* 0x000000ffff257224 */ /* 0x008fe200078e002f */
[----:B------:R-:W-:Y:S02]  /*54c0*/  MOV R47, R51 ;  /* 0x00000033002f7202 */ /* 0x000fe40000000f00 */
        /* <DEDUP_REMOVED lines=11> */
[----:B------:R-:W-:-:S09]  /*5580*/  ISETP.GT.U32.AND P3, PT, R0, R5, PT ;  /* 0x000000050000720c */ /* 0x000fd20003f64070 */
[----:B------:R-:W-:-:S04]  /*5590*/  @!P4 IMAD.IADD R4, R4, 0x1, -R0 ;  /* 0x000000010404c824 */ /* 0x000fc800078e0a00 */
[----:B------:R-:W-:Y:S02]  /*55a0*/  @!P3 IADD3 R5, R5, -R0, RZ ;  /* 0x800000000505b210 */ /* 0x000fe40007ffe0ff */
[C---:B------:R-:W-:Y:S02]  /*55b0*/  ISETP.GT.U32.AND P3, PT, R0.reuse, R10, PT ;  /* 0x0000000a0000720c */ /* 0x040fe40003f64070 */
[C---:B------:R-:W-:Y:S02]  /*55c0*/  ISETP.GT.U32.AND P4, PT, R0.reuse, R5, PT ;  /* 0x000000050000720c */ /* 0x040fe40003f84070 */
[----:B------:R-:W-:Y:S02]  /*55d0*/  ISETP.GT.U32.AND P6, PT, R0, R4, PT ;  /* 0x000000040000720c */ /* 0x000fe40003fc4070 */
[----:B0-----:R-:W-:-:S05]  /*55e0*/  IABS R9, R25 ;  /* 0x0000001900097213 */ /* 0x001fca0000000000 */
[----:B--2---:R-:W-:-:S04]  /*55f0*/  IMAD.HI.U32 R13, R6, R9, RZ ;  /* 0x00000009060d7227 */ /* 0x004fc800078e00ff */
[--C-:B------:R-:W-:Y:S02]  /*5600*/  @!P3 IMAD.IADD R10, R10, 0x1, -R0.reuse ;  /* 0x000000010a0ab824 */ /* 0x100fe400078e0a00 */
[----:B------:R-:W-:Y:S01]  /*5610*/  @!P4 IMAD.IADD R5, R5, 0x1, -R0 ;  /* 0x000000010505c824 */ /* 0x000fe200078e0a00 */
[----:B------:R-:W-:Y:S01]  /*5620*/  ISETP.GE.AND P4, PT, R22, RZ, PT ;  /* 0x000000ff1600720c */ /* 0x000fe20003f86270 */
[----:B------:R-:W-:Y:S01]  /*5630*/  @!P2 IMAD.MOV R10, RZ, RZ, -R10 ;  /* 0x000000ffff0aa224 */ /* 0x000fe200078e0a0a */
[----:B------:R-:W-:Y:S01]  /*5640*/  IADD3 R13, -R13, RZ, RZ ;  /* 0x000000ff0d0d7210 */ /* 0x000fe20007ffe1ff */
[----:B------:R-:W-:-:S03]  /*5650*/  @!P6 IMAD.IADD R4, R4, 0x1, -R0 ;  /* 0x000000010404e824 */ /* 0x000fc600078e0a00 */
[----:B------:R0:W-:Y:S01]  /*5660*/  STL [R1+0x2c0], R10 ;  /* 0x0002c00a01007387 */ /* 0x0001e20000100800 */
[C---:B------:R-:W-:Y:S01]  /*5670*/  IMAD R9, R0.reuse, R13, R9 ;  /* 0x0000000d00097224 */ /* 0x040fe200078e0209 */
[----:B------:R-:W-:Y:S01]  /*5680*/  ISETP.GT.U32.AND P2, PT, R0, R8, PT ;  /* 0x000000080000720c */ /* 0x000fe20003f44070 */
[----:B0-----:R-:W-:-:S05]  /*5690*/  IMAD.MOV.U32 R10, RZ, RZ, R4 ;  /* 0x000000ffff0a7224 */ /* 0x001fca00078e0004 */
[----:B------:R-:W-:Y:S02]  /*56a0*/  @!P4 IADD3 R10, -R10, RZ, RZ ;  /* 0x000000ff0a0ac210 */ /* 0x000fe40007ffe1ff */
[----:B------:R-:W-:Y:S01]  /*56b0*/  ISETP.GT.U32.AND P4, PT, R0, R9, PT ;  /* 0x000000090000720c */ /* 0x000fe20003f84070 */
[----:B------:R-:W-:-:S04]  /*56c0*/  @!P1 IMAD.MOV R5, RZ, RZ, -R5 ;  /* 0x000000ffff059224 */ /* 0x000fc800078e0a05 */
[----:B------:R-:W-:Y:S01]  /*56d0*/  @!P2 IMAD.IADD R8, R8, 0x1, -R0 ;  /* 0x000000010808a824 */ /* 0x000fe200078e0a00 */
[----:B------:R0:W-:Y:S01]  /*56e0*/  STL [R1+0x2bc], R5 ;  /* 0x0002bc0501007387 */ /* 0x0001e20000100800 */
[----:B------:R-:W-:Y:S02]  /*56f0*/  IABS R4, R29 ;  /* 0x0000001d00047213 */ /* 0x000fe40000000000 */
[----:B------:R-:W-:-:S04]  /*5700*/  @!P0 IMAD.MOV R8, RZ, RZ, -R8 ;  /* 0x000000ffff088224 */ /* 0x000fc800078e0a08 */
[----:B------:R-:W-:Y:S02]  /*5710*/  @!P4 IMAD.IADD R9, R9, 0x1, -R0 ;  /* 0x000000010909c824 */ /* 0x000fe400078e0a00 */
[----:B0-----:R-:W-:Y:S01]  /*5720*/  IMAD.MOV.U32 R5, RZ, RZ, R11 ;  /* 0x000000ffff057224 */ /* 0x001fe200078e000b */
[----:B------:R-:W-:-:S03]  /*5730*/  ISETP.GE.AND P4, PT, R29, RZ, PT ;  /* 0x000000ff1d00720c */ /* 0x000fc60003f86270 */
[----:B------:R-:W-:Y:S01]  /*5740*/  @!P5 IMAD.MOV R5, RZ, RZ, -R5 ;  /* 0x000000ffff05d224 */ /* 0x000fe200078e0a05 */
[----:B------:R-:W-:Y:S04]  /*5750*/  STL [R1+0x2b8], R10 ;  /* 0x0002b80a01007387 */ /* 0x000fe80000100800 */
[----:B------:R-:W-:Y:S04]  /*5760*/  STL [R1+0x2b4], R5 ;  /* 0x0002b40501007387 */ /* 0x000fe80000100800 */
[----:B------:R-:W-:Y:S01]  /*5770*/  STL [R1+0x2b0], R8 ;  /* 0x0002b00801007387 */ /* 0x000fe20000100800 */
[----:B---3--:R-:W-:Y:S01]  /*5780*/  IMAD.MOV.U32 R29, RZ, RZ, R30 ;  /* 0x000000ffff1d7224 */ /* 0x008fe200078e001e */
[----:B------:R-:W-:Y:S01]  /*5790*/  MOV R30, R31 ;  /* 0x0000001f001e7202 */ /* 0x000fe20000000f00 */
[----:B------:R-:W-:-:S02]  /*57a0*/  IMAD.MOV.U32 R31, RZ, RZ, R32 ;  /* 0x000000ffff1f7224 */ /* 0x000fc400078e0020 */
[----:B------:R-:W-:Y:S02]  /*57b0*/  IMAD.MOV.U32 R32, RZ, RZ, R33 ;  /* 0x000000ffff207224 */ /* 0x000fe400078e0021 */
[----:B------:R-:W-:Y:S02]  /*57c0*/  IMAD.MOV.U32 R33, RZ, RZ, R34 ;  /* 0x000000ffff217224 */ /* 0x000fe400078e0022 */
[----:B------:R-:W-:Y:S02]  /*57d0*/  IMAD.MOV.U32 R34, RZ, RZ, R35 ;  /* 0x000000ffff227224 */ /* 0x000fe400078e0023 */
[----:B------:R-:W-:Y:S02]  /*57e0*/  IMAD.MOV.U32 R35, RZ, RZ, R36 ;  /* 0x000000ffff237224 */ /* 0x000fe400078e0024 */
[----:B------:R-:W2:Y:S01]  /*57f0*/  LDL.LU R36, [R1+0x3dc] ;  /* 0x0003dc0001247983 */ /* 0x000ea20000300800 */
[----:B------:R-:W-:Y:S02]  /*5800*/  IABS R7, R24 ;  /* 0x0000001800077213 */ /* 0x000fe40000000000 */
[----:B------:R-:W-:Y:S01]  /*5810*/  IABS R12, R23 ;  /* 0x00000017000c7213 */ /* 0x000fe20000000000 */
[----:B------:R-:W3:Y:S02]  /*5820*/  LDL.LU R22, [R1+0x3b0] ;  /* 0x0003b00001167983 */ /* 0x000ee40000300800 */
[----:B------:R-:W-:Y:S01]  /*5830*/  IMAD.HI.U32 R14, R6, R7, RZ ;  /* 0x00000007060e7227 */ /* 0x000fe200078e00ff */
[----:B------:R-:W-:-:S03]  /*5840*/  IABS R2, R26 ;  /* 0x0000001a00027213 */ /* 0x000fc60000000000 */
[----:B------:R-:W-:-:S04]  /*5850*/  IMAD.HI.U32 R15, R6, R12, RZ ;  /* 0x0000000c060f7227 */ /* 0x000fc800078e00ff */
[----:B------:R-:W-:Y:S02]  /*5860*/  IMAD.MOV R14, RZ, RZ, -R14 ;  /* 0x000000ffff0e7224 */ /* 0x000fe400078e0a0e */
[----:B------:R-:W-:Y:S02]  /*5870*/  IMAD.MOV R15, RZ, RZ, -R15 ;  /* 0x000000ffff0f7224 */ /* 0x000fe400078e0a0f */
[----:B------:R-:W-:Y:S02]  /*5880*/  IMAD R7, R0, R14, R7 ;  /* 0x0000000e00077224 */ /* 0x000fe400078e0207 */
[----:B------:R-:W-:-:S04]  /*5890*/  IMAD.HI.U32 R14, R6, R2, RZ ;  /* 0x00000002060e7227 */ /* 0x000fc800078e00ff */
[C---:B------:R-:W-:Y:S02]  /*58a0*/  IMAD R12, R0.reuse, R15, R12 ;  /* 0x0000000f000c7224 */ /* 0x040fe400078e020c */
[----:B------:R-:W-:Y:S01]  /*58b0*/  IMAD.MOV R14, RZ, RZ, -R14 ;  /* 0x000000ffff0e7224 */ /* 0x000fe200078e0a0e */
[C---:B------:R-:W-:Y:S02]  /*58c0*/  ISETP.GT.U32.AND P6, PT, R0.reuse, R7, PT ;  /* 0x000000070000720c */ /* 0x040fe40003fc4070 */
[C---:B------:R-:W-:Y:S01]  /*58d0*/  ISETP.GT.U32.AND P3, PT, R0.reuse, R12, PT ;  /* 0x0000000c0000720c */ /* 0x040fe20003f64070 */
[----:B------:R-:W-:-:S05]  /*58e0*/  IMAD R2, R0, R14, R2 ;  /* 0x0000000e00027224 */ /* 0x000fca00078e0202 */
[----:B------:R-:W-:-:S05]  /*58f0*/  ISETP.GT.U32.AND P2, PT, R0, R2, PT ;  /* 0x000000020000720c */ /* 0x000fca0003f44070 */
[--C-:B------:R-:W-:Y:S02]  /*5900*/  @!P6 IMAD.IADD R7, R7, 0x1, -R0.reuse ;  /* 0x000000010707e824 */ /* 0x100fe400078e0a00 */
[----:B------:R-:W-:-:S03]  /*5910*/  @!P3 IMAD.IADD R12, R12, 0x1, -R0 ;  /* 0x000000010c0cb824 */ /* 0x000fc600078e0a00 */
[C---:B------:R-:W-:Y:S02]  /*5920*/  ISETP.GT.U32.AND P6, PT, R0.reuse, R7, PT ;  /* 0x000000070000720c */ /* 0x040fe40003fc4070 */
[----:B------:R-:W-:Y:S01]  /*5930*/  ISETP.GT.U32.AND P1, PT, R0, R12, PT ;  /* 0x0000000c0000720c */ /* 0x000fe20003f24070 */
[----:B------:R-:W-:Y:S01]  /*5940*/  @!P2 IMAD.IADD R2, R2, 0x1, -R0 ;  /* 0x000000010202a824 */ /* 0x000fe200078e0a00 */
[----:B------:R-:W-:Y:S02]  /*5950*/  ISETP.GT.U32.AND P2, PT, R0, R9, PT ;  /* 0x000000090000720c */ /* 0x000fe40003f44070 */
[----:B------:R-:W-:Y:S02]  /*5960*/  ISETP.GE.AND P3, PT, R23, RZ, PT ;  /* 0x000000ff1700720c */ /* 0x000fe40003f66270 */
[----:B------:R-:W-:Y:S02]  /*5970*/  ISETP.GE.AND P5, PT, R24, RZ, PT ;  /* 0x000000ff1800720c */ /* 0x000fe40003fa6270 */
[----:B------:R-:W-:-:S02]  /*5980*/  ISETP.GT.U32.AND P0, PT, R0, R2, PT ;  /* 0x000000020000720c */ /* 0x000fc40003f04070 */
[----:B------:R-:W-:Y:S01]  /*5990*/  IABS R11, R28 ;  /* 0x0000001c000b7213 */ /* 0x000fe20000000000 */
[--C-:B------:R-:W-:Y:S02]  /*59a0*/  @!P6 IMAD.IADD R7, R7, 0x1, -R0.reuse ;  /* 0x000000010707e824 */ /* 0x100fe400078e0a00 */
[----:B------:R-:W-:Y:S01]  /*59b0*/  @!P1 IMAD.IADD R12, R12, 0x1, -R0 ;  /* 0x000000010c0c9824 */ /* 0x000fe200078e0a00 */
[----:B------:R-:W-:Y:S02]  /*59c0*/  ISETP.GE.AND P1, PT, R25, RZ, PT ;  /* 0x000000ff1900720c */ /* 0x000fe40003f26270 */
[----:B------:R-:W-:Y:S01]  /*59d0*/  @!P2 IADD3 R9, R9, -R0, RZ ;  /* 0x800000000909a210 */ /* 0x000fe20007ffe0ff */
[----:B------:R-:W4:Y:S01]  /*59e0*/  LDL.LU R25, [R1+0x3b4] ;  /* 0x0003b40001197983 */ /* 0x000f220000300800 */
[----:B------:R-:W-:Y:S01]  /*59f0*/  ISETP.GE.AND P2, PT, R28, RZ, PT ;  /* 0x000000ff1c00720c */ /* 0x000fe20003f46270 */
[----:B------:R-:W-:Y:S02]  /*5a00*/  IMAD.MOV.U32 R28, RZ, RZ, R30 ;  /* 0x000000ffff1c7224 */ /* 0x000fe400078e001e */
[----:B------:R-:W-:-:S02]  /*5a10*/  @!P3 IMAD.MOV R12, RZ, RZ, -R12 ;  /* 0x000000ffff0cb224 */ /* 0x000fc400078e0a0c */
[----:B------:R-:W-:Y:S02]  /*5a20*/  IMAD.MOV.U32 R30, RZ, RZ, R31 ;  /* 0x000000ffff1e7224 */ /* 0x000fe400078e001f */
[----:B------:R-:W-:Y:S02]  /*5a30*/  @!P5 IMAD.MOV R7, RZ, RZ, -R7 ;  /* 0x000000ffff07d224 */ /* 0x000fe400078e0a07 */
[----:B------:R-:W-:Y:S02]  /*5a40*/  IMAD.MOV.U32 R31, RZ, RZ, R32 ;  /* 0x000000ffff1f7224 */ /* 0x000fe400078e0020 */
[----:B------:R-:W-:Y:S02]  /*5a50*/  IMAD.MOV.U32 R32, RZ, RZ, R33 ;  /* 0x000000ffff207224 */ /* 0x000fe400078e0021 */
[----:B------:R-:W-:Y:S01]  /*5a60*/  IMAD.MOV.U32 R33, RZ, RZ, R34 ;  /* 0x000000ffff217224 */ /* 0x000fe200078e0022 */
[----:B------:R0:W-:Y:S01]  /*5a70*/  STL [R1+0x2ac], R12 ;  /* 0x0002ac0c01007387 */ /* 0x0001e20000100800 */
[----:B------:R-:W-:-:S02]  /*5a80*/  IMAD.MOV.U32 R34, RZ, RZ, R35 ;  /* 0x000000ffff227224 */ /* 0x000fc400078e0023 */
[----:B------:R-:W-:Y:S01]  /*5a90*/  @!P0 IMAD.IADD R2, R2, 0x1, -R0 ;  /* 0x0000000102028824 */ /* 0x000fe200078e0a00 */
[----:B------:R1:W-:Y:S01]  /*5aa0*/  STL [R1+0x2a8], R7 ;  /* 0x0002a80701007387 */ /* 0x0003e20000100800 */
[----:B------:R-:W-:Y:S02]  /*5ab0*/  ISETP.GE.AND P0, PT, R28, RZ, PT ;  /* 0x000000ff1c00720c */ /* 0x000fe40003f06270 */
[----:B0-----:R-:W-:Y:S01]  /*5ac0*/  IABS R12, R28 ;  /* 0x0000001c000c7213 */ /* 0x001fe20000000000 */
[----:B------:R-:W-:Y:S02]  /*5ad0*/  IMAD.MOV.U32 R28, RZ, RZ, R30 ;  /* 0x000000ffff1c7224 */ /* 0x000fe400078e001e */
[----:B------:R-:W-:Y:S02]  /*5ae0*/  IMAD.MOV.U32 R30, RZ, RZ, R31 ;  /* 0x000000ffff1e7224 */ /* 0x000fe400078e001f */
[----:B-1----:R-:W-:Y:S02]  /*5af0*/  IMAD.MOV.U32 R7, RZ, RZ, R9 ;  /* 0x000000ffff077224 */ /* 0x002fe400078e0009 */
[----:B------:R-:W-:-:S02]  /*5b00*/  IMAD.MOV.U32 R31, RZ, RZ, R32 ;  /* 0x000000ffff1f7224 */ /* 0x000fc400078e0020 */
[----:B------:R-:W-:Y:S02]  /*5b10*/  IMAD.MOV.U32 R32, RZ, RZ, R33 ;  /* 0x000000ffff207224 */ /* 0x000fe400078e0021 */
[----:B------:R-:W-:Y:S02]  /*5b20*/  @!P1 IMAD.MOV R7, RZ, RZ, -R7 ;  /* 0x000000ffff079224 */ /* 0x000fe400078e0a07 */
[----:B------:R-:W-:Y:S02]  /*5b30*/  IMAD.MOV.U32 R24, RZ, RZ, R30 ;  /* 0x000000ffff187224 */ /* 0x000fe400078e001e */
[----:B------:R-:W-:Y:S02]  /*5b40*/  IMAD.MOV.U32 R30, RZ, RZ, R31 ;  /* 0x000000ffff1e7224 */ /* 0x000fe400078e001f */
[----:B------:R-:W-:Y:S01]  /*5b50*/  IMAD.MOV.U32 R31, RZ, RZ, R32 ;  /* 0x000000ffff1f7224 */ /* 0x000fe200078e0020 */
[----:B------:R-:W-:Y:S01]  /*5b60*/  ISETP.GE.AND P6, PT, R26, RZ, PT ;  /* 0x000000ff1a00720c */ /* 0x000fe20003fc6270 */
[----:B--2---:R-:W-:-:S02]  /*5b70*/  IMAD.MOV.U32 R35, RZ, RZ, R36 ;  /* 0x000000ffff237224 */ /* 0x004fc400078e0024 */
[----:B------:R-:W-:Y:S02]  /*5b80*/  IMAD.MOV.U32 R36, RZ, RZ, R39 ;  /* 0x000000ffff247224 */ /* 0x000fe400078e0027 */
[----:B------:R-:W-:Y:S01]  /*5b90*/  IMAD.MOV.U32 R39, RZ, RZ, R40 ;  /* 0x000000ffff277224 */ /* 0x000fe200078e0028 */
[----:B------:R-:W-:Y:S02]  /*5ba0*/  MOV R40, R41 ;  /* 0x0000002900287202 */ /* 0x000fe40000000f00 */
[----:B------:R-:W-:Y:S01]  /*5bb0*/  MOV R33, R36 ;  /* 0x0000002400217202 */ /* 0x000fe20000000f00 */
[----:B------:R-:W-:Y:S02]  /*5bc0*/  IMAD.MOV.U32 R41, RZ, RZ, R52 ;  /* 0x000000ffff297224 */ /* 0x000fe400078e0034 */
[----:B------:R-:W2:Y:S02]  /*5bd0*/  LDL.LU R52, [R1+0x43c] ;  /* 0x00043c0001347983 */ /* 0x000ea40000300800 */
[----:B------:R-:W-:-:S02]  /*5be0*/  IMAD.MOV.U32 R32, RZ, RZ, R33 ;  /* 0x000000ffff207224 */ /* 0x000fc400078e0021 */
[----:B------:R0:W-:Y:S01]  /*5bf0*/  STL [R1+0x2a0], R7 ;  /* 0x0002a00701007387 */ /* 0x0001e20000100800 */
[----:B------:R-:W-:-:S03]  /*5c00*/  IMAD.MOV.U32 R33, RZ, RZ, R44 ;  /* 0x000000ffff217224 */ /* 0x000fc600078e002c */
[----:B------:R-:W2:Y:S04]  /*5c10*/  LDL.LU R36, [R1+0x3d4] ;  /* 0x0003d40001247983 */ /* 0x000ea80000300800 */
[----:B------:R-:W2:Y:S04]  /*5c20*/  LDL.LU R44, [R1+0x428] ;  /* 0x00042800012c7983 */ /* 0x000ea80000300800 */
[----:B------:R-:W2:Y:S01]  /*5c30*/  LDL.LU R26, [R1+0x3b8] ;  /* 0x0003b800011a7983 */ /* 0x000ea20000300800 */
[----:B------:R-:W-:Y:S01]  /*5c40*/  IMAD.HI.U32 R5, R6, R4, RZ ;  /* 0x0000000406057227 */ /* 0x000fe200078e00ff */
[----:B------:R-:W-:-:S02]  /*5c50*/  IABS R10, R27 ;  /* 0x0000001b000a7213 */ /* 0x000fc40000000000 */
[----:B------:R-:W2:Y:S01]  /*5c60*/  LDL.LU R23, [R1+0x3bc] ;  /* 0x0003bc0001177983 */ /* 0x000ea20000300800 */
[----:B------:R-:W-:-:S04]  /*5c70*/  IMAD.MOV R5, RZ, RZ, -R5 ;  /* 0x000000ffff057224 */ /* 0x000fc800078e0a05 */
[----:B------:R-:W-:Y:S02]  /*5c80*/  IMAD R5, R0, R5, R4 ;  /* 0x0000000500057224 */ /* 0x000fe400078e0204 */
[----:B------:R-:W-:-:S03]  /*5c90*/  IMAD.HI.U32 R4, R6, R10, RZ ;  /* 0x0000000a06047227 */ /* 0x000fc600078e00ff */
[C---:B------:R-:W-:Y:S01]  /*5ca0*/  ISETP.GT.U32.AND P3, PT, R0.reuse, R5, PT ;  /* 0x000000050000720c */ /* 0x040fe20003f64070 */
[----:B------:R-:W-:Y:S02]  /*5cb0*/  IMAD.MOV R4, RZ, RZ, -R4 ;  /* 0x000000ffff047224 */ /* 0x000fe400078e0a04 */
[----:B------:R-:W-:Y:S02]  /*5cc0*/  IMAD.MOV.U32 R14, RZ, RZ, R2 ;  /* 0x000000ffff0e7224 */ /* 0x000fe400078e0002 */
[----:B------:R-:W-:Y:S02]  /*5cd0*/  IMAD R10, R0, R4, R10 ;  /* 0x00000004000a7224 */ /* 0x000fe400078e020a */
[----:B------:R-:W-:Y:S02]  /*5ce0*/  @!P6 IMAD.MOV R14, RZ, RZ, -R14 ;  /* 0x000000ffff0ee224 */ /* 0x000fe400078e0a0e */
[----:B------:R-:W-:Y:S01]  /*5cf0*/  IMAD.HI.U32 R2, R6, R12, RZ ;  /* 0x0000000c06027227 */ /* 0x000fe200078e00ff */
[----:B------:R-:W-:-:S03]  /*5d00*/  ISETP.GT.U32.AND P6, PT, R0, R10, PT ;  /* 0x0000000a0000720c */ /* 0x000fc60003fc4070 */
[----:B------:R-:W-:Y:S02]  /*5d10*/  @!P3 IMAD.IADD R5, R5, 0x1, -R0 ;  /* 0x000000010505b824 */ /* 0x000fe400078e0a00 */
[----:B------:R-:W-:Y:S02]  /*5d20*/  IMAD.MOV R2, RZ, RZ, -R2 ;  /* 0x000000ffff027224 */ /* 0x000fe400078e0a02 */
[----:B------:R-:W-:Y:S01]  /*5d30*/  IMAD.HI.U32 R8, R6, R11, RZ ;  /* 0x0000000b06087227 */ /* 0x000fe200078e00ff */
[----:B------:R-:W-:-:S03]  /*5d40*/  ISETP.GT.U32.AND P1, PT, R0, R5, PT ;  /* 0x000000050000720c */ /* 0x000fc60003f24070 */
[----:B------:R-:W-:Y:S02]  /*5d50*/  IMAD R2, R0, R2, R12 ;  /* 0x0000000200027224 */ /* 0x000fe400078e020c */
[----:B------:R-:W-:Y:S02]  /*5d60*/  IMAD.MOV R8, RZ, RZ, -R8 ;  /* 0x000000ffff087224 */ /* 0x000fe400078e0a08 */
[----:B------:R-:W-:Y:S01]  /*5d70*/  @!P6 IMAD.IADD R10, R10, 0x1, -R0 ;  /* 0x000000010a0ae824 */ /* 0x000fe200078e0a00 */
[C---:B------:R-:W-:Y:S01]  /*5d80*/  ISETP.GT.U32.AND P6, PT, R0.reuse, R2, PT ;  /* 0x000000020000720c */ /* 0x040fe20003fc4070 */
[----:B------:R-:W-:-:S04]  /*5d90*/  IMAD R11, R0, R8, R11 ;  /* 0x00000008000b7224 */ /* 0x000fc800078e020b */
[----:B------:R-:W-:Y:S02]  /*5da0*/  @!P1 IADD3 R5, R5, -R0, RZ ;  /* 0x8000000005059210 */ /* 0x000fe40007ffe0ff */
[----:B------:R-:W-:Y:S02]  /*5db0*/  ISETP.GT.U32.AND P1, PT, R0, R11, PT ;  /* 0x0000000b0000720c */ /* 0x000fe40003f24070 */
[----:B------:R-:W-:Y:S02]  /*5dc0*/  IABS R8, R28 ;  /* 0x0000001c00087213 */ /* 0x000fe40000000000 */
[----:B----4-:R-:W-:Y:S02]  /*5dd0*/  IABS R9, R25 ;  /* 0x0000001900097213 */ /* 0x010fe40000000000 */
[----:B------:R-:W-:Y:S02]  /*5de0*/  @!P6 IMAD.IADD R2, R2, 0x1, -R0 ;  /* 0x000000010202e824 */ /* 0x000fe400078e0a00 */
[----:B------:R-:W-:-:S03]  /*5df0*/  IMAD.HI.U32 R13, R6, R8, RZ ;  /* 0x00000008060d7227 */ /* 0x000fc600078e00ff */
[----:B------:R-:W-:Y:S01]  /*5e00*/  ISETP.GT.U32.AND P6, PT, R0, R2, PT ;  /* 0x000000020000720c */ /* 0x000fe20003fc4070 */
[----:B------:R-:W-:Y:S01]  /*5e10*/  IMAD.HI.U32 R12, R6, R9, RZ ;  /* 0x00000009060c7227 */ /* 0x000fe200078e00ff */
[----:B---3--:R-:W-:-:S03]  /*5e20*/  IABS R4, R22 ;  /* 0x0000001600047213 */ /* 0x008fc60000000000 */
[----:B------:R-:W-:Y:S02]  /*5e30*/  IMAD.MOV R13, RZ, RZ, -R13 ;  /* 0x000000ffff0d7224 */ /* 0x000fe400078e0a0d */
[----:B------:R-:W-:Y:S01]  /*5e40*/  @!P1 IMAD.IADD R11, R11, 0x1, -R0 ;  /* 0x000000010b0b9824 */ /* 0x000fe200078e0a00 */
[C---:B------:R-:W-:Y:S01]  /*5e50*/  ISETP.GT.U32.AND P1, PT, R0.reuse, R10, PT ;  /* 0x0000000a0000720c */ /* 0x040fe20003f24070 */
[----:B------:R-:W-:Y:S02]  /*5e60*/  IMAD.MOV R12, RZ, RZ, -R12 ;  /* 0x000000ffff0c7224 */ /* 0x000fe400078e0a0c */
[----:B------:R-:W-:Y:S02]  /*5e70*/  IMAD R8, R0, R13, R8 ;  /* 0x0000000d00087224 */ /* 0x000fe400078e0208 */
[----:B------:R-:W-:-:S04]  /*5e80*/  IMAD.HI.U32 R13, R6, R4, RZ ;  /* 0x00000004060d7227 */ /* 0x000fc800078e00ff */
[C---:B------:R-:W-:Y:S02]  /*5e90*/  IMAD R9, R0.reuse, R12, R9 ;  /* 0x0000000c00097224 */ /* 0x040fe400078e0209 */
[----:B------:R-:W-:Y:S02]  /*5ea0*/  IMAD.MOV.U32 R15, RZ, RZ, R5 ;  /* 0x000000ffff0f7224 */ /* 0x000fe400078e0005 */
[----:B------:R-:W-:Y:S02]  /*5eb0*/  IMAD.MOV R13, RZ, RZ, -R13 ;  /* 0x000000ffff0d7224 */ /* 0x000fe400078e0a0d */
[----:B------:R-:W-:Y:S01]  /*5ec0*/  @!P4 IMAD.MOV R15, RZ, RZ, -R15 ;  /* 0x000000ffff0fc224 */ /* 0x000fe200078e0a0f */
[----:B------:R-:W-:Y:S01]  /*5ed0*/  ISETP.GT.U32.AND P4, PT, R0, R11, PT ;  /* 0x0000000b0000720c */ /* 0x000fe20003f84070 */
[----:B------:R-:W-:Y:S01]  /*5ee0*/  @!P6 IMAD.IADD R2, R2, 0x1, -R0 ;  /* 0x000000010202e824 */ /* 0x000fe200078e0a00 */
[C---:B------:R-:W-:Y:S01]  /*5ef0*/  ISETP.GT.U32.AND P6, PT, R0.reuse, R9, PT ;  /* 0x000000090000720c */ /* 0x040fe20003fc4070 */
[----:B------:R-:W-:-:S02]  /*5f00*/  IMAD R4, R0, R13, R4 ;  /* 0x0000000d00047224 */ /* 0x000fc400078e0204 */
[----:B------:R-:W-:-:S04]  /*5f10*/  @!P1 IMAD.IADD R10, R10, 0x1, -R0 ;  /* 0x000000010a0a9824 */ /* 0x000fc800078e0a00 */
[----:B------:R-:W-:Y:S01]  /*5f20*/  IMAD.MOV.U32 R16, RZ, RZ, R10 ;  /* 0x000000ffff107224 */ /* 0x000fe200078e000a */
[----:B------:R-:W-:-:S03]  /*5f30*/  ISETP.GT.U32.AND P1, PT, R0, R8, PT ;  /* 0x000000080000720c */ /* 0x000fc60003f24070 */
[--C-:B------:R-:W-:Y:S02]  /*5f40*/  @!P4 IMAD.IADD R11, R11, 0x1, -R0.reuse ;  /* 0x000000010b0bc824 */ /* 0x100fe400078e0a00 */
[----:B------:R-:W-:Y:S01]  /*5f50*/  @!P6 IMAD.IADD R9, R9, 0x1, -R0 ;  /* 0x000000010909e824 */ /* 0x000fe200078e0a00 */
[----:B------:R-:W-:Y:S01]  /*5f60*/  ISETP.GE.AND P5, PT, R27, RZ, PT ;  /* 0x000000ff1b00720c */ /* 0x000fe20003fa6270 */
[----:B------:R-:W-:-:S03]  /*5f70*/  @!P2 IMAD.MOV R11, RZ, RZ, -R11 ;  /* 0x000000ffff0ba224 */ /* 0x000fc600078e0a0b */
[----:B------:R-:W-:Y:S02]  /*5f80*/  ISETP.GT.U32.AND P2, PT, R0, R9, PT ;  /* 0x000000090000720c */ /* 0x000fe40003f44070 */
[----:B------:R-:W-:Y:S01]  /*5f90*/  ISETP.GE.AND P3, PT, R28, RZ, PT ;  /* 0x000000ff1c00720c */ /* 0x000fe20003f66270 */
[----:B------:R-:W-:Y:S01]  /*5fa0*/  IMAD.MOV.U32 R28, RZ, RZ, R30 ;  /* 0x000000ffff1c7224 */ /* 0x000fe200078e001e */
[----:B------:R-:W-:Y:S01]  /*5fb0*/  MOV R27, R31 ;  /* 0x0000001f001b7202 */ /* 0x000fe20000000f00 */
[----:B------:R-:W-:Y:S02]  /*5fc0*/  IMAD.MOV.U32 R30, RZ, RZ, R32 ;  /* 0x000000ffff1e7224 */ /* 0x000fe400078e0020 */
[----:B------:R-:W-:Y:S01]  /*5fd0*/  IMAD.MOV.U32 R31, RZ, RZ, R37 ;  /* 0x000000ffff1f7224 */ /* 0x000fe200078e0025 */
[----:B0-----:R-:W-:Y:S01]  /*5fe0*/  IABS R7, R29 ;  /* 0x0000001d00077213 */ /* 0x001fe20000000000 */
[----:B------:R-:W-:Y:S01]  /*5ff0*/  @!P1 IMAD.IADD R8, R8, 0x1, -R0 ;  /* 0x0000000108089824 */ /* 0x000fe200078e0a00 */
[----:B------:R-:W-:Y:S01]  /*6000*/  ISETP.GE.AND P1, PT, R29, RZ, PT ;  /* 0x000000ff1d00720c */ /* 0x000fe20003f26270 */
[----:B------:R-:W-:-:S02]  /*6010*/  IMAD.MOV.U32 R37, RZ, RZ, R48 ;  /* 0x000000ffff257224 */ /* 0x000fc400078e0030 */
[----:B------:R-:W-:Y:S02]  /*6020*/  IMAD.MOV.U32 R29, RZ, RZ, R30 ;  /* 0x000000ffff1d7224 */ /* 0x000fe400078e001e */
[----:B------:R-:W-:Y:S01]  /*6030*/  IMAD.MOV.U32 R30, RZ, RZ, R31 ;  /* 0x000000ffff1e7224 */ /* 0x000fe200078e001f */
[----:B------:R-:W-:Y:S01]  /*6040*/  @!P2 IADD3 R9, R9, -R0, RZ ;  /* 0x800000000909a210 */ /* 0x000fe20007ffe0ff */
[----:B------:R-:W-:Y:S01]  /*6050*/  @!P5 IMAD.MOV R16, RZ, RZ, -R16 ;  /* 0x000000ffff10d224 */ /* 0x000fe200078e0a10 */
[----:B------:R0:W-:Y:S01]  /*6060*/  STL [R1+0x29c], R14 ;  /* 0x00029c0e01007387 */ /* 0x0001e20000100800 */
[----:B------:R-:W-:Y:S01]  /*6070*/  ISETP.GE.AND P2, PT, R25, RZ, PT ;  /* 0x000000ff1900720c */ /* 0x000fe20003f46270 */
[----:B------:R-:W-:Y:S02]  /*6080*/  IMAD.MOV.U32 R25, RZ, RZ, R30 ;  /* 0x000000ffff197224 */ /* 0x000fe400078e001e */
[----:B------:R1:W-:Y:S04]  /*6090*/  STL [R1+0x298], R15 ;  /* 0x0002980f01007387 */ /* 0x0003e80000100800 */
[----:B------:R-:W3:Y:S01]  /*60a0*/  LDL.LU R48, [R1+0x438] ;  /* 0x0004380001307983 */ /* 0x000ee20000300800 */
[----:B--2---:R-:W-:-:S05]  /*60b0*/  IABS R13, R26 ;  /* 0x0000001a000d7213 */ /* 0x004fca0000000000 */
[----:B------:R-:W-:-:S05]  /*60c0*/  IMAD.HI.U32 R10, R6, R13, RZ ;  /* 0x0000000d060a7227 */ /* 0x000fca00078e00ff */
[----:B------:R-:W-:-:S05]  /*60d0*/  IADD3 R10, -R10, RZ, RZ ;  /* 0x000000ff0a0a7210 */ /* 0x000fca0007ffe1ff */
[----:B------:R-:W-:Y:S01]  /*60e0*/  IMAD R10, R0, R10, R13 ;  /* 0x0000000a000a7224 */ /* 0x000fe200078e020d */
[----:B------:R-:W-:Y:S01]  /*60f0*/  MOV R13, R2 ;  /* 0x00000002000d7202 */ /* 0x000fe20000000f00 */
[----:B------:R-:W-:-:S04]  /*6100*/  IMAD.MOV.U32 R32, RZ, RZ, R36 ;  /* 0x000000ffff207224 */ /* 0x000fc800078e0024 */
[----:B------:R-:W-:Y:S01]  /*6110*/  @!P0 IMAD.MOV R13, RZ, RZ, -R13 ;  /* 0x000000ffff0d8224 */ /* 0x000fe200078e0a0d */
[----:B------:R-:W-:Y:S01]  /*6120*/  ISETP.GT.U32.AND P0, PT, R0, R10, PT ;  /* 0x0000000a0000720c */ /* 0x000fe20003f04070 */
[----:B------:R-:W-:Y:S02]  /*6130*/  IMAD.MOV.U32 R31, RZ, RZ, R32 ;  /* 0x000000ffff1f7224 */ /* 0x000fe400078e0020 */
[----:B------:R-:W-:Y:S02]  /*6140*/  IMAD.MOV.U32 R32, RZ, RZ, R33 ;  /* 0x000000ffff207224 */ /* 0x000fe400078e0021 */
[----:B------:R-:W-:Y:S02]  /*6150*/  IMAD.MOV.U32 R33, RZ, RZ, R37 ;  /* 0x000000ffff217224 */ /* 0x000fe400078e0025 */
[----:B------:R-:W-:Y:S02]  /*6160*/  IMAD.MOV.U32 R36, RZ, RZ, R38 ;  /* 0x000000ffff247224 */ /* 0x000fe400078e0026 */
[----:B------:R-:W-:-:S02]  /*6170*/  IMAD.MOV.U32 R38, RZ, RZ, R39 ;  /* 0x000000ffff267224 */ /* 0x000fc400078e0027 */
[----:B------:R-:W-:Y:S01]  /*6180*/  IMAD.MOV.U32 R30, RZ, RZ, R31 ;  /* 0x000000ffff1e7224 */ /* 0x000fe200078e001f */
[----:B------:R-:W2:Y:S01]  /*6190*/  LDL.LU R39, [R1+0x414] ;  /* 0x0004140001277983 */ /* 0x000ea20000300800 */
[----:B------:R-:W-:Y:S02]  /*61a0*/  IMAD.MOV.U32 R31, RZ, RZ, R33 ;  /* 0x000000ffff1f7224 */ /* 0x000fe400078e0021 */
[----:B------:R-:W-:Y:S01]  /*61b0*/  IMAD.MOV.U32 R33, RZ, RZ, R34 ;  /* 0x000000ffff217224 */ /* 0x000fe200078e0022 */
[----:B------:R-:W-:Y:S01]  /*61c0*/  STL [R1+0x294], R16 ;  /* 0x0002941001007387 */ /* 0x000fe20000100800 */
[----:B------:R-:W-:Y:S02]  /*61d0*/  IMAD.MOV.U32 R34, RZ, RZ, R35 ;  /* 0x000000ffff227224 */ /* 0x000fe400078e0023 */
[----:B------:R-:W-:Y:S01]  /*61e0*/  IMAD.MOV.U32 R35, RZ, RZ, R50 ;  /* 0x000000ffff237224 */ /* 0x000fe200078e0032 */
[----:B------:R4:W-:Y:S01]  /*61f0*/  STL [R1+0x290], R11 ;  /* 0x0002900b01007387 */ /* 0x0009e20000100800 */
[----:B------:R-:W-:Y:S01]  /*6200*/  @!P0 IMAD.IADD R10, R10, 0x1, -R0 ;  /* 0x000000010a0a8824 */ /* 0x000fe200078e0a00 */
[----:B------:R-:W-:Y:S01]  /*6210*/  ISETP.GE.AND P0, PT, R26, RZ, PT ;  /* 0x000000ff1a00720c */ /* 0x000fe20003f06270 */
[----:B------:R-:W-:Y:S01]  /*6220*/  IMAD.MOV.U32 R50, RZ, RZ, R52 ;  /* 0x000000ffff327224 */ /* 0x000fe200078e0034 */
[----:B------:R4:W-:Y:S01]  /*6230*/  STL [R1+0x28c], R13 ;  /* 0x00028c0d01007387 */ /* 0x0009e20000100800 */
[----:B------:R-:W-:-:S03]  /*6240*/  MOV R26, R30 ;  /* 0x0000001e001a7202 */ /* 0x000fc60000000f00 */
[----:B------:R-:W3:Y:S04]  /*6250*/  LDL.LU R37, [R1+0x404] ;  /* 0x0004040001257983 */ /* 0x000ee80000300800 */
[----:B------:R-:W2:Y:S04]  /*6260*/  LDL.LU R52, [R1+0x440] ;  /* 0x0004400001347983 */ /* 0x000ea80000300800 */
[----:B------:R-:W3:Y:S01]  /*6270*/  LDL.LU R30, [R1+0x3e0] ;  /* 0x0003e000011e7983 */ /* 0x000ee20000300800 */
[----:B0-----:R-:W-:-:S04]  /*6280*/  IMAD.HI.U32 R14, R6, R7, RZ ;  /* 0x00000007060e7227 */ /* 0x001fc800078e00ff */
[----:B------:R-:W-:-:S04]  /*6290*/  IMAD.MOV R14, RZ, RZ, -R14 ;  /* 0x000000ffff0e7224 */ /* 0x000fc800078e0a0e */
[C---:B------:R-:W-:Y:S01]  /*62a0*/  IMAD R7, R0.reuse, R14, R7 ;  /* 0x0000000e00077224 */ /* 0x040fe200078e0207 */
[----:B------:R-:W-:-:S04]  /*62b0*/  ISETP.GT.U32.AND P4, PT, R0, R4, PT ;  /* 0x000000040000720c */ /* 0x000fc80003f84070 */
[----:B------:R-:W-:Y:S02]  /*62c0*/  ISETP.GT.U32.AND P5, PT, R0, R7, PT ;  /* 0x000000070000720c */ /* 0x000fe40003fa4070 */
[----:B------:R-:W-:-:S07]  /*62d0*/  IABS R12, R23 ;  /* 0x00000017000c7213 */ /* 0x000fce0000000000 */
[----:B------:R-:W-:-:S04]  /*62e0*/  @!P4 IMAD.IADD R4, R4, 0x1, -R0 ;  /* 0x000000010404c824 */ /* 0x000fc800078e0a00 */
[----:B------:R-:W-:Y:S01]  /*62f0*/  @!P5 IMAD.IADD R7, R7, 0x1, -R0 ;  /* 0x000000010707d824 */ /* 0x000fe200078e0a00 */
[----:B------:R-:W-:-:S04]  /*6300*/  ISETP.GT.U32.AND P5, PT, R0, R8, PT ;  /* 0x000000080000720c */ /* 0x000fc80003fa4070 */
[C---:B------:R-:W-:Y:S02]  /*6310*/  ISETP.GT.U32.AND P4, PT, R0.reuse, R7, PT ;  /* 0x000000070000720c */ /* 0x040fe40003f84070 */
[----:B------:R-:W-:Y:S02]  /*6320*/  IABS R5, R24 ;  /* 0x0000001800057213 */ /* 0x000fe40000000000 */
[----:B------:R-:W-:Y:S01]  /*6330*/  ISETP.GT.U32.AND P6, PT, R0, R4, PT ;  /* 0x000000040000720c */ /* 0x000fe20003fc4070 */
[----:B-1----:R-:W-:Y:S01]  /*6340*/  IMAD.HI.U32 R15, R6, R12, RZ ;  /* 0x0000000c060f7227 */ /* 0x002fe200078e00ff */
[----:B----4-:R-:W-:-:S03]  /*6350*/  IABS R11, R27 ;  /* 0x0000001b000b7213 */ /* 0x010fc60000000000 */
[----:B------:R-:W-:Y:S01]  /*6360*/  IMAD.HI.U32 R14, R6, R5, RZ ;  /* 0x00000005060e7227 */ /* 0x000fe200078e00ff */
[----:B------:R-:W-:-:S03]  /*6370*/  IABS R2, R28 ;  /* 0x0000001c00027213 */ /* 0x000fc60000000000 */
[--C-:B------:R-:W-:Y:S02]  /*6380*/  @!P5 IMAD.IADD R8, R8, 0x1, -R0.reuse ;  /* 0x000000010808d824 */ /* 0x100fe400078e0a00 */
[----:B------:R-:W-:Y:S01]  /*6390*/  @!P4 IMAD.IADD R7, R7, 0x1, -R0 ;  /* 0x000000010707c824 */ /* 0x000fe200078e0a00 */
[----:B------:R-:W-:Y:S01]  /*63a0*/  ISETP.GE.AND P4, PT, R22, RZ, PT ;  /* 0x000000ff1600720c */ /* 0x000fe20003f86270 */
[----:B------:R-:W-:Y:S02]  /*63b0*/  IMAD.MOV R15, RZ, RZ, -R15 ;  /* 0x000000ffff0f7224 */ /* 0x000fe400078e0a0f */
[----:B------:R-:W-:Y:S02]  /*63c0*/  IMAD.MOV R14, RZ, RZ, -R14 ;  /* 0x000000ffff0e7224 */ /* 0x000fe400078e0a0e */
[----:B------:R-:W-:-:S04]  /*63d0*/  IMAD.HI.U32 R13, R6, R11, RZ ;  /* 0x0000000b060d7227 */ /* 0x000fc800078e00ff */
[----:B------:R-:W-:Y:S01]  /*63e0*/  @!P3 IMAD.MOV R8, RZ, RZ, -R8 ;  /* 0x000000ffff08b224 */ /* 0x000fe200078e0a08 */
[C---:B------:R-:W-:Y:S01]  /*63f0*/  ISETP.GT.U32.AND P3, PT, R0.reuse, R10, PT ;  /* 0x0000000a0000720c */ /* 0x040fe20003f64070 */
[C---:B------:R-:W-:Y:S02]  /*6400*/  IMAD R12, R0.reuse, R15, R12 ;  /* 0x0000000f000c7224 */ /* 0x040fe400078e020c */
[----:B------:R-:W-:Y:S02]  /*6410*/  IMAD R5, R0, R14, R5 ;  /* 0x0000000e00057224 */ /* 0x000fe400078e0205 */
[----:B------:R-:W-:Y:S02]  /*6420*/  @!P6 IMAD.IADD R4, R4, 0x1, -R0 ;  /* 0x000000010404e824 */ /* 0x000fe400078e0a00 */
[----:B------:R-:W-:Y:S02]  /*6430*/  IMAD.MOV R13, RZ, RZ, -R13 ;  /* 0x000000ffff0d7224 */ /* 0x000fe400078e0a0d */
[----:B------:R-:W-:Y:S01]  /*6440*/  IMAD.HI.U32 R14, R6, R2, RZ ;  /* 0x00000002060e7227 */ /* 0x000fe200078e00ff */
[----:B------:R0:W-:Y:S01]  /*6450*/  STL [R1+0x288], R8 ;  /* 0x0002880801007387 */ /* 0x0001e20000100800 */
[----:B------:R-:W-:-:S02]  /*6460*/  ISETP.GT.U32.AND P5, PT, R0, R12, PT ;  /* 0x0000000c0000720c */ /* 0x000fc40003fa4070 */
[C---:B------:R-:W-:Y:S01]  /*6470*/  ISETP.GT.U32.AND P6, PT, R0.reuse, R5, PT ;  /* 0x000000050000720c */ /* 0x040fe20003fc4070 */
[C---:B------:R-:W-:Y:S02]  /*6480*/  IMAD R11, R0.reuse, R13, R11 ;  /* 0x0000000d000b7224 */ /* 0x040fe400078e020b */
[----:B------:R-:W-:Y:S02]  /*6490*/  IMAD.MOV R14, RZ, RZ, -R14 ;  /* 0x000000ffff0e7224 */ /* 0x000fe400078e0a0e */
[----:B0-----:R-:W-:Y:S02]  /*64a0*/  IMAD.MOV.U32 R8, RZ, RZ, R4 ;  /* 0x000000ffff087224 */ /* 0x001fe400078e0004 */
[C---:B------:R-:W-:Y:S02]  /*64b0*/  IMAD R2, R0.reuse, R14, R2 ;  /* 0x0000000e00027224 */ /* 0x040fe400078e0202 */
[----:B------:R-:W-:Y:S01]  /*64c0*/  @!P4 IMAD.MOV R8, RZ, RZ, -R8 ;  /* 0x000000ffff08c224 */ /* 0x000fe200078e0a08 */
[----:B------:R-:W-:-:S02]  /*64d0*/  ISETP.GT.U32.AND P4, PT, R0, R11, PT ;  /* 0x0000000b0000720c */ /* 0x000fc40003f84070 */
[----:B------:R-:W-:Y:S02]  /*64e0*/  @!P3 IADD3 R10, R10, -R0, RZ ;  /* 0x800000000a0ab210 */ /* 0x000fe40007ffe0ff */
[----:B------:R-:W-:Y:S01]  /*64f0*/  ISETP.GT.U32.AND P3, PT, R0, R2, PT ;  /* 0x000000020000720c */ /* 0x000fe20003f64070 */
[----:B------:R-:W-:Y:S02]  /*6500*/  @!P1 IMAD.MOV R7, RZ, RZ, -R7 ;  /* 0x000000ffff079224 */ /* 0x000fe400078e0a07 */
[--C-:B------:R-:W-:Y:S02]  /*6510*/  @!P5 IMAD.IADD R12, R12, 0x1, -R0.reuse ;  /* 0x000000010c0cd824 */ /* 0x100fe400078e0a00 */
[--C-:B------:R-:W-:Y:S01]  /*6520*/  @!P6 IMAD.IADD R5, R5, 0x1, -R0.reuse ;  /* 0x000000010505e824 */ /* 0x100fe200078e0a00 */
[----:B------:R0:W-:Y:S02]  /*6530*/  STL [R1+0x284], R7 ;  /* 0x0002840701007387 */ /* 0x0001e40000100800 */
[C---:B------:R-:W-:Y:S01]  /*6540*/  ISETP.GT.U32.AND P1, PT, R0.reuse, R12, PT ;  /* 0x0000000c0000720c */ /* 0x040fe20003f24070 */
[----:B------:R-:W-:Y:S01]  /*6550*/  @!P4 IMAD.IADD R11, R11, 0x1, -R0 ;  /* 0x000000010b0bc824 */ /* 0x000fe200078e0a00 */
[----:B------:R-:W-:-:S02]  /*6560*/  ISETP.GT.U32.AND P6, PT, R0, R5, PT ;  /* 0x000000050000720c */ /* 0x000fc40003fc4070 */
[----:B------:R-:W-:Y:S01]  /*6570*/  ISETP.GE.AND P5, PT, R23, RZ, PT ;  /* 0x000000ff1700720c */ /* 0x000fe20003fa6270 */
[----:B0-----:R-:W-:Y:S02]  /*6580*/  IMAD.MOV.U32 R7, RZ, RZ, R9 ;  /* 0x000000ffff077224 */ /* 0x001fe400078e0009 */
[----:B------:R-:W-:Y:S01]  /*6590*/  @!P3 IMAD.IADD R2, R2, 0x1, -R0 ;  /* 0x000000010202b824 */ /* 0x000fe200078e0a00 */
[----:B------:R-:W-:Y:S01]  /*65a0*/  ISETP.GT.U32.AND P3, PT, R0, R11, PT ;  /* 0x0000000b0000720c */ /* 0x000fe20003f64070 */
[----:B------:R-:W-:Y:S01]  /*65b0*/  @!P2 IMAD.MOV R7, RZ, RZ, -R7 ;  /* 0x000000ffff07a224 */ /* 0x000fe200078e0a07 */
[----:B------:R-:W-:-:S03]  /*65c0*/  ISETP.GE.AND P2, PT, R24, RZ, PT ;  /* 0x000000ff1800720c */ /* 0x000fc60003f46270 */
[--C-:B------:R-:W-:Y:S01]  /*65d0*/  @!P1 IMAD.IADD R12, R12, 0x1, -R0.reuse ;  /* 0x000000010c0c9824 */ /* 0x100fe200078e0a00 */
[----:B------:R-:W-:Y:S01]  /*65e0*/  ISETP.GE.AND P1, PT, R27, RZ, PT ;  /* 0x000000ff1b00720c */ /* 0x000fe20003f26270 */
[----:B------:R-:W-:Y:S01]  /*65f0*/  @!P6 IMAD.IADD R5, R5, 0x1, -R0 ;  /* 0x000000010505e824 */ /* 0x000fe200078e0a00 */
[----:B------:R-:W-:Y:S01]  /*6600*/  ISETP.GE.AND P6, PT, R28, RZ, PT ;  /* 0x000000ff1c00720c */ /* 0x000fe20003fc6270 */
[----:B------:R-:W-:Y:S01]  /*6610*/  @!P0 IMAD.MOV R10, RZ, RZ, -R10 ;  /* 0x000000ffff0a8224 */ /* 0x000fe200078e0a0a */
[----:B------:R-:W-:Y:S01]  /*6620*/  IABS R4, R29 ;  /* 0x0000001d00047213 */ /* 0x000fe20000000000 */
[----:B------:R-:W-:Y:S01]  /*6630*/  STL [R1+0x280], R8 ;  /* 0x0002800801007387 */ /* 0x000fe20000100800 */
[----:B------:R-:W-:Y:S01]  /*6640*/  ISETP.GE.AND P4, PT, R29, RZ, PT ;  /* 0x000000ff1d00720c */ /* 0x000fe20003f86270 */
[----:B------:R-:W-:Y:S01]  /*6650*/  IMAD.MOV.U32 R29, RZ, RZ, R32 ;  /* 0x000000ffff1d7224 */ /* 0x000fe200078e0020 */
[----:B------:R-:W-:Y:S01]  /*6660*/  MOV R27, R33 ;  /* 0x00000021001b7202 */ /* 0x000fe20000000f00 */
[----:B------:R-:W-:Y:S01]  /*6670*/  IMAD.MOV.U32 R33, RZ, RZ, R35 ;  /* 0x000000ffff217224 */ /* 0x000fe200078e0023 */
[----:B------:R0:W-:Y:S01]  /*6680*/  STL [R1+0x27c], R7 ;  /* 0x00027c0701007387 */ /* 0x0001e20000100800 */
[----:B------:R-:W-:-:S02]  /*6690*/  IMAD.MOV.U32 R32, RZ, RZ, R36 ;  /* 0x000000ffff207224 */ /* 0x000fc400078e0024 */
[----:B------:R-:W-:Y:S01]  /*66a0*/  IMAD.MOV.U32 R35, RZ, RZ, R47 ;  /* 0x000000ffff237224 */ /* 0x000fe200078e002f */
[----:B------:R-:W-:Y:S01]  /*66b0*/  STL [R1+0x270], R10 ;  /* 0x0002700a01007387 */ /* 0x000fe20000100800 */
[----:B------:R-:W-:Y:S01]  /*66c0*/  @!P5 IMAD.MOV R12, RZ, RZ, -R12 ;  /* 0x000000ffff0cd224 */ /* 0x000fe200078e0a0c */
[----:B------:R-:W-:Y:S01]  /*66d0*/  IABS R9, R26 ;  /* 0x0000001a00097213 */ /* 0x000fe20000000000 */
[----:B------:R-:W-:Y:S02]  /*66e0*/  IMAD.MOV.U32 R36, RZ, RZ, R49 ;  /* 0x000000ffff247224 */ /* 0x000fe400078e0031 */
[----:B------:R-:W-:Y:S02]  /*66f0*/  IMAD.MOV.U32 R47, RZ, RZ, R51 ;  /* 0x000000ffff2f7224 */ /* 0x000fe400078e0033 */
[----:B------:R-:W-:Y:S01]  /*6700*/  @!P2 IMAD.MOV R5, RZ, RZ, -R5 ;  /* 0x000000ffff05a224 */ /* 0x000fe200078e0a05 */
[----:B------:R-:W4:Y:S01]  /*6710*/  LDL.LU R51, [R1+0x450] ;  /* 0x0004500001337983 */ /* 0x000f220000300800 */
[----:B------:R-:W-:Y:S01]  /*6720*/  @!P3 IMAD.IADD R11, R11, 0x1, -R0 ;  /* 0x000000010b0bb824 */ /* 0x000fe200078e0a00 */
[----:B------:R-:W-:Y:S01]  /*6730*/  ISETP.GE.AND P3, PT, R26, RZ, PT ;  /* 0x000000ff1a00720c */ /* 0x000fe20003f66270 */
[----:B------:R-:W-:-:S02]  /*6740*/  IMAD.MOV.U32 R49, RZ, RZ, R50 ;  /* 0x000000ffff317224 */ /* 0x000fc400078e0032 */
[----:B------:R-:W4:Y:S01]  /*6750*/  LDL.LU R50, [R1+0x44c] ;  /* 0x00044c0001327983 */ /* 0x000f220000300800 */
[----:B------:R-:W-:Y:S02]  /*6760*/  IMAD.MOV.U32 R26, RZ, RZ, R27 ;  /* 0x000000ffff1a7224 */ /* 0x000fe400078e001b */
[----:B---3--:R-:W-:Y:S02]  /*6770*/  IMAD.MOV.U32 R28, RZ, RZ, R30 ;  /* 0x000000ffff1c7224 */ /* 0x008fe400078e001e */
[----:B------:R-:W-:Y:S02]  /*6780*/  IMAD.MOV.U32 R30, RZ, RZ, R31 ;  /* 0x000000ffff1e7224 */ /* 0x000fe400078e001f */
[----:B------:R-:W-:Y:S02]  /*6790*/  IMAD.MOV.U32 R31, RZ, RZ, R34 ;  /* 0x000000ffff1f7224 */ /* 0x000fe400078e0022 */
[----:B------:R-:W-:Y:S02]  /*67a0*/  IMAD.MOV.U32 R34, RZ, RZ, R43 ;  /* 0x000000ffff227224 */ /* 0x000fe400078e002b */
[----:B------:R-:W3:Y:S01]  /*67b0*/  LDL.LU R43, [R1+0x424] ;  /* 0x00042400012b7983 */ /* 0x000ee20000300800 */
[----:B------:R-:W-:-:S02]  /*67c0*/  IMAD.MOV.U32 R27, RZ, RZ, R31 ;  /* 0x000000ffff1b7224 */ /* 0x000fc400078e001f */
[----:B------:R-:W-:Y:S01]  /*67d0*/  IMAD.MOV.U32 R31, RZ, RZ, R34 ;  /* 0x000000ffff1f7224 */ /* 0x000fe200078e0022 */
[----:B------:R-:W-:Y:S01]  /*67e0*/  STL [R1+0x26c], R12 ;  /* 0x00026c0c01007387 */ /* 0x000fe20000100800 */
[----:B------:R-:W-:-:S03]  /*67f0*/  IMAD.MOV.U32 R34, RZ, RZ, R36 ;  /* 0x000000ffff227224 */ /* 0x000fc600078e0024 */
[----:B------:R1:W-:Y:S04]  /*6800*/  STL [R1+0x268], R5 ;  /* 0x0002680501007387 */ /* 0x0003e80000100800 */
[----:B------:R-:W2:Y:S01]  /*6810*/  LDL.LU R36, [R1+0x400] ;  /* 0x0004000001247983 */ /* 0x000ea20000300800 */
[----:B0-----:R-:W-:-:S04]  /*6820*/  IMAD.HI.U32 R7, R6, R4, RZ ;  /* 0x0000000406077227 */ /* 0x001fc800078e00ff */
[----:B------:R-:W-:-:S04]  /*6830*/  IMAD.MOV R7, RZ, RZ, -R7 ;  /* 0x000000ffff077224 */ /* 0x000fc800078e0a07 */
[C---:B------:R-:W-:Y:S01]  /*6840*/  IMAD R7, R0.reuse, R7, R4 ;  /* 0x0000000700077224 */ /* 0x040fe200078e0204 */
[C---:B------:R-:W-:Y:S02]  /*6850*/  ISETP.GT.U32.AND P0, PT, R0.reuse, R2, PT ;  /* 0x000000020000720c */ /* 0x040fe40003f04070 */
[----:B------:R-:W-:Y:S02]  /*6860*/  IABS R8, R25 ;  /* 0x0000001900087213 */ /* 0x000fe40000000000 */
[----:B------:R-:W-:-:S03]  /*6870*/  ISETP.GT.U32.AND P5, PT, R0, R7, PT ;  /* 0x000000070000720c */ /* 0x000fc60003fa4070 */
[----:B------:R-:W-:-:S04]  /*6880*/  IMAD.HI.U32 R4, R6, R8, RZ ;  /* 0x0000000806047227 */ /* 0x000fc800078e00ff */
[----:B-1----:R-:W-:Y:S01]  /*6890*/  IMAD.MOV.U32 R5, RZ, RZ, R11 ;  /* 0x000000ffff057224 */ /* 0x002fe200078e000b */
[----:B------:R-:W-:Y:S01]  /*68a0*/  IADD3 R4, -R4, RZ, RZ ;  /* 0x000000ff04047210 */ /* 0x000fe20007ffe1ff */
[----:B------:R-:W-:-:S04]  /*68b0*/  @!P0 IMAD.IADD R2, R2, 0x1, -R0 ;  /* 0x0000000102028824 */ /* 0x000fc800078e0a00 */
[----:B------:R-:W-:Y:S01]  /*68c0*/  @!P5 IADD3 R7, R7, -R0, RZ ;  /* 0x800000000707d210 */ /* 0x000fe20007ffe0ff */
[----:B------:R-:W-:Y:S01]  /*68d0*/  @!P1 IMAD.MOV R5, RZ, RZ, -R5 ;  /* 0x000000ffff059224 */ /* 0x000fe200078e0a05 */
[----:B------:R-:W-:Y:S01]  /*68e0*/  IABS R12, R26 ;  /* 0x0000001a000c7213 */ /* 0x000fe20000000000 */
[C---:B------:R-:W-:Y:S01]  /*68f0*/  IMAD R8, R0.reuse, R4, R8 ;  /* 0x0000000400087224 */ /* 0x040fe200078e0208 */
[----:B------:R-:W-:Y:S01]  /*6900*/  ISETP.GT.U32.AND P1, PT, R0, R7, PT ;  /* 0x000000070000720c */ /* 0x000fe20003f24070 */
[----:B------:R-:W-:Y:S02]  /*6910*/  IMAD.MOV.U32 R14, RZ, RZ, R2 ;  /* 0x000000ffff0e7224 */ /* 0x000fe400078e0002 */
[----:B------:R-:W-:-:S04]  /*6920*/  IMAD.HI.U32 R10, R6, R9, RZ ;  /* 0x00000009060a7227 */ /* 0x000fc800078e00ff */
[----:B------:R-:W-:Y:S01]  /*6930*/  @!P6 IMAD.MOV R14, RZ, RZ, -R14 ;  /* 0x000000ffff0ee224 */ /* 0x000fe200078e0a0e */
[----:B------:R-:W-:Y:S01]  /*6940*/  ISETP.GT.U32.AND P6, PT, R0, R8, PT ;  /* 0x000000080000720c */ /* 0x000fe20003fc4070 */
[----:B------:R-:W-:Y:S02]  /*6950*/  IMAD.MOV R10, RZ, RZ, -R10 ;  /* 0x000000ffff0a7224 */ /* 0x000fe400078e0a0a */
[----:B------:R-:W-:-:S04]  /*6960*/  IMAD.HI.U32 R2, R6, R12, RZ ;  /* 0x0000000c06027227 */ /* 0x000fc800078e00ff */
[C---:B------:R-:W-:Y:S02]  /*6970*/  IMAD R9, R0.reuse, R10, R9 ;  /* 0x0000000a00097224 */ /* 0x040fe400078e0209 */
[----:B------:R-:W-:Y:S02]  /*6980*/  IMAD.MOV R2, RZ, RZ, -R2 ;  /* 0x000000ffff027224 */ /* 0x000fe400078e0a02 */
[----:B------:R-:W-:Y:S01]  /*6990*/  @!P1 IMAD.IADD R7, R7, 0x1, -R0 ;  /* 0x0000000107079824 */ /* 0x000fe200078e0a00 */
[C---:B------:R-:W-:Y:S01]  /*69a0*/  ISETP.GT.U32.AND P1, PT, R0.reuse, R9, PT ;  /* 0x000000090000720c */ /* 0x040fe20003f24070 */
[----:B------:R-:W-:Y:S02]  /*69b0*/  IMAD R2, R0, R2, R12 ;  /* 0x0000000200027224 */ /* 0x000fe400078e020c */
[----:B------:R-:W-:-:S03]  /*69c0*/  @!P6 IMAD.IADD R8, R8, 0x1, -R0 ;  /* 0x000000010808e824 */ /* 0x000fc600078e0a00 */
[C---:B------:R-:W-:Y:S02]  /*69d0*/  ISETP.GT.U32.AND P6, PT, R0.reuse, R2, PT ;  /* 0x000000020000720c */ /* 0x040fe40003fc4070 */
[----:B------:R-:W-:Y:S01]  /*69e0*/  IABS R10, R27 ;  /* 0x0000001b000a7213 */ /* 0x000fe20000000000 */
[----:B------:R0:W-:Y:S04]  /*69f0*/  STL [R1+0x264], R5 ;  /* 0x0002640501007387 */ /* 0x0001e80000100800 */
[----:B------:R-:W-:Y:S01]  /*6a00*/  @!P1 IMAD.IADD R9, R9, 0x1, -R0 ;  /* 0x0000000109099824 */ /* 0x000fe200078e0a00 */
[----:B------:R-:W-:Y:S01]  /*6a10*/  ISETP.GT.U32.AND P1, PT, R0, R8, PT ;  /* 0x000000080000720c */ /* 0x000fe20003f24070 */
[----:B------:R-:W-:Y:S01]  /*6a20*/  IMAD.HI.U32 R13, R6, R10, RZ ;  /* 0x0000000a060d7227 */ /* 0x000fe200078e00ff */
[----:B------:R-:W-:-:S02]  /*6a30*/  IABS R11, R30 ;  /* 0x0000001e000b7213 */ /* 0x000fc40000000000 */
[----:B0-----:R-:W-:Y:S01]  /*6a40*/  IABS R5, R28 ;  /* 0x0000001c00057213 */ /* 0x001fe20000000000 */
[----:B------:R-:W-:Y:S01]  /*6a50*/  @!P6 IMAD.IADD R2, R2, 0x1, -R0 ;  /* 0x000000010202e824 */ /* 0x000fe200078e0a00 */
[----:B------:R-:W-:Y:S01]  /*6a60*/  ISETP.GE.AND P2, PT, R25, RZ, PT ;  /* 0x000000ff1900720c */ /* 0x000fe20003f46270 */
[----:B------:R-:W-:Y:S01]  /*6a70*/  IMAD.MOV.U32 R15, RZ, RZ, R7 ;  /* 0x000000ffff0f7224 */ /* 0x000fe200078e0007 */
[----:B------:R-:W-:Y:S01]  /*6a80*/  IABS R4, R29 ;  /* 0x0000001d00047213 */ /* 0x000fe20000000000 */
[----:B------:R0:W-:Y:S01]  /*6a90*/  STL [R1+0x254], R14 ;  /* 0x0002540e01007387 */ /* 0x0001e20000100800 */
[----:B------:R-:W-:Y:S01]  /*6aa0*/  IMAD.MOV R13, RZ, RZ, -R13 ;  /* 0x000000ffff0d7224 */ /* 0x000fe200078e0a0d */
[----:B------:R-:W-:Y:S01]  /*6ab0*/  ISETP.GT.U32.AND P6, PT, R0, R2, PT ;  /* 0x000000020000720c */ /* 0x000fe20003fc4070 */
[----:B------:R-:W-:-:S04]  /*6ac0*/  IMAD.HI.U32 R12, R6, R11, RZ ;  /* 0x0000000b060c7227 */ /* 0x000fc800078e00ff */
[----:B------:R-:W-:Y:S02]  /*6ad0*/  @!P4 IMAD.MOV R15, RZ, RZ, -R15 ;  /* 0x000000ffff0fc224 */ /* 0x000fe400078e0a0f */
[----:B0-----:R-:W-:Y:S01]  /*6ae0*/  IMAD.HI.U32 R14, R6, R5, RZ ;  /* 0x00000005060e7227 */ /* 0x001fe200078e00ff */
[----:B------:R-:W-:Y:S02]  /*6af0*/  ISETP.GT.U32.AND P4, PT, R0, R9, PT ;  /* 0x000000090000720c */ /* 0x000fe40003f84070 */
[----:B------:R-:W-:Y:S01]  /*6b00*/  IADD3 R12, -R12, RZ, RZ ;  /* 0x000000ff0c0c7210 */ /* 0x000fe20007ffe1ff */
[----:B------:R-:W-:Y:S02]  /*6b10*/  IMAD R10, R0, R13, R10 ;  /* 0x0000000d000a7224 */ /* 0x000fe400078e020a */
[----:B------:R-:W-:-:S04]  /*6b20*/  IMAD.HI.U32 R13, R6, R4, RZ ;  /* 0x00000004060d7227 */ /* 0x000fc800078e00ff */
[----:B------:R-:W-:Y:S02]  /*6b30*/  IMAD.MOV R14, RZ, RZ, -R14 ;  /* 0x000000ffff0e7224 */ /* 0x000fe400078e0a0e */
[----:B------:R-:W-:Y:S02]  /*6b40*/  @!P1 IMAD.IADD R8, R8, 0x1, -R0 ;  /* 0x0000000108089824 */ /* 0x000fe400078e0a00 */
[----:B------:R-:W-:Y:S02]  /*6b50*/  IMAD.MOV R13, RZ, RZ, -R13 ;  /* 0x000000ffff0d7224 */ /* 0x000fe400078e0a0d */
[C---:B------:R-:W-:Y:S02]  /*6b60*/  IMAD R5, R0.reuse, R14, R5 ;  /* 0x0000000e00057224 */ /* 0x040fe400078e0205 */
[----:B------:R-:W-:Y:S02]  /*6b70*/  IMAD.MOV.U32 R16, RZ, RZ, R8 ;  /* 0x000000ffff107224 */ /* 0x000fe400078e0008 */
[C---:B------:R-:W-:Y:S01]  /*6b80*/  IMAD R11, R0.reuse, R12, R11 ;  /* 0x0000000c000b7224 */ /* 0x040fe200078e020b */
[C---:B------:R-:W-:Y:S01]  /*6b90*/  ISETP.GT.U32.AND P1, PT, R0.reuse, R10, PT ;  /* 0x0000000a0000720c */ /* 0x040fe20003f24070 */
[----:B------:R-:W-:Y:S01]  /*6ba0*/  IMAD R4, R0, R13, R4 ;  /* 0x0000000d00047224 */ /* 0x000fe200078e0204 */
[----:B------:R-:W-:Y:S01]  /*6bb0*/  @!P6 IADD3 R2, R2, -R0, RZ ;  /* 0x800000000202e210 */ /* 0x000fe20007ffe0ff */
[----:B------:R-:W-:Y:S01]  /*6bc0*/  @!P2 IMAD.MOV R16, RZ, RZ, -R16 ;  /* 0x000000ffff10a224 */ /* 0x000fe200078e0a10 */
[----:B------:R-:W-:-:S02]  /*6bd0*/  ISETP.GT.U32.AND P2, PT, R0, R5, PT ;  /* 0x000000050000720c */ /* 0x000fc40003f44070 */
[C---:B------:R-:W-:Y:S01]  /*6be0*/  ISETP.GT.U32.AND P6, PT, R0.reuse, R11, PT ;  /* 0x0000000b0000720c */ /* 0x040fe20003fc4070 */
[----:B------:R-:W-:Y:S01]  /*6bf0*/  @!P4 IMAD.IADD R9, R9, 0x1, -R0 ;  /* 0x000000010909c824 */ /* 0x000fe200078e0a00 */
[----:B------:R-:W-:Y:S02]  /*6c00*/  IABS R13, R31 ;  /* 0x0000001f000d7213 */ /* 0x000fe40000000000 */
[----:B------:R-:W-:Y:S02]  /*6c10*/  ISETP.GT.U32.AND P4, PT, R0, R4, PT ;  /* 0x000000040000720c */ /* 0x000fe40003f84070 */
[----:B------:R-:W-:Y:S01]  /*6c20*/  ISETP.GE.AND P0, PT, R26, RZ, PT ;  /* 0x000000ff1a00720c */ /* 0x000fe20003f06270 */
[----:B------:R-:W-:Y:S01]  /*6c30*/  IMAD.HI.U32 R8, R6, R13, RZ ;  /* 0x0000000d06087227 */ /* 0x000fe200078e00ff */
[----:B------:R-:W-:-:S03]  /*6c40*/  IABS R12, R32 ;  /* 0x00000020000c7213 */ /* 0x000fc60000000000 */
[----:B------:R-:W-:Y:S02]  /*6c50*/  @!P1 IMAD.IADD R10, R10, 0x1, -R0 ;  /* 0x000000010a0a9824 */ /* 0x000fe400078e0a00 */
[----:B------:R-:W-:Y:S02]  /*6c60*/  IMAD.MOV R8, RZ, RZ, -R8 ;  /* 0x000000ffff087224 */ /* 0x000fe400078e0a08 */
[--C-:B------:R-:W-:Y:S02]  /*6c70*/  @!P2 IMAD.IADD R5, R5, 0x1, -R0.reuse ;  /* 0x000000010505a824 */ /* 0x100fe400078e0a00 */
[--C-:B------:R-:W-:Y:S01]  /*6c80*/  @!P6 IMAD.IADD R11, R11, 0x1, -R0.reuse ;  /* 0x000000010b0be824 */ /* 0x100fe200078e0a00 */
[C---:B------:R-:W-:Y:S01]  /*6c90*/  ISETP.GT.U32.AND P2, PT, R0.reuse, R10, PT ;  /* 0x0000000a0000720c */ /* 0x040fe20003f44070 */
[----:B------:R-:W-:Y:S02]  /*6ca0*/  IMAD R8, R0, R8, R13 ;  /* 0x0000000800087224 */ /* 0x000fe400078e020d */
[----:B------:R-:W-:Y:S01]  /*6cb0*/  @!P4 IMAD.IADD R4, R4, 0x1, -R0 ;  /* 0x000000010404c824 */ /* 0x000fe200078e0a00 */
[C---:B------:R-:W-:Y:S01]  /*6cc0*/  ISETP.GT.U32.AND P4, PT, R0.reuse, R5, PT ;  /* 0x000000050000720c */ /* 0x040fe20003f84070 */
[----:B------:R-:W-:Y:S01]  /*6cd0*/  @!P3 IMAD.MOV R9, RZ, RZ, -R9 ;  /* 0x000000ffff09b224 */ /* 0x000fe200078e0a09 */
[----:B------:R0:W-:Y:S01]  /*6ce0*/  STL [R1+0x248], R15 ;  /* 0x0002480f01007387 */ /* 0x0001e20000100800 */
[----:B------:R-:W-:Y:S01]  /*6cf0*/  IMAD.MOV.U32 R13, RZ, RZ, R2 ;  /* 0x000000ffff0d7224 */ /* 0x000fe200078e0002 */
[----:B------:R-:W-:-:S02]  /*6d00*/  ISETP.GT.U32.AND P3, PT, R0, R11, PT ;  /* 0x0000000b0000720c */ /* 0x000fc40003f64070 */
[----:B------:R-:W-:Y:S01]  /*6d10*/  ISETP.GE.AND P5, PT, R27, RZ, PT ;  /* 0x000000ff1b00720c */ /* 0x000fe20003fa6270 */
[----:B------:R-:W-:Y:S01]  /*6d20*/  @!P0 IMAD.MOV R13, RZ, RZ, -R13 ;  /* 0x000000ffff0d8224 */ /* 0x000fe200078e0a0d */
[----:B------:R-:W-:Y:S01]  /*6d30*/  ISETP.GE.AND P1, PT, R28, RZ, PT ;  /* 0x000000ff1c00720c */ /* 0x000fe20003f26270 */
[----:B0-----:R-:W-:Y:S01]  /*6d40*/  IMAD.HI.U32 R15, R6, R12, RZ ;  /* 0x0000000c060f7227 */ /* 0x001fe200078e00ff */
[C---:B------:R-:W-:Y:S02]  /*6d50*/  ISETP.GT.U32.AND P0, PT, R0.reuse, R8, PT ;  /* 0x000000080000720c */ /* 0x040fe40003f04070 */
[----:B------:R-:W-:Y:S01]  /*6d60*/  ISETP.GT.U32.AND P6, PT, R0, R4, PT ;  /* 0x000000040000720c */ /* 0x000fe20003fc4070 */
[----:B------:R-:W-:Y:S01]  /*6d70*/  IMAD.MOV R15, RZ, RZ, -R15 ;  /* 0x000000ffff0f7224 */ /* 0x000fe200078e0a0f */
[----:B------:R-:W-:-:S03]  /*6d80*/  IABS R7, R33 ;  /* 0x0000002100077213 */ /* 0x000fc60000000000 */
[----:B------:R-:W-:Y:S01]  /*6d90*/  IMAD R12, R0, R15, R12 ;  /* 0x0000000f000c7224 */ /* 0x000fe200078e020c */
[----:B------:R-:W-:Y:S01]  /*6da0*/  @!P2 IADD3 R10, R10, -R0, RZ ;  /* 0x800000000a0aa210 */ /* 0x000fe20007ffe0ff */
[----:B------:R-:W-:Y:S01]  /*6db0*/  STL [R1+0x244], R16 ;  /* 0x0002441001007387 */ /* 0x000fe20000100800 */
[--C-:B------:R-:W-:Y:S01]  /*6dc0*/  @!P4 IMAD.IADD R5, R5, 0x1, -R0.reuse ;  /* 0x000000010505c824 */ /* 0x100fe200078e0a00 */
[----:B------:R-:W-:Y:S01]  /*6dd0*/  ISETP.GE.AND P4, PT, R29, RZ, PT ;  /* 0x000000ff1d00720c */ /* 0x000fe20003f86270 */
[----:B------:R-:W-:Y:S01]  /*6de0*/  @!P3 IMAD.IADD R11, R11, 0x1, -R0 ;  /* 0x000000010b0bb824 */ /* 0x000fe200078e0a00 */
[----:B------:R0:W-:Y:S01]  /*6df0*/  STL [R1+0x240], R9 ;  /* 0x0002400901007387 */ /* 0x0001e20000100800 */
[----:B------:R-:W-:Y:S01]  /*6e00*/  IMAD.HI.U32 R14, R6, R7, RZ ;  /* 0x00000007060e7227 */ /* 0x000fe200078e00ff */
[----:B------:R-:W-:Y:S02]  /*6e10*/  ISETP.GT.U32.AND P2, PT, R0, R12, PT ;  /* 0x0000000c0000720c */ /* 0x000fe40003f44070 */
[----:B------:R-:W-:Y:S01]  /*6e20*/  ISETP.GE.AND P3, PT, R30, RZ, PT ;  /* 0x000000ff1e00720c */ /* 0x000fe20003f66270 */
[----:B------:R-:W-:Y:S01]  /*6e30*/  @!P5 IMAD.MOV R10, RZ, RZ, -R10 ;  /* 0x000000ffff0ad224 */ /* 0x000fe200078e0a0a */
[----:B------:R-:W-:Y:S01]  /*6e40*/  @!P1 IADD3 R5, -R5, RZ, RZ ;  /* 0x000000ff05059210 */ /* 0x000fe20007ffe1ff */
[----:B------:R-:W-:Y:S01]  /*6e50*/  @!P0 IMAD.IADD R8, R8, 0x1, -R0 ;  /* 0x0000000108088824 */ /* 0x000fe200078e0a00 */
[----:B0-----:R-:W-:Y:S01]  /*6e60*/  IABS R9, R34 ;  /* 0x0000002200097213 */ /* 0x001fe20000000000 */
[----:B------:R-:W-:Y:S01]  /*6e70*/  IMAD.MOV R14, RZ, RZ, -R14 ;  /* 0x000000ffff0e7224 */ /* 0x000fe200078e0a0e */
[----:B------:R-:W-:Y:S01]  /*6e80*/  IABS R2, R35 ;  /* 0x0000002300027213 */ /* 0x000fe20000000000 */
[----:B------:R0:W-:Y:S01]  /*6e90*/  STL [R1+0x230], R13 ;  /* 0x0002300d01007387 */ /* 0x0001e20000100800 */
[----:B------:R-:W-:Y:S01]  /*6ea0*/  @!P6 IMAD.IADD R4, R4, 0x1, -R0 ;  /* 0x000000010404e824 */ /* 0x000fe200078e0a00 */
[C---:B------:R-:W-:Y:S01]  /*6eb0*/  ISETP.GT.U32.AND P5, PT, R0.reuse, R8, PT ;  /* 0x000000080000720c */ /* 0x040fe20003fa4070 */
[----:B------:R-:W-:Y:S01]  /*6ec0*/  IMAD R7, R0, R14, R7 ;  /* 0x0000000e00077224 */ /* 0x000fe200078e0207 */
[----:B------:R1:W-:Y:S01]  /*6ed0*/  STL [R1+0x22c], R10 ;  /* 0x00022c0a01007387 */ /* 0x0003e20000100800 */
[----:B------:R-:W-:-:S04]  /*6ee0*/  IMAD.HI.U32 R14, R6, R2, RZ ;  /* 0x00000002060e7227 */ /* 0x000fc800078e00ff */
[----:B0-----:R-:W-:Y:S01]  /*6ef0*/  IMAD.HI.U32 R13, R6, R9, RZ ;  /* 0x00000009060d7227 */ /* 0x001fe200078e00ff */
[----:B------:R0:W-:Y:S03]  /*6f00*/  STL [R1+0x21c], R5 ;  /* 0x00021c0501007387 */ /* 0x0001e60000100800 */
[----:B-1----:R-:W-:Y:S02]  /*6f10*/  IMAD.MOV.U32 R10, RZ, RZ, R4 ;  /* 0x000000ffff0a7224 */ /* 0x002fe400078e0004 */
[----:B------:R-:W-:Y:S02]  /*6f20*/  IMAD.MOV R13, RZ, RZ, -R13 ;  /* 0x000000ffff0d7224 */ /* 0x000fe400078e0a0d */
[----:B------:R-:W-:Y:S02]  /*6f30*/  @!P4 IMAD.MOV R10, RZ, RZ, -R10 ;  /* 0x000000ffff0ac224 */ /* 0x000fe400078e0a0a */
[----:B0-----:R-:W-:-:S02]  /*6f40*/  IMAD.MOV.U32 R5, RZ, RZ, R11 ;  /* 0x000000ffff057224 */ /* 0x001fc400078e000b */
[----:B------:R-:W-:Y:S02]  /*6f50*/  @!P2 IMAD.IADD R12, R12, 0x1, -R0 ;  /* 0x000000010c0ca824 */ /* 0x000fe400078e0a00 */
[C---:B------:R-:W-:Y:S02]  /*6f60*/  IMAD R9, R0.reuse, R13, R9 ;  /* 0x0000000d00097224 */ /* 0x040fe400078e0209 */
[----:B------:R-:W-:Y:S02]  /*6f70*/  IMAD.MOV R14, RZ, RZ, -R14 ;  /* 0x000000ffff0e7224 */ /* 0x000fe400078e0a0e */
[----:B------:R-:W-:Y:S01]  /*6f80*/  @!P3 IMAD.MOV R5, RZ, RZ, -R5 ;  /* 0x000000ffff05b224 */ /* 0x000fe200078e0a05 */
[C---:B------:R-:W-:Y:S01]  /*6f90*/  ISETP.GT.U32.AND P6, PT, R0.reuse, R7, PT ;  /* 0x000000070000720c */ /* 0x040fe20003fc4070 */
[----:B------:R-:W-:Y:S01]  /*6fa0*/  STL [R1+0x218], R10 ;  /* 0x0002180a01007387 */ /* 0x000fe20000100800 */
[C---:B------:R-:W-:Y:S01]  /*6fb0*/  IMAD R2, R0.reuse, R14, R2 ;  /* 0x0000000e00027224 */ /* 0x040fe200078e0202 */
[----:B------:R-:W-:-:S02]  /*6fc0*/  ISETP.GT.U32.AND P1, PT, R0, R12, PT ;  /* 0x0000000c0000720c */ /* 0x000fc40003f24070 */
[----:B------:R-:W-:Y:S01]  /*6fd0*/  ISETP.GT.U32.AND P4, PT, R0, R9, PT ;  /* 0x000000090000720c */ /* 0x000fe20003f84070 */
[----:B------:R0:W-:Y:S01]  /*6fe0*/  STL [R1+0x214], R5 ;  /* 0x0002140501007387 */ /* 0x0001e20000100800 */
[--C-:B------:R-:W-:Y:S01]  /*6ff0*/  @!P5 IMAD.IADD R8, R8, 0x1, -R0.reuse ;  /* 0x000000010808d824 */ /* 0x100fe200078e0a00 */
[----:B------:R-:W-:Y:S02]  /*7000*/  ISETP.GE.AND P2, PT, R32, RZ, PT ;  /* 0x000000ff2000720c */ /* 0x000fe40003f46270 */
[----:B------:R-:W-:Y:S02]  /*7010*/  ISETP.GT.U32.AND P5, PT, R0, R2, PT ;  /* 0x000000020000720c */ /* 0x000fe40003fa4070 */
[----:B------:R-:W-:Y:S01]  /*7020*/  ISETP.GE.AND P0, PT, R31, RZ, PT ;  /* 0x000000ff1f00720c */ /* 0x000fe20003f06270 */
[----:B------:R-:W-:-:S03]  /*7030*/  @!P6 IMAD.IADD R7, R7, 0x1, -R0 ;  /* 0x000000010707e824 */ /* 0x000fc600078e0a00 */
[--C-:B------:R-:W-:Y:S02]  /*7040*/  @!P1 IMAD.IADD R12, R12, 0x1, -R0.reuse ;  /* 0x000000010c0c9824 */ /* 0x100fe400078e0a00 */
[----:B------:R-:W-:Y:S01]  /*7050*/  @!P4 IMAD.IADD R9, R9, 0x1, -R0 ;  /* 0x000000010909c824 */ /* 0x000fe200078e0a00 */
[----:B------:R-:W-:Y:S02]  /*7060*/  ISETP.GT.U32.AND P6, PT, R0, R7, PT ;  /* 0x000000070000720c */ /* 0x000fe40003fc4070 */
[----:B------:R-:W-:Y:S01]  /*7070*/  MOV R13, R8 ;  /* 0x00000008000d7202 */ /* 0x000fe20000000f00 */
[----:B------:R-:W-:Y:S02]  /*7080*/  @!P2 IMAD.MOV R12, RZ, RZ, -R12 ;  /* 0x000000ffff0ca224 */ /* 0x000fe400078e0a0c */
[----:B------:R-:W-:Y:S01]  /*7090*/  @!P5 IMAD.IADD R2, R2, 0x1, -R0 ;  /* 0x000000010202d824 */ /* 0x000fe200078e0a00 */
[----:B------:R-:W-:Y:S01]  /*70a0*/  ISETP.GT.U32.AND P5, PT, R0, R9, PT ;  /* 0x000000090000720c */ /* 0x000fe20003fa4070 */
[----:B------:R-:W-:Y:S01]  /*70b0*/  @!P0 IMAD.MOV R13, RZ, RZ, -R13 ;  /* 0x000000ffff0d8224 */ /* 0x000fe200078e0a0d */
[----:B------:R-:W-:-:S02]  /*70c0*/  ISETP.GE.AND P3, PT, R33, RZ, PT ;  /* 0x000000ff2100720c */ /* 0x000fc40003f66270 */
[----:B------:R-:W-:Y:S02]  /*70d0*/  ISETP.GE.AND P1, PT, R34, RZ, PT ;  /* 0x000000ff2200720c */ /* 0x000fe40003f26270 */
[----:B------:R-:W-:Y:S02]  /*70e0*/  ISETP.GT.U32.AND P0, PT, R0, R2, PT ;  /* 0x000000020000720c */ /* 0x000fe40003f04070 */
[----:B------:R-:W-:Y:S01]  /*70f0*/  IABS R11, R38 ;  /* 0x00000026000b7213 */ /* 0x000fe20000000000 */
[----:B------:R-:W-:Y:S01]  /*7100*/  @!P6 IMAD.IADD R7, R7, 0x1, -R0 ;  /* 0x000000010707e824 */ /* 0x000fe200078e0a00 */
[----:B------:R-:W-:-:S03]  /*7110*/  ISETP.GE.AND P6, PT, R35, RZ, PT ;  /* 0x000000ff2300720c */ /* 0x000fc60003fc6270 */
[----:B------:R-:W-:Y:S02]  /*7120*/  @!P5 IMAD.IADD R9, R9, 0x1, -R0 ;  /* 0x000000010909d824 */ /* 0x000fe400078e0a00 */
[----:B------:R-:W-:Y:S02]  /*7130*/  IMAD.MOV.U32 R8, RZ, RZ, R11 ;  /* 0x000000ffff087224 */ /* 0x000fe400078e000b */
[----:B------:R-:W-:Y:S02]  /*7140*/  @!P3 IMAD.MOV R7, RZ, RZ, -R7 ;  /* 0x000000ffff07b224 */ /* 0x000fe400078e0a07 */
[----:B------:R-:W-:Y:S01]  /*7150*/  @!P1 IMAD.MOV R9, RZ, RZ, -R9 ;  /* 0x000000ffff099224 */ /* 0x000fe200078e0a09 */
[----:B------:R-:W-:Y:S01]  /*7160*/  @!P0 IADD3 R2, R2, -R0, RZ ;  /* 0x8000000002028210 */ /* 0x000fe20007ffe0ff */
[----:B------:R-:W-:Y:S01]  /*7170*/  STL [R1+0x210], R13 ;  /* 0x0002100d01007387 */ /* 0x000fe20000100800 */
[----:B------:R-:W-:-:S03]  /*7180*/  IMAD.HI.U32 R11, R6, R8, RZ ;  /* 0x00000008060b7227 */ /* 0x000fc600078e00ff */
[----:B------:R-:W-:Y:S01]  /*7190*/  STL [R1+0x20c], R12 ;  /* 0x00020c0c01007387 */ /* 0x000fe20000100800 */
[----:B------:R-:W-:-:S03]  /*71a0*/  IMAD.MOV R11, RZ, RZ, -R11 ;  /* 0x000000ffff0b7224 */ /* 0x000fc600078e0a0b */
[----:B------:R1:W-:Y:S01]  /*71b0*/  STL [R1+0x200], R7 ;  /* 0x0002000701007387 */ /* 0x0003e20000100800 */
[----:B--2---:R-:W-:-:S05]  /*71c0*/  IABS R4, R36 ;  /* 0x0000002400047213 */ /* 0x004fca0000000000 */
[----:B0-----:R-:W-:-:S04]  /*71d0*/  IMAD.MOV.U32 R5, RZ, RZ, R4 ;  /* 0x000000ffff057224 */ /* 0x001fc800078e0004 */
[----:B------:R-:W-:-:S04]  /*71e0*/  IMAD.HI.U32 R10, R6, R5, RZ ;  /* 0x00000005060a7227 */ /* 0x000fc800078e00ff */
[----:B------:R-:W-:-:S04]  /*71f0*/  IMAD.MOV R10, RZ, RZ, -R10 ;  /* 0x000000ffff0a7224 */ /* 0x000fc800078e0a0a */
[----:B------:R-:W-:-:S05]  /*7200*/  IMAD R5, R0, R10, R5 ;  /* 0x0000000a00057224 */ /* 0x000fca00078e0205 */
[----:B------:R-:W-:Y:S02]  /*7210*/  ISETP.GT.U32.AND P2, PT, R0, R5, PT ;  /* 0x000000050000720c */ /* 0x000fe40003f44070 */
[----:B------:R-:W-:-:S05]  /*7220*/  IABS R4, R37 ;  /* 0x0000002500047213 */ /* 0x000fca0000000000 */
[----:B------:R-:W-:-:S06]  /*7230*/  IMAD.HI.U32 R10, R6, R4, RZ ;  /* 0x00000004060a7227 */ /* 0x000fcc00078e00ff */
[----:B------:R-:W-:Y:S02]  /*7240*/  @!P2 IMAD.IADD R5, R5, 0x1, -R0 ;  /* 0x000000010505a824 */ /* 0x000fe400078e0a00 */
[----:B------:R-:W-:-:S03]  /*7250*/  IMAD.MOV R10, RZ, RZ, -R10 ;  /* 0x000000ffff0a7224 */ /* 0x000fc600078e0a0a */
[C---:B------:R-:W-:Y:S01]  /*7260*/  ISETP.GT.U32.AND P1, PT, R0.reuse, R5, PT ;  /* 0x000000050000720c */ /* 0x040fe20003f24070 */
[----:B------:R0:W-:Y:S01]  /*7270*/  STL [R1+0x1fc], R9 ;  /* 0x0001fc0901007387 */ /* 0x0001e20000100800 */
[C---:B-1----:R-:W-:Y:S02]  /*7280*/  IMAD R7, R0.reuse, R10, R4 ;  /* 0x0000000a00077224 */ /* 0x042fe400078e0204 */
[----:B------:R-:W-:Y:S02]  /*7290*/  IMAD R4, R0, R11, R8 ;  /* 0x0000000b00047224 */ /* 0x000fe400078e0208 */
[----:B0-----:R-:W-:-:S04]  /*72a0*/  IMAD.MOV.U32 R9, RZ, RZ, R2 ;  /* 0x000000ffff097224 */ /* 0x001fc800078e0002 */
[----:B------:R-:W-:Y:S01]  /*72b0*/  @!P6 IMAD.MOV R9, RZ, RZ, -R9 ;  /* 0x000000ffff09e224 */ /* 0x000fe200078e0a09 */
[C---:B------:R-:W-:Y:S02]  /*72c0*/  ISETP.GT.U32.AND P6, PT, R0.reuse, R7, PT ;  /* 0x000000070000720c */ /* 0x040fe40003fc4070 */
[----:B------:R-:W-:Y:S01]  /*72d0*/  @!P1 IMAD.IADD R5, R5, 0x1, -R0 ;  /* 0x0000000105059824 */ /* 0x000fe200078e0a00 */
[----:B------:R-:W-:Y:S02]  /*72e0*/  IABS R60, R42 ;  /* 0x0000002a003c7213 */ /* 0x000fe40000000000 */
[----:B------:R-:W-:-:S03]  /*72f0*/  ISETP.GT.U32.AND P1, PT, R0, R4, PT ;  /* 0x000000040000720c */ /* 0x000fc60003f24070 */
[----:B------:R-:W-:-:S04]  /*7300*/  IMAD.HI.U32 R8, R6, R60, RZ ;  /* 0x0000003c06087227 */ /* 0x000fc800078e00ff */
[----:B------:R-:W-:Y:S02]  /*7310*/  IMAD.MOV R8, RZ, RZ, -R8 ;  /* 0x000000ffff087224 */ /* 0x000fe400078e0a08 */
[----:B------:R-:W-:Y:S01]  /*7320*/  @!P6 IMAD.IADD R7, R7, 0x1, -R0 ;  /* 0x000000010707e824 */ /* 0x000fe200078e0a00 */
[----:B------:R-:W-:Y:S01]  /*7330*/  ISETP.GE.AND P4, PT, R36, RZ, PT ;  /* 0x000000ff2400720c */ /* 0x000fe20003f86270 */
[----:B------:R-:W-:Y:S01]  /*7340*/  IMAD R60, R0, R8, R60 ;  /* 0x00000008003c7224 */ /* 0x000fe200078e023c */
[----:B------:R-:W-:Y:S01]  /*7350*/  ISETP.GE.AND P0, PT, R42, RZ, PT ;  /* 0x000000ff2a00720c */ /* 0x000fe20003f06270 */
[----:B------:R-:W-:Y:S01]  /*7360*/  @!P1 IMAD.IADD R4, R4, 0x1, -R0 ;  /* 0x0000000104049824 */ /* 0x000fe200078e0a00 */
[----:B------:R-:W-:Y:S01]  /*7370*/  ISETP.GT.U32.AND P1, PT, R0, R7, PT ;  /* 0x000000070000720c */ /* 0x000fe20003f24070 */
[----:B------:R-:W-:Y:S01]  /*7380*/  IMAD.MOV.U32 R42, RZ, RZ, R58 ;  /* 0x000000ffff2a7224 */ /* 0x000fe200078e003a */
[----:B------:R-:W-:Y:S02]  /*7390*/  ISETP.GE.AND P2, PT, R59, RZ, PT ;  /* 0x000000ff3b00720c */ /* 0x000fe40003f46270 */
[----:B------:R-:W-:-:S02]  /*73a0*/  IABS R58, R39 ;  /* 0x00000027003a7213 */ /* 0x000fc40000000000 */
[----:B------:R-:W-:Y:S02]  /*73b0*/  IABS R59, R59 ;  /* 0x0000003b003b7213 */ /* 0x000fe40000000000 */
[----:B------:R-:W-:Y:S02]  /*73c0*/  IABS R11, R40 ;  /* 0x00000028000b7213 */ /* 0x000fe40000000000 */
[----:B------:R-:W-:Y:S01]  /*73d0*/  ISETP.GT.U32.AND P6, PT, R0, R60, PT ;  /* 0x0000003c0000720c */ /* 0x000fe20003fc4070 */
[----:B------:R0:W-:Y:S01]  /*73e0*/  STL [R1+0x1c], R9 ;  /* 0x00001c0901007387 */ /* 0x0001e20000100800 */
[----:B------:R-:W-:Y:S01]  /*73f0*/  IMAD.MOV.U32 R10, RZ, RZ, R5 ;  /* 0x000000ffff0a7224 */ /* 0x000fe200078e0005 */
[----:B------:R-:W-:Y:S01]  /*7400*/  ISETP.GE.AND P3, PT, R37, RZ, PT ;  /* 0x000000ff2500720c */ /* 0x000fe20003f66270 */
[----:B------:R-:W-:-:S04]  /*7410*/  IMAD.HI.U32 R2, R6, R59, RZ ;  /* 0x0000003b06027227 */ /* 0x000fc800078e00ff */
[----:B------:R-:W-:-:S04]  /*7420*/  IMAD.HI.U32 R8, R6, R11, RZ ;  /* 0x0000000b06087227 */ /* 0x000fc800078e00ff */
[----:B0-----:R-:W-:-:S04]  /*7430*/  IMAD.HI.U32 R9, R6, R58, RZ ;  /* 0x0000003a06097227 */ /* 0x001fc800078e00ff */
[----:B------:R-:W-:Y:S01]  /*7440*/  @!P4 IMAD.MOV R10, RZ, RZ, -R10 ;  /* 0x000000ffff0ac224 */ /* 0x000fe200078e0a0a */
[----:B------:R-:W-:Y:S01]  /*7450*/  IADD3 R9, -R9, RZ, RZ ;  /* 0x000000ff09097210 */ /* 0x000fe20007ffe1ff */
[----:B------:R-:W-:Y:S01]  /*7460*/  IMAD.MOV R2, RZ, RZ, -R2 ;  /* 0x000000ffff027224 */ /* 0x000fe200078e0a02 */
[C---:B------:R-:W-:Y:S01]  /*7470*/  ISETP.GT.U32.AND P4, PT, R0.reuse, R4, PT ;  /* 0x000000040000720c */ /* 0x040fe20003f84070 */
[----:B------:R-:W-:Y:S02]  /*7480*/  IMAD.MOV R8, RZ, RZ, -R8 ;  /* 0x000000ffff087224 */ /* 0x000fe400078e0a08 */
[----:B------:R-:W-:Y:S02]  /*7490*/  @!P1 IMAD.IADD R7, R7, 0x1, -R0 ;  /* 0x0000000107079824 */ /* 0x000fe400078e0a00 */
[C---:B------:R-:W-:Y:S02]  /*74a0*/  IMAD R59, R0.reuse, R2, R59 ;  /* 0x00000002003b7224 */ /* 0x040fe400078e023b */
[----:B------:R-:W-:-:S02]  /*74b0*/  IMAD R11, R0, R8, R11 ;  /* 0x00000008000b7224 */ /* 0x000fc400078e020b */
[----:B------:R-:W-:Y:S01]  /*74c0*/  @!P6 IMAD.IADD R60, R60, 0x1, -R0 ;  /* 0x000000013c3ce824 */ /* 0x000fe200078e0a00 */
[----:B------:R-:W-:Y:S01]  /*74d0*/  IABS R12, R41 ;  /* 0x00000029000c7213 */ /* 0x000fe20000000000 */
[C---:B------:R-:W-:Y:S02]  /*74e0*/  IMAD R58, R0.reuse, R9, R58 ;  /* 0x00000009003a7224 */ /* 0x040fe400078e023a */
[----:B------:R-:W-:Y:S01]  /*74f0*/  IMAD.MOV.U32 R8, RZ, RZ, R7 ;  /* 0x000000ffff087224 */ /* 0x000fe200078e0007 */
[----:B------:R-:W-:Y:S02]  /*7500*/  IABS R13, R42 ;  /* 0x0000002a000d7213 */ /* 0x000fe40000000000 */
[C---:B------:R-:W-:Y:S01]  /*7510*/  ISETP.GT.U32.AND P6, PT, R0.reuse, R60, PT ;  /* 0x0000003c0000720c */ /* 0x040fe20003fc4070 */
[----:B------:R-:W-:Y:S01]  /*7520*/  @!P3 IMAD.MOV R8, RZ, RZ, -R8 ;  /* 0x000000ffff08b224 */ /* 0x000fe200078e0a08 */
[----:B------:R-:W-:Y:S01]  /*7530*/  ISETP.GT.U32.AND P1, PT, R0, R59, PT ;  /* 0x0000003b0000720c */ /* 0x000fe20003f24070 */
[----:B------:R-:W-:Y:S01]  /*7540*/  IMAD.HI.U32 R2, R6, R12, RZ ;  /* 0x0000000c06027227 */ /* 0x000fe200078e00ff */
[----:B------:R-:W-:-:S03]  /*7550*/  ISETP.GT.U32.AND P3, PT, R0, R58, PT ;  /* 0x0000003a0000720c */ /* 0x000fc60003f64070 */
[----:B------:R-:W-:-:S04]  /*7560*/  IMAD.HI.U32 R7, R6, R13, RZ ;  /* 0x0000000d06077227 */ /* 0x000fc800078e00ff */
[----:B------:R-:W-:Y:S01]  /*7570*/  @!P4 IMAD.IADD R4, R4, 0x1, -R0 ;  /* 0x000000010404c824 */ /* 0x000fe200078e0a00 */
[----:B------:R-:W-:Y:S01]  /*7580*/  ISETP.GT.U32.AND P4, PT, R0, R11, PT ;  /* 0x0000000b0000720c */ /* 0x000fe20003f84070 */
[----:B------:R-:W-:Y:S01]  /*7590*/  IMAD.MOV R2, RZ, RZ, -R2 ;  /* 0x000000ffff027224 */ /* 0x000fe200078e0a02 */
[----:B------:R-:W-:-:S03]  /*75a0*/  IADD3 R7, -R7, RZ, RZ ;  /* 0x000000ff07077210 */ /* 0x000fc60007ffe1ff */
[----:B------:R-:W-:Y:S01]  /*75b0*/  IMAD R12, R0, R2, R12 ;  /* 0x00000002000c7224 */ /* 0x000fe200078e020c */
[----:B------:R-:W-:Y:S01]  /*75c0*/  ISETP.GE.AND P5, PT, R38, RZ, PT ;  /* 0x000000ff2600720c */ /* 0x000fe20003fa6270 */
[--C-:B------:R-:W-:Y:S02]  /*75d0*/  @!P6 IMAD.IADD R60, R60, 0x1, -R0.reuse ;  /* 0x000000013c3ce824 */ /* 0x100fe400078e0a00 */
[--C-:B------:R-:W-:Y:S01]  /*75e0*/  @!P1 IMAD.IADD R59, R59, 0x1, -R0.reuse ;  /* 0x000000013b3b9824 */ /* 0x100fe200078e0a00 */
[C---:B------:R-:W-:Y:S01]  /*75f0*/  ISETP.GT.U32.AND P6, PT, R0.reuse, R12, PT ;  /* 0x0000000c0000720c */ /* 0x040fe20003fc4070 */
[----:B------:R-:W-:Y:S02]  /*7600*/  IMAD R13, R0, R7, R13 ;  /* 0x00000007000d7224 */ /* 0x000fe400078e020d */
[--C-:B------:R-:W-:Y:S01]  /*7610*/  @!P3 IMAD.IADD R58, R58, 0x1, -R0.reuse ;  /* 0x000000013a3ab824 */ /* 0x100fe200078e0a00 */
[----:B------:R-:W-:Y:S01]  /*7620*/  ISETP.GT.U32.AND P3, PT, R0, R59, PT ;  /* 0x0000003b0000720c */ /* 0x000fe20003f64070 */
[----:B------:R-:W-:Y:S01]  /*7630*/  @!P4 IMAD.IADD R11, R11, 0x1, -R0 ;  /* 0x000000010b0bc824 */ /* 0x000fe200078e0a00 */
[----:B------:R-:W-:-:S02]  /*7640*/  @!P0 IADD3 R60, -R60, RZ, RZ ;  /* 0x000000ff3c3c8210 */ /* 0x000fc40007ffe1ff */
[----:B---3--:R-:W-:Y:S02]  /*7650*/  IABS R14, R43 ;  /* 0x0000002b000e7213 */ /* 0x008fe40000000000 */
[----:B------:R-:W-:Y:S02]  /*7660*/  IABS R15, R44 ;  /* 0x0000002c000f7213 */ /* 0x000fe40000000000 */
[C---:B------:R-:W-:Y:S02]  /*7670*/  ISETP.GT.U32.AND P4, PT, R0.reuse, R58, PT ;  /* 0x0000003a0000720c */ /* 0x040fe40003f84070 */
[----:B------:R-:W-:Y:S01]  /*7680*/  ISETP.GT.U32.AND P0, PT, R0, R13, PT ;  /* 0x0000000d0000720c */ /* 0x000fe20003f04070 */
[----:B------:R-:W-:-:S04]  /*7690*/  IMAD.HI.U32 R5, R6, R14, RZ ;  /* 0x0000000e06057227 */ /* 0x000fc800078e00ff */
[----:B------:R-:W-:Y:S01]  /*76a0*/  IMAD.HI.U32 R2, R6, R15, RZ ;  /* 0x0000000f06027227 */ /* 0x000fe200078e00ff */
[----:B------:R-:W-:-:S03]  /*76b0*/  IABS R16, R45 ;  /* 0x0000002d00107213 */ /* 0x000fc60000000000 */
[----:B------:R-:W-:Y:S02]  /*76c0*/  @!P5 IMAD.MOV R4, RZ, RZ, -R4 ;  /* 0x000000ffff04d224 */ /* 0x000fe400078e0a04 */
[----:B------:R-:W-:Y:S02]  /*76d0*/  IMAD.MOV R5, RZ, RZ, -R5 ;  /* 0x000000ffff057224 */ /* 0x000fe400078e0a05 */
[----:B------:R-:W-:Y:S02]  /*76e0*/  IMAD.MOV R2, RZ, RZ, -R2 ;  /* 0x000000ffff027224 */ /* 0x000fe400078e0a02 */
[--C-:B------:R-:W-:Y:S01]  /*76f0*/  @!P6 IMAD.IADD R12, R12, 0x1, -R0.reuse ;  /* 0x000000010c0ce824 */ /* 0x100fe200078e0a00 */
[C---:B------:R-:W-:Y:S01]  /*7700*/  ISETP.GT.U32.AND P6, PT, R0.reuse, R11, PT ;  /* 0x0000000b0000720c */ /* 0x040fe20003fc4070 */
[----:B------:R-:W-:Y:S01]  /*7710*/  STL [R1+0x18], R10 ;  /* 0x0000180a01007387 */ /* 0x000fe20000100800 */
[----:B------:R-:W-:Y:S02]  /*7720*/  @!P3 IMAD.IADD R59, R59, 0x1, -R0 ;  /* 0x000000013b3bb824 */ /* 0x000fe400078e0a00 */
[C---:B------:R-:W-:Y:S01]  /*7730*/  IMAD R14, R0.reuse, R5, R14 ;  /* 0x00000005000e7224 */ /* 0x040fe200078e020e */
[----:B------:R-:W-:Y:S01]  /*7740*/  STL [R1+0x14], R8 ;  /* 0x0000140801007387 */ /* 0x000fe20000100800 */
[----:B------:R-:W-:Y:S01]  /*7750*/  IMAD R15, R0, R2, R15 ;  /* 0x00000002000f7224 */ /* 0x000fe200078e020f */
[----:B------:R-:W-:Y:S01]  /*7760*/  IABS R2, R46 ;  /* 0x0000002e00027213 */ /* 0x000fe20000000000 */
[--C-:B------:R-:W-:Y:S01]  /*7770*/  @!P4 IMAD.IADD R58, R58, 0x1, -R0.reuse ;  /* 0x000000013a3ac824 */ /* 0x100fe200078e0a00 */
[----:B------:R0:W-:Y:S01]  /*7780*/  STL [R1+0x8], R4 ;  /* 0x0000080401007387 */ /* 0x0001e20000100800 */
[----:B------:R-:W-:Y:S01]  /*7790*/  @!P0 IMAD.IADD R13, R13, 0x1, -R0 ;  /* 0x000000010d0d8824 */ /* 0x000fe200078e0a00 */
[----:B------:R-:W-:-:S02]  /*77a0*/  ISETP.GE.AND P4, PT, R40, RZ, PT ;  /* 0x000000ff2800720c */ /* 0x000fc40003f86270 */
[----:B------:R-:W-:Y:S02]  /*77b0*/  @!P2 IADD3 R59, -R59, RZ, RZ ;  /* 0x000000ff3b3ba210 */ /* 0x000fe40007ffe1ff */
[----:B------:R-:W-:Y:S01]  /*77c0*/  ISETP.GT.U32.AND P3, PT, R0, R14, PT ;  /* 0x0000000e0000720c */ /* 0x000fe20003f64070 */
[----:B0-----:R-:W-:Y:S01]  /*77d0*/  IMAD.HI.U32 R4, R6, R16, RZ ;  /* 0x0000001006047227 */ /* 0x001fe200078e00ff */
[----:B------:R-:W-:-:S03]  /*77e0*/  ISETP.GT.U32.AND P2, PT, R0, R13, PT ;  /* 0x0000000d0000720c */ /* 0x000fc60003f44070 */
[----:B------:R-:W-:Y:S02]  /*77f0*/  IMAD.MOV R5, RZ, RZ, -R4 ;  /* 0x000000ffff057224 */ /* 0x000fe400078e0a04 */
[----:B------:R-:W-:Y:S01]  /*7800*/  IMAD.HI.U32 R4, R6, R2, RZ ;  /* 0x0000000206047227 */ /* 0x000fe200078e00ff */
[C---:B------:R-:W-:Y:S02]  /*7810*/  ISETP.GT.U32.AND P5, PT, R0.reuse, R12, PT ;  /* 0x0000000c0000720c */ /* 0x040fe40003fa4070 */
[----:B------:R-:W-:Y:S01]  /*7820*/  ISETP.GE.AND P1, PT, R39, RZ, PT ;  /* 0x000000ff2700720c */ /* 0x000fe20003f26270 */
[----:B------:R-:W-:Y:S02]  /*7830*/  @!P6 IMAD.IADD R11, R11, 0x1, -R0 ;  /* 0x000000010b0be824 */ /* 0x000fe400078e0a00 */
[C---:B------:R-:W-:Y:S02]  /*7840*/  IMAD R16, R0.reuse, R5, R16 ;  /* 0x0000000500107224 */ /* 0x040fe400078e0210 */
[----:B------:R-:W-:Y:S01]  /*7850*/  IMAD.MOV R4, RZ, RZ, -R4 ;  /* 0x000000ffff047224 */ /* 0x000fe200078e0a04 */
[C---:B------:R-:W-:Y:S01]  /*7860*/  ISETP.GT.U32.AND P6, PT, R0.reuse, R15, PT ;  /* 0x0000000f0000720c */ /* 0x040fe20003fc4070 */
[----:B------:R-:W-:Y:S01]  /*7870*/  @!P4 IMAD.MOV R11, RZ, RZ, -R11 ;  /* 0x000000ffff0bc224 */ /* 0x000fe200078e0a0b */
[C---:B------:R-:W-:Y:S01]  /*7880*/  ISETP.GT.U32.AND P4, PT, R0.reuse, R16, PT ;  /* 0x000000100000720c */ /* 0x040fe20003f84070 */
[----:B------:R-:W-:-:S02]  /*7890*/  IMAD R2, R0, R4, R2 ;  /* 0x0000000400027224 */ /* 0x000fc400078e0202 */
[--C-:B------:R-:W-:Y:S02]  /*78a0*/  @!P3 IMAD.IADD R14, R14, 0x1, -R0.reuse ;  /* 0x000000010e0eb824 */ /* 0x100fe400078e0a00 */
[--C-:B------:R-:W-:Y:S01]  /*78b0*/  @!P2 IMAD.IADD R13, R13, 0x1, -R0.reuse ;  /* 0x000000010d0da824 */ /* 0x100fe200078e0a00 */
[----:B------:R-:W-:Y:S01]  /*78c0*/  ISETP.GT.U32.AND P2, PT, R0, R2, PT ;  /* 0x000000020000720c */ /* 0x000fe20003f44070 */
[----:B------:R-:W-:Y:S01]  /*78d0*/  @!P5 IMAD.IADD R12, R12, 0x1, -R0 ;  /* 0x000000010c0cd824 */ /* 0x000fe200078e0a00 */
[----:B------:R-:W-:Y:S01]  /*78e0*/  ISETP.GE.AND P5, PT, R41, RZ, PT ;  /* 0x000000ff2900720c */ /* 0x000fe20003fa6270 */
[----:B------:R-:W-:Y:S01]  /*78f0*/  @!P1 IMAD.MOV R58, RZ, RZ, -R58 ;  /* 0x000000ffff3a9224 */ /* 0x000fe200078e0a3a */
[----:B------:R-:W-:Y:S02]  /*7900*/  ISETP.GT.U32.AND P1, PT, R0, R14, PT ;  /* 0x0000000e0000720c */ /* 0x000fe40003f24070 */
[----:B------:R-:W-:Y:S01]  /*7910*/  IABS R5, R47 ;  /* 0x0000002f00057213 */ /* 0x000fe20000000000 */
[--C-:B------:R-:W-:Y:S01]  /*7920*/  @!P6 IMAD.IADD R15, R15, 0x1, -R0.reuse ;  /* 0x000000010f0fe824 */ /* 0x100fe200078e0a00 */
[----:B------:R-:W-:Y:S01]  /*7930*/  ISETP.GE.AND P0, PT, R42, RZ, PT ;  /* 0x000000ff2a00720c */ /* 0x000fe20003f06270 */
[----:B------:R-:W-:Y:S01]  /*7940*/  @!P4 IMAD.IADD R16, R16, 0x1, -R0 ;  /* 0x000000011010c824 */ /* 0x000fe200078e0a00 */
[----:B------:R-:W-:Y:S01]  /*7950*/  ISETP.GE.AND P3, PT, R43, RZ, PT ;  /* 0x000000ff2b00720c */ /* 0x000fe20003f66270 */
[----:B------:R-:W-:Y:S01]  /*7960*/  IMAD.HI.U32 R4, R6, R5, RZ ;  /* 0x0000000506047227 */ /* 0x000fe200078e00ff */
[----:B------:R-:W-:-:S03]  /*7970*/  ISETP.GT.U32.AND P6, PT, R0, R15, PT ;  /* 0x0000000f0000720c */ /* 0x000fc60003fc4070 */
[----:B------:R-:W-:Y:S01]  /*7980*/  @!P2 IMAD.IADD R2, R2, 0x1, -R0 ;  /* 0x000000010202a824 */ /* 0x000fe200078e0a00 */
[----:B------:R-:W-:Y:S01]  /*7990*/  ISETP.GT.U32.AND P2, PT, R0, R16, PT ;  /* 0x000000100000720c */ /* 0x000fe20003f44070 */
[----:B------:R-:W-:Y:S02]  /*79a0*/  IMAD.MOV R4, RZ, RZ, -R4 ;  /* 0x000000ffff047224 */ /* 0x000fe400078e0a04 */
[----:B------:R-:W-:Y:S01]  /*79b0*/  @!P5 IMAD.MOV R12, RZ, RZ, -R12 ;  /* 0x000000ffff0cd224 */ /* 0x000fe200078e0a0c */
[----:B------:R-:W-:Y:S01]  /*79c0*/  ISETP.GE.AND P5, PT, R44, RZ, PT ;  /* 0x000000ff2c00720c */ /* 0x000fe20003fa6270 */
[----:B------:R-:W-:Y:S01]  /*79d0*/  @!P1 IMAD.IADD R14, R14, 0x1, -R0 ;  /* 0x000000010e0e9824 */ /* 0x000fe200078e0a00 */
[----:B------:R-:W-:Y:S01]  /*79e0*/  ISETP.GE.AND P1, PT, R45, RZ, PT ;  /* 0x000000ff2d00720c */ /* 0x000fe20003f26270 */
[C---:B------:R-:W-:Y:S01]  /*79f0*/  IMAD R18, R0.reuse, R4, R5 ;  /* 0x0000000400127224 */ /* 0x040fe200078e0205 */
[----:B------:R-:W-:Y:S01]  /*7a00*/  @!P0 IADD3 R13, -R13, RZ, RZ ;  /* 0x000000ff0d0d8210 */ /* 0x000fe20007ffe1ff */
[----:B------:R-:W-:Y:S01]  /*7a10*/  @!P3 IMAD.MOV R14, RZ, RZ, -R14 ;  /* 0x000000ffff0eb224 */ /* 0x000fe200078e0a0e */
[----:B------:R-:W-:-:S02]  /*7a20*/  ISETP.GT.U32.AND P0, PT, R0, R2, PT ;  /* 0x000000020000720c */ /* 0x000fc40003f04070 */
[----:B------:R-:W-:Y:S01]  /*7a30*/  ISETP.GT.U32.AND P3, PT, R0, R18, PT ;  /* 0x000000120000720c */ /* 0x000fe20003f64070 */
[--C-:B------:R-:W-:Y:S01]  /*7a40*/  @!P6 IMAD.IADD R15, R15, 0x1, -R0.reuse ;  /* 0x000000010f0fe824 */ /* 0x100fe200078e0a00 */
[----:B------:R-:W-:Y:S01]  /*7a50*/  STL [R1+0x268c], R60 ;  /* 0x00268c3c01007387 */ /* 0x000fe20000100800 */
[----:B------:R-:W-:Y:S02]  /*7a60*/  @!P2 IMAD.IADD R16, R16, 0x1, -R0 ;  /* 0x000000011010a824 */ /* 0x000fe400078e0a00 */
[----:B------:R-:W-:Y:S01]  /*7a70*/  @!P5 IMAD.MOV R15, RZ, RZ, -R15 ;  /* 0x000000ffff0fd224 */ /* 0x000fe200078e0a0f */
[----:B------:R-:W-:Y:S01]  /*7a80*/  STL [R1+0x2690], R59 ;  /* 0x0026903b01007387 */ /* 0x000fe20000100800 */
[----:B------:R-:W-:-:S03]  /*7a90*/  @!P1 IMAD.MOV R16, RZ, RZ, -R16 ;  /* 0x000000ffff109224 */ /* 0x000fc600078e0a10 */
[----:B------:R-:W-:Y:S01]  /*7aa0*/  STL [R1+0x2694], R58 ;  /* 0x0026943a01007387 */ /* 0x000fe20000100800 */
[----:B------:R-:W-:-:S03]  /*7ab0*/  IABS R19, R48 ;  /* 0x0000003000137213 */ /* 0x000fc60000000000 */
[----:B------:R0:W-:Y:S01]  /*7ac0*/  STL [R1+0x2698], R11 ;  /* 0x0026980b01007387 */ /* 0x0001e20000100800 */
[----:B------:R-:W-:-:S03]  /*7ad0*/  @!P0 IMAD.IADD R2, R2, 0x1, -R0 ;  /* 0x0000000102028824 */ /* 0x000fc600078e0a00 */
[----:B------:R1:W-:Y:S01]  /*7ae0*/  STL [R1+0x269c], R12 ;  /* 0x00269c0c01007387 */ /* 0x0003e20000100800 */
[----:B------:R-:W-:-:S03]  /*7af0*/  ISETP.GE.AND P0, PT, R52, RZ, PT ;  /* 0x000000ff3400720c */ /* 0x000fc60003f06270 */
[----:B------:R-:W-:Y:S01]  /*7b00*/  STL [R1+0x26a0], R13 ;  /* 0x0026a00d01007387 */ /* 0x000fe20000100800 */
[----:B------:R-:W-:-:S03]  /*7b10*/  IABS R21, R52 ;  /* 0x0000003400157213 */ /* 0x000fc60000000000 */
[----:B------:R-:W-:Y:S01]  /*7b20*/  STL [R1+0x26a4], R14 ;  /* 0x0026a40e01007387 */ /* 0x000fe20000100800 */
[----:B------:R-:W-:-:S03]  /*7b30*/  @!P3 IMAD.IADD R18, R18, 0x1, -R0 ;  /* 0x000000011212b824 */ /* 0x000fc600078e0a00 */
[----:B------:R-:W-:Y:S01]  /*7b40*/  STL [R1+0x26a8], R15 ;  /* 0x0026a80f01007387 */ /* 0x000fe20000100800 */
[----:B------:R-:W-:-:S03]  /*7b50*/  ISETP.GE.AND P6, PT, R46, RZ, PT ;  /* 0x000000ff2e00720c */ /* 0x000fc60003fc6270 */
[----:B------:R-:W-:Y:S01]  /*7b60*/  STL [R1+0x26ac], R16 ;  /* 0x0026ac1001007387 */ /* 0x000fe20000100800 */
[----:B------:R-:W-:Y:S01]  /*7b70*/  IABS R20, R49 ;  /* 0x0000003100147213 */ /* 0x000fe20000000000 */
[----:B------:R-:W-:Y:S02]  /*7b80*/  IMAD.HI.U32 R4, R6, R19, RZ ;  /* 0x0000001306047227 */ /* 0x000fe400078e00ff */
[----:B------:R-:W2:Y:S01]  /*7b90*/  LDL.LU R52, [R1+0x45c] ;  /* 0x00045c0001347983 */ /* 0x000ea20000300800 */
[----:B------:R-:W-:Y:S01]  /*7ba0*/  ISETP.GT.U32.AND P1, PT, R0, R18, PT ;  /* 0x000000120000720c */ /* 0x000fe20003f24070 */
[----:B------:R-:W-:Y:S01]  /*7bb0*/  IMAD.HI.U32 R5, R6, R20, RZ ;  /* 0x0000001406057227 */ /* 0x000fe200078e00ff */
[----:B------:R-:W-:-:S03]  /*7bc0*/  MOV R17, R2 ;  /* 0x0000000200117202 */ /* 0x000fc60000000f00 */
[----:B------:R-:W-:Y:S02]  /*7bd0*/  IMAD.MOV R4, RZ, RZ, -R4 ;  /* 0x000000ffff047224 */ /* 0x000fe400078e0a04 */
[----:B------:R-:W-:Y:S02]  /*7be0*/  IMAD.MOV R5, RZ, RZ, -R5 ;  /* 0x000000ffff057224 */ /* 0x000fe400078e0a05 */
[C---:B------:R-:W-:Y:S02]  /*7bf0*/  IMAD R19, R0.reuse, R4, R19 ;  /* 0x0000000400137224 */ /* 0x040fe400078e0213 */
[C---:B------:R-:W-:Y:S02]  /*7c00*/  IMAD R20, R0.reuse, R5, R20 ;  /* 0x0000000500147224 */ /* 0x040fe400078e0214 */
[----:B------:R-:W-:Y:S01]  /*7c10*/  @!P6 IMAD.MOV R17, RZ, RZ, -R17 ;  /* 0x000000ffff11e224 */ /* 0x000fe200078e0a11 */
[----:B------:R-:W-:Y:S01]  /*7c20*/  ISETP.GT.U32.AND P6, PT, R0, R19, PT ;  /* 0x000000130000720c */ /* 0x000fe20003fc4070 */
[----:B------:R-:W-:Y:S01]  /*7c30*/  @!P1 IMAD.IADD R18, R18, 0x1, -R0 ;  /* 0x0000000112129824 */ /* 0x000fe200078e0a00 */
[----:B------:R-:W-:Y:S01]  /*7c40*/  ISETP.GT.U32.AND P1, PT, R0, R20, PT ;  /* 0x000000140000720c */ /* 0x000fe20003f24070 */
[----:B------:R-:W-:Y:S01]  /*7c50*/  IMAD.HI.U32 R4, R6, R21, RZ ;  /* 0x0000001506047227 */ /* 0x000fe200078e00ff */
[----:B------:R-:W-:-:S02]  /*7c60*/  IABS R22, R53 ;  /* 0x0000003500167213 */ /* 0x000fc40000000000 */
[----:B------:R-:W-:Y:S01]  /*7c70*/  ISETP.GE.AND P3, PT, R53, RZ, PT ;  /* 0x000000ff3500720c */ /* 0x000fe20003f66270 */
[----:B------:R-:W-:Y:S01]  /*7c80*/  IMAD.MOV.U32 R53, RZ, RZ, R55 ;  /* 0x000000ffff357224 */ /* 0x000fe200078e0037 */
[----:B------:R-:W-:Y:S01]  /*7c90*/  IABS R23, R57 ;  /* 0x0000003900177213 */ /* 0x000fe20000000000 */
[----:B------:R-:W3:Y:S04]  /*7ca0*/  LDL.LU R55, [R1+0x460] ;  /* 0x0004600001377983 */ /* 0x000ee80000300800 */
[--C-:B------:R-:W-:Y:S02]  /*7cb0*/  @!P6 IMAD.IADD R19, R19, 0x1, -R0.reuse ;  /* 0x000000011313e824 */ /* 0x100fe400078e0a00 */
[----:B------:R-:W-:Y:S02]  /*7cc0*/  @!P1 IMAD.IADD R20, R20, 0x1, -R0 ;  /* 0x0000000114149824 */ /* 0x000fe400078e0a00 */
[----:B------:R-:W-:Y:S01]  /*7cd0*/  IMAD.HI.U32 R2, R6, R22, RZ ;  /* 0x0000001606027227 */ /* 0x000fe200078e00ff */
[----:B------:R-:W-:-:S03]  /*7ce0*/  ISETP.GT.U32.AND P1, PT, R0, R19, PT ;  /* 0x000000130000720c */ /* 0x000fc60003f24070 */
[----:B------:R-:W-:Y:S01]  /*7cf0*/  IMAD.MOV R4, RZ, RZ, -R4 ;  /* 0x000000ffff047224 */ /* 0x000fe200078e0a04 */
[----:B------:R-:W-:Y:S01]  /*7d00*/  ISETP.GE.AND P5, PT, R48, RZ, PT ;  /* 0x000000ff3000720c */ /* 0x000fe20003fa6270 */
[----:B------:R-:W-:Y:S02]  /*7d10*/  IMAD.MOV R2, RZ, RZ, -R2 ;  /* 0x000000ffff027224 */ /* 0x000fe400078e0a02 */
[----:B------:R-:W-:Y:S02]  /*7d20*/  IMAD R21, R0, R4, R21 ;  /* 0x0000000400157224 */ /* 0x000fe400078e0215 */
[----:B------:R-:W-:-:S03]  /*7d30*/  IMAD.HI.U32 R5, R6, R23, RZ ;  /* 0x0000001706057227 */ /* 0x000fc600078e00ff */
[C---:B------:R-:W-:Y:S01]  /*7d40*/  ISETP.GT.U32.AND P6, PT, R0.reuse, R21, PT ;  /* 0x000000150000720c */ /* 0x040fe20003fc4070 */
[C---:B------:R-:W-:Y:S02]  /*7d50*/  IMAD R22, R0.reuse, R2, R22 ;  /* 0x0000000200167224 */ /* 0x040fe400078e0216 */
[----:B------:R-:W-:Y:S02]  /*7d60*/  IMAD.MOV R5, RZ, RZ, -R5 ;  /* 0x000000ffff057224 */ /* 0x000fe400078e0a05 */
[----:B------:R-:W-:Y:S01]  /*7d70*/  @!P1 IMAD.IADD R19, R19, 0x1, -R0 ;  /* 0x0000000113139824 */ /* 0x000fe200078e0a00 */
[C---:B------:R-:W-:Y:S01]  /*7d80*/  ISETP.GT.U32.AND P1, PT, R0.reuse, R22, PT ;  /* 0x000000160000720c */ /* 0x040fe20003f24070 */
[----:B------:R-:W-:Y:S01]  /*7d90*/  IMAD R23, R0, R5, R23 ;  /* 0x0000000500177224 */ /* 0x000fe200078e0217 */
[----:B------:R-:W-:Y:S01]  /*7da0*/  ISETP.GE.AND P4, PT, R47, RZ, PT ;  /* 0x000000ff2f00720c */ /* 0x000fe20003f86270 */
[----:B------:R-:W-:Y:S01]  /*7db0*/  @!P5 IMAD.MOV R19, RZ, RZ, -R19 ;  /* 0x000000ffff13d224 */ /* 0x000fe200078e0a13 */
[----:B----4-:R-:W-:-:S02]  /*7dc0*/  IABS R24, R50 ;  /* 0x0000003200187213 */ /* 0x010fc40000000000 */
[----:B------:R-:W-:Y:S02]  /*7dd0*/  ISETP.GT.U32.AND P5, PT, R0, R23, PT ;  /* 0x000000170000720c */ /* 0x000fe40003fa4070 */
[----:B------:R-:W-:Y:S01]  /*7de0*/  @!P6 IADD3 R21, R21, -R0, RZ ;  /* 0x800000001515e210 */ /* 0x000fe20007ffe0ff */
[----:B------:R-:W-:Y:S01]  /*7df0*/  IMAD.HI.U32 R4, R6, R24, RZ ;  /* 0x0000001806047227 */ /* 0x000fe200078e00ff */
[----:B------:R-:W-:Y:S02]  /*7e00*/  IABS R26, R53 ;  /* 0x00000035001a7213 */ /* 0x000fe40000000000 */
[----:B------:R-:W-:Y:S01]  /*7e10*/  ISETP.GT.U32.AND P6, PT, R0, R21, PT ;  /* 0x000000150000720c */ /* 0x000fe20003fc4070 */
[----:B------:R-:W-:Y:S01]  /*7e20*/  @!P1 IMAD.IADD R22, R22, 0x1, -R0 ;  /* 0x0000000116169824 */ /* 0x000fe200078e0a00 */
[----:B------:R-:W-:Y:S01]  /*7e30*/  IABS R27, R54 ;  /* 0x00000036001b7213 */ /* 0x000fe20000000000 */
[----:B------:R-:W-:Y:S02]  /*7e40*/  IMAD.MOV R4, RZ, RZ, -R4 ;  /* 0x000000ffff047224 */ /* 0x000fe400078e0a04 */
[----:B------:R-:W-:Y:S01]  /*7e50*/  @!P4 IMAD.MOV R18, RZ, RZ, -R18 ;  /* 0x000000ffff12c224 */ /* 0x000fe200078e0a12 */
[----:B------:R-:W-:Y:S01]  /*7e60*/  STL [R1+0x26b0], R17 ;  /* 0x0026b01101007387 */ /* 0x000fe20000100800 */
[----:B------:R-:W-:Y:S01]  /*7e70*/  @!P5 IADD3 R23, R23, -R0, RZ ;  /* 0x800000001717d210 */ /* 0x000fe20007ffe0ff */
[C---:B------:R-:W-:Y:S01]  /*7e80*/  IMAD R24, R0.reuse, R4, R24 ;  /* 0x0000000400187224 */ /* 0x040fe200078e0218 */
[----:B------:R-:W-:Y:S01]  /*7e90*/  ISETP.GT.U32.AND P5, PT, R0, R22, PT ;  /* 0x000000160000720c */ /* 0x000fe20003fa4070 */
[----:B------:R-:W-:Y:S01]  /*7ea0*/  IMAD.HI.U32 R5, R6, R26, RZ ;  /* 0x0000001a06057227 */ /* 0x000fe200078e00ff */
[----:B------:R-:W-:Y:S01]  /*7eb0*/  STL [R1+0x26b4], R18 ;  /* 0x0026b41201007387 */ /* 0x000fe20000100800 */
[----:B------:R-:W-:-:S02]  /*7ec0*/  ISETP.GE.AND P1, PT, R57, RZ, PT ;  /* 0x000000ff3900720c */ /* 0x000fc40003f26270 */
[----:B------:R-:W-:Y:S01]  /*7ed0*/  IMAD.HI.U32 R4, R6, R27, RZ ;  /* 0x0000001b06047227 */ /* 0x000fe200078e00ff */
[----:B------:R-:W-:Y:S01]  /*7ee0*/  STL [R1+0x26b8], R19 ;  /* 0x0026b81301007387 */ /* 0x000fe20000100800 */
[C---:B------:R-:W-:Y:S02]  /*7ef0*/  ISETP.GT.U32.AND P4, PT, R0.reuse, R20, PT ;  /* 0x000000140000720c */ /* 0x040fe40003f84070 */
[----:B------:R-:W-:Y:S01]  /*7f00*/  IMAD.MOV R5, RZ, RZ, -R5 ;  /* 0x000000ffff057224 */ /* 0x000fe200078e0a05 */
[----:B------:R-:W4:Y:S01]  /*7f10*/  LDL.LU R57, [R1+0x468] ;  /* 0x0004680001397983 */ /* 0x000f220000300800 */
[----:B------:R-:W-:Y:S01]  /*7f20*/  IMAD.MOV R4, RZ, RZ, -R4 ;  /* 0x000000ffff047224 */ /* 0x000fe200078e0a04 */
[----:B------:R-:W-:Y:S01]  /*7f30*/  ISETP.GE.AND P2, PT, R49, RZ, PT ;  /* 0x000000ff3100720c */ /* 0x000fe20003f46270 */
[----:B------:R-:W-:Y:S02]  /*7f40*/  @!P6 IMAD.IADD R21, R21, 0x1, -R0 ;  /* 0x000000011515e824 */ /* 0x000fe400078e0a00 */
[----:B------:R-:W-:-:S02]  /*7f50*/  IMAD R26, R0, R5, R26 ;  /* 0x00000005001a7224 */ /* 0x000fc400078e021a */
[C---:B------:R-:W-:Y:S02]  /*7f60*/  IMAD R27, R0.reuse, R4, R27 ;  /* 0x00000004001b7224 */ /* 0x040fe400078e021b */
[----:B------:R-:W-:Y:S01]  /*7f70*/  @!P0 IMAD.MOV R21, RZ, RZ, -R21 ;  /* 0x000000ffff158224 */ /* 0x000fe200078e0a15 */
[----:B------:R-:W-:Y:S01]  /*7f80*/  ISETP.GT.U32.AND P0, PT, R0, R26, PT ;  /* 0x0000001a0000720c */ /* 0x000fe20003f04070 */
[--C-:B------:R-:W-:Y:S01]  /*7f90*/  @!P5 IMAD.IADD R22, R22, 0x1, -R0.reuse ;  /* 0x000000011616d824 */ /* 0x100fe200078e0a00 */
[----:B------:R-:W-:Y:S01]  /*7fa0*/  ISETP.GT.U32.AND P5, PT, R0, R27, PT ;  /* 0x0000001b0000720c */ /* 0x000fe20003fa4070 */
[----:B------:R-:W-:-:S04]  /*7fb0*/  @!P4 IMAD.IADD R20, R20, 0x1, -R0 ;  /* 0x000000011414c824 */ /* 0x000fc800078e0a00 */
[----:B------:R-:W-:-:S05]  /*7fc0*/  @!P2 IMAD.MOV R20, RZ, RZ, -R20 ;  /* 0x000000ffff14a224 */ /* 0x000fca00078e0a14 */
[----:B------:R-:W-:Y:S01]  /*7fd0*/  STL [R1+0x26bc], R20 ;  /* 0x0026bc1401007387 */ /* 0x000fe20000100800 */
[----:B------:R-:W-:Y:S02]  /*7fe0*/  @!P0 IADD3 R26, R26, -R0, RZ ;  /* 0x800000001a1a8210 */ /* 0x000fe40007ffe0ff */
[----:B------:R-:W-:Y:S01]  /*7ff0*/  ISETP.GE.AND P0, PT, R53, RZ, PT ;  /* 0x000000ff3500720c */ /* 0x000fe20003f06270 */
[----:B------:R-:W-:Y:S01]  /*8000*/  STL [R1+0x26c0], R21 ;  /* 0x0026c01501007387 */ /* 0x000fe20000100800 */
[----:B------:R-:W-:Y:S01]  /*8010*/  @!P5 IMAD.IADD R27, R27, 0x1, -R0 ;  /* 0x000000011b1bd824 */ /* 0x000fe200078e0a00 */
[----:B------:R-:W-:Y:S02]  /*8020*/  ISETP.GE.AND P5, PT, R54, RZ, PT ;  /* 0x000000ff3600720c */ /* 0x000fe40003fa6270 */
[----:B------:R-:W4:Y:S04]  /*8030*/  LDL.LU R53, [R1+0x46c] ;  /* 0x00046c0001357983 */ /* 0x000f280000300800 */
[----:B------:R-:W4:Y:S01]  /*8040*/  LDL.LU R54, [R1+0x470] ;  /* 0x0004700001367983 */ /* 0x000f220000300800 */
[----:B------:R-:W-:-:S05]  /*8050*/  IABS R25, R51 ;  /* 0x0000003300197213 */ /* 0x000fca0000000000 */
[----:B------:R-:W-:-:S04]  /*8060*/  IMAD.HI.U32 R2, R6, R25, RZ ;  /* 0x0000001906027227 */ /* 0x000fc800078e00ff */
[----:B------:R-:W-:Y:S01]  /*8070*/  IMAD.MOV R2, RZ, RZ, -R2 ;  /* 0x000000ffff027224 */ /* 0x000fe200078e0a02 */
[----:B------:R-:W-:-:S03]  /*8080*/  ISETP.GT.U32.AND P4, PT, R0, R24, PT ;  /* 0x000000180000720c */ /* 0x000fc60003f84070 */
[----:B------:R-:W-:-:S05]  /*8090*/  IMAD R25, R0, R2, R25 ;  /* 0x0000000200197224 */ /* 0x000fca00078e0219 */
[----:B------:R-:W-:-:S05]  /*80a0*/  ISETP.GT.U32.AND P6, PT, R0, R25, PT ;  /* 0x000000190000720c */ /* 0x000fca0003fc4070 */
[----:B------:R-:W-:-:S08]  /*80b0*/  @!P4 IMAD.IADD R24, R24, 0x1, -R0 ;  /* 0x000000011818c824 */ /* 0x000fd000078e0a00 */
[----:B------:R-:W-:Y:S01]  /*80c0*/  @!P6 IMAD.IADD R25, R25, 0x1, -R0 ;  /* 0x000000011919e824 */ /* 0x000fe200078e0a00 */
[C---:B------:R-:W-:Y:S02]  /*80d0*/  ISETP.GT.U32.AND P6, PT, R0.reuse, R24, PT ;  /* 0x000000180000720c */ /* 0x040fe40003fc4070 */
[C---:B------:R-:W-:Y:S02]  /*80e0*/  ISETP.GT.U32.AND P4, PT, R0.reuse, R23, PT ;  /* 0x000000170000720c */ /* 0x040fe40003f84070 */
[----:B------:R-:W-:-:S09]  /*80f0*/  ISETP.GT.U32.AND P2, PT, R0, R25, PT ;  /* 0x000000190000720c */ /* 0x000fd20003f44070 */
[--C-:B------:R-:W-:Y:S02]  /*8100*/  @!P6 IMAD.IADD R24, R24, 0x1, -R0.reuse ;  /* 0x000000011818e824 */ /* 0x100fe400078e0a00 */
[--C-:B------:R-:W-:Y:S01]  /*8110*/  @!P4 IMAD.IADD R23, R23, 0x1, -R0.reuse ;  /* 0x000000011717c824 */ /* 0x100fe200078e0a00 */
[----:B------:R-:W-:Y:S01]  /*8120*/  ISETP.GE.AND P4, PT, R50, RZ, PT ;  /* 0x000000ff3200720c */ /* 0x000fe20003f86270 */
[----:B------:R-:W-:Y:S01]  /*8130*/  @!P2 IMAD.IADD R25, R25, 0x1, -R0 ;  /* 0x000000011919a824 */ /* 0x000fe200078e0a00 */
[----:B------:R-:W-:Y:S01]  /*8140*/  ISETP.GE.AND P2, PT, R51, RZ, PT ;  /* 0x000000ff3300720c */ /* 0x000fe20003f46270 */
[----:B------:R-:W-:Y:S01]  /*8150*/  @!P1 IMAD.MOV R23, RZ, RZ, -R23 ;  /* 0x000000ffff179224 */ /* 0x000fe200078e0a17 */
[C---:B------:R-:W-:Y:S01]  /*8160*/  ISETP.GT.U32.AND P1, PT, R0.reuse, R27, PT ;  /* 0x0000001b0000720c */ /* 0x040fe20003f24070 */
[----:B------:R-:W-:Y:S01]  /*8170*/  @!P3 IMAD.MOV R22, RZ, RZ, -R22 ;  /* 0x000000ffff16b224 */ /* 0x000fe200078e0a16 */
[----:B------:R-:W-:-:S04]  /*8180*/  ISETP.GT.U32.AND P3, PT, R0, R26, PT ;  /* 0x0000001a0000720c */ /* 0x000fc80003f64070 */
[----:B------:R-:W-:Y:S03]  /*8190*/  STL [R1+0x26c4], R22 ;  /* 0x0026c41601007387 */ /* 0x000fe60000100800 */
[----:B------:R-:W-:Y:S02]  /*81a0*/  @!P4 IMAD.MOV R24, RZ, RZ, -R24 ;  /* 0x000000ffff18c224 */ /* 0x000fe400078e0a18 */
[----:B------:R-:W-:Y:S01]  /*81b0*/  @!P2 IMAD.MOV R25, RZ, RZ, -R25 ;  /* 0x000000ffff19a224 */ /* 0x000fe200078e0a19 */
[----:B------:R-:W-:Y:S01]  /*81c0*/  STL [R1+0x26c8], R23 ;  /* 0x0026c81701007387 */ /* 0x000fe20000100800 */
[----:B------:R-:W-:-:S03]  /*81d0*/  @!P1 IMAD.IADD R27, R27, 0x1, -R0 ;  /* 0x000000011b1b9824 */ /* 0x000fc600078e0a00 */
[----:B------:R-:W-:Y:S04]  /*81e0*/  STL [R1+0x26cc], R24 ;  /* 0x0026cc1801007387 */ /* 0x000fe80000100800 */
[----:B------:R-:W-:Y:S01]  /*81f0*/  STL [R1+0x26d0], R25 ;  /* 0x0026d01901007387 */ /* 0x000fe20000100800 */
[----:B------:R-:W-:Y:S02]  /*8200*/  @!P3 IMAD.IADD R26, R26, 0x1, -R0 ;  /* 0x000000011a1ab824 */ /* 0x000fe400078e0a00 */
[----:B------:R-:W-:Y:S02]  /*8210*/  @!P5 IMAD.MOV R27, RZ, RZ, -R27 ;  /* 0x000000ffff1bd224 */ /* 0x000fe400078e0a1b */
[----:B------:R-:W-:Y:S01]  /*8220*/  @!P0 IMAD.MOV R26, RZ, RZ, -R26 ;  /* 0x000000ffff1a8224 */ /* 0x000fe200078e0a1a */
[----:B--2---:R-:W-:-:S05]  /*8230*/  IABS R30, R52 ;  /* 0x00000034001e7213 */ /* 0x004fca0000000000 */
[----:B------:R-:W-:-:S04]  /*8240*/  IMAD.HI.U32 R2, R6, R30, RZ ;  /* 0x0000001e06027227 */ /* 0x000fc800078e00ff */
[----:B------:R-:W-:-:S04]  /*8250*/  IMAD.MOV R2, RZ, RZ, -R2 ;  /* 0x000000ffff027224 */ /* 0x000fc800078e0a02 */
[----:B------:R-:W-:-:S05]  /*8260*/  IMAD R30, R0, R2, R30 ;  /* 0x00000002001e7224 */ /* 0x000fca00078e021e */
[----:B------:R-:W-:Y:S02]  /*8270*/  ISETP.GT.U32.AND P6, PT, R0, R30, PT ;  /* 0x0000001e0000720c */ /* 0x000fe40003fc4070 */
[----:B---3--:R-:W-:-:S11]  /*8280*/  IABS R31, R55 ;  /* 0x00000037001f7213 */ /* 0x008fd60000000000 */
[----:B------:R-:W-:Y:S01]  /*8290*/  @!P6 IMAD.IADD R30, R30, 0x1, -R0 ;  /* 0x000000011e1ee824 */ /* 0x000fe200078e0a00 */
[----:B------:R-:W-:Y:S01]  /*82a0*/  IABS R2, R56 ;  /* 0x0000003800027213 */ /* 0x000fe20000000000 */
[----:B------:R-:W-:-:S03]  /*82b0*/  IMAD.HI.U32 R4, R6, R31, RZ ;  /* 0x0000001f06047227 */ /* 0x000fc600078e00ff */
[----:B------:R-:W-:Y:S01]  /*82c0*/  ISETP.GT.U32.AND P6, PT, R0, R30, PT ;  /* 0x0000001e0000720c */ /* 0x000fe20003fc4070 */
[----:B------:R-:W-:Y:S02]  /*82d0*/  IMAD.MOV R5, RZ, RZ, -R4 ;  /* 0x000000ffff057224 */ /* 0x000fe400078e0a04 */
[----:B------:R-:W-:Y:S01]  /*82e0*/  IMAD.HI.U32 R4, R6, R2, RZ ;  /* 0x0000000206047227 */ /* 0x000fe200078e00ff */
[----:B------:R-:W-:Y:S02]  /*82f0*/  ISETP.GE.AND P1, PT, R55, RZ, PT ;  /* 0x000000ff3700720c */ /* 0x000fe40003f26270 */
[----:B------:R-:W2:Y:S01]  /*8300*/  LDL.LU R55, [R1+0x474] ;  /* 0x0004740001377983 */ /* 0x000ea20000300800 */
[----:B------:R-:W-:Y:S02]  /*8310*/  IMAD R31, R0, R5, R31 ;  /* 0x00000005001f7224 */ /* 0x000fe400078e021f */
[----:B------:R-:W-:-:S04]  /*8320*/  IMAD.MOV R4, RZ, RZ, -R4 ;  /* 0x000000ffff047224 */ /* 0x000fc800078e0a04 */
[----:B------:R-:W-:Y:S02]  /*8330*/  @!P6 IADD3 R30, R30, -R0, RZ ;  /* 0x800000001e1ee210 */ /* 0x000fe40007ffe0ff */
[----:B------:R-:W-:Y:S01]  /*8340*/  ISETP.GE.AND P6, PT, R56, RZ, PT ;  /* 0x000000ff3800720c */ /* 0x000fe20003fc6270 */
[C---:B------:R-:W-:Y:S01]  /*8350*/  IMAD R2, R0.reuse, R4, R2 ;  /* 0x0000000400027224 */ /* 0x040fe200078e0202 */
[----:B------:R-:W3:Y:S01]  /*8360*/  LDL.LU R56, [R1+0x478] ;  /* 0x0004780001387983 */ /* 0x000ee20000300800 */
[----:B------:R-:W-:-:S03]  /*8370*/  ISETP.GT.U32.AND P4, PT, R0, R31, PT ;  /* 0x0000001f0000720c */ /* 0x000fc60003f84070 */
[----:B------:R-:W-:Y:S02]  /*8380*/  ISETP.GT.U32.AND P3, PT, R0, R2, PT ;  /* 0x000000020000720c */ /* 0x000fe40003f64070 */
[----:B------:R-:W-:-:S08]  /*8390*/  ISETP.GE.AND P2, PT, R52, RZ, PT ;  /* 0x000000ff3400720c */ /* 0x000fd00003f46270 */
[----:B------:R-:W-:-:S03]  /*83a0*/  @!P4 IMAD.IADD R31, R31, 0x1, -R0 ;  /* 0x000000011f1fc824 */ /* 0x000fc600078e0a00 */
[--C-:B------:R-:W-:Y:S02]  /*83b0*/  @!P3 IMAD.IADD R2, R2, 0x1, -R0.reuse ;  /* 0x000000010202b824 */ /* 0x100fe400078e0a00 */
[----:B------:R-:W-:Y:S02]  /*83c0*/  ISETP.GT.U32.AND P3, PT, R0, R31, PT ;  /* 0x0000001f0000720c */ /* 0x000fe40003f64070 */
[----:B----4-:R-:W-:Y:S02]  /*83d0*/  IABS R5, R57 ;  /* 0x0000003900057213 */ /* 0x010fe40000000000 */
[----:B------:R-:W-:Y:S02]  /*83e0*/  ISETP.GE.AND P4, PT, R57, RZ, PT ;  /* 0x000000ff3900720c */ /* 0x000fe40003f86270 */
[----:B------:R-:W4:Y:S07]  /*83f0*/  LDL.LU R57, [R1+0x47c] ;  /* 0x00047c0001397983 */ /* 0x000f2e0000300800 */
[----:B------:R-:W-:Y:S01]  /*8400*/  @!P3 IMAD.IADD R31, R31, 0x1, -R0 ;  /* 0x000000011f1fb824 */ /* 0x000fe200078e0a00 */
[----:B------:R-:W4:Y:S01]  /*8410*/  LDL.LU R50, [R1+0x480] ;  /* 0x0004800001327983 */ /* 0x000f220000300800 */
[----:B------:R-:W-:-:S02]  /*8420*/  @!P2 IMAD.MOV R30, RZ, RZ, -R30 ;  /* 0x000000ffff1ea224 */ /* 0x000fc400078e0a1e */
[----:B------:R-:W-:Y:S01]  /*8430*/  @!P1 IMAD.MOV R31, RZ, RZ, -R31 ;  /* 0x000000ffff1f9224 */ /* 0x000fe200078e0a1f */
[----:B------:R-:W4:Y:S04]  /*8440*/  LDL.LU R51, [R1+0x484] ;  /* 0x0004840001337983 */ /* 0x000f280000300800 */
[----:B------:R-:W-:Y:S04]  /*8450*/  STL [R1+0x26d4], R26 ;  /* 0x0026d41a01007387 */ /* 0x000fe80000100800 */
[----:B------:R-:W-:Y:S04]  /*8460*/  STL [R1+0x26d8], R27 ;  /* 0x0026d81b01007387 */ /* 0x000fe80000100800 */
[----:B------:R-:W-:Y:S04]  /*8470*/  STL [R1+0x26dc], R30 ;  /* 0x0026dc1e01007387 */ /* 0x000fe80000100800 */
[----:B------:R-:W-:Y:S01]  /*8480*/  STL [R1+0x26e0], R31 ;  /* 0x0026e01f01007387 */ /* 0x000fe20000100800 */
[----:B------:R-:W-:-:S02]  /*8490*/  IABS R34, R53 ;  /* 0x0000003500227213 */ /* 0x000fc40000000000 */
[----:B------:R-:W-:Y:S02]  /*84a0*/  ISETP.GE.AND P2, PT, R53, RZ, PT ;  /* 0x000000ff3500720c */ /* 0x000fe40003f46270 */
[----:B------:R-:W-:Y:S01]  /*84b0*/  IABS R35, R54 ;  /* 0x0000003600237213 */ /* 0x000fe20000000000 */
[----:B------:R-:W4:Y:S01]  /*84c0*/  LDL.LU R53, [R1+0x488] ;  /* 0x0004880001357983 */ /* 0x000f220000300800 */
[----:B------:R-:W-:-:S03]  /*84d0*/  ISETP.GE.AND P3, PT, R54, RZ, PT ;  /* 0x000000ff3600720c */ /* 0x000fc60003f66270 */
[----:B------:R-:W4:Y:S04]  /*84e0*/  LDL.LU R54, [R1+0x48c] ;  /* 0x00048c0001367983 */ /* 0x000f280000300800 */
[----:B------:R-:W4:Y:S01]  /*84f0*/  LDL.LU R52, [R1+0x490] ;  /* 0x0004900001347983 */ /* 0x000f220000300800 */
[----:B------:R-:W-:-:S04]  /*8500*/  IMAD.HI.U32 R4, R6, R5, RZ ;  /* 0x0000000506047227 */ /* 0x000fc800078e00ff */
[----:B------:R-:W-:-:S04]  /*8510*/  IMAD.MOV R4, RZ, RZ, -R4 ;  /* 0x000000ffff047224 */ /* 0x000fc800078e0a04 */
[----:B------:R-:W-:-:S05]  /*8520*/  IMAD R33, R0, R4, R5 ;  /* 0x0000000400217224 */ /* 0x000fca00078e0205 */
[C---:B------:R-:W-:Y:S02]  /*8530*/  ISETP.GT.U32.AND P5, PT, R0.reuse, R33, PT ;  /* 0x000000210000720c */ /* 0x040fe40003fa4070 */
[----:B------:R-:W-:Y:S01]  /*8540*/  ISETP.GT.U32.AND P0, PT, R0, R2, PT ;  /* 0x000000020000720c */ /* 0x000fe20003f04070 */
[----:B------:R-:W-:-:S04]  /*8550*/  IMAD.HI.U32 R4, R6, R34, RZ ;  /* 0x0000002206047227 */ /* 0x000fc800078e00ff */
[----:B------:R-:W-:-:S06]  /*8560*/  IMAD.HI.U32 R5, R6, R35, RZ ;  /* 0x0000002306057227 */ /* 0x000fcc00078e00ff */
[----:B------:R-:W-:Y:S02]  /*8570*/  @!P5 IMAD.IADD R33, R33, 0x1, -R0 ;  /* 0x000000012121d824 */ /* 0x000fe400078e0a00 */
[----:B------:R-:W-:Y:S01]  /*8580*/  @!P0 IADD3 R2, R2, -R0, RZ ;  /* 0x8000000002028210 */ /* 0x000fe20007ffe0ff */
[----:B------:R-:W-:Y:S02]  /*8590*/  IMAD.MOV R4, RZ, RZ, -R4 ;  /* 0x000000ffff047224 */ /* 0x000fe400078e0a04 */
[C---:B------:R-:W-:Y:S01]  /*85a0*/  ISETP.GT.U32.AND P1, PT, R0.reuse, R33, PT ;  /* 0x000000210000720c */ /* 0x040fe20003f24070 */
[----:B------:R-:W-:Y:S02]  /*85b0*/  IMAD.MOV R5, RZ, RZ, -R5 ;  /* 0x000000ffff057224 */ /* 0x000fe400078e0a05 */
[----:B------:R-:W-:Y:S02]  /*85c0*/  IMAD R34, R0, R4, R34 ;  /* 0x0000000400227224 */ /* 0x000fe400078e0222 */
[----:B------:R-:W-:-:S02]  /*85d0*/  IMAD.MOV.U32 R32, RZ, RZ, R2 ;  /* 0x000000ffff207224 */ /* 0x000fc400078e0002 */
[C---:B------:R-:W-:Y:S02]  /*85e0*/  IMAD R35, R0.reuse, R5, R35 ;  /* 0x0000000500237224 */ /* 0x040fe400078e0223 */
[----:B------:R-:W-:Y:S01]  /*85f0*/  @!P6 IMAD.MOV R32, RZ, RZ, -R32 ;  /* 0x000000ffff20e224 */ /* 0x000fe200078e0a20 */
[----:B------:R-:W-:-:S03]  /*8600*/  ISETP.GT.U32.AND P6, PT, R0, R34, PT ;  /* 0x000000220000720c */ /* 0x000fc60003fc4070 */
[----:B------:R-:W-:Y:S01]  /*8610*/  @!P1 IMAD.IADD R33, R33, 0x1, -R0 ;  /* 0x0000000121219824 */ /* 0x000fe200078e0a00 */
[----:B------:R-:W-:-:S09]  /*8620*/  ISETP.GT.U32.AND P1, PT, R0, R35, PT ;  /* 0x000000230000720c */ /* 0x000fd20003f24070 */
[----:B------:R-:W-:-:S04]  /*8630*/  @!P6 IMAD.IADD R34, R34, 0x1, -R0 ;  /* 0x000000012222e824 */ /* 0x000fc800078e0a00 */
[----:B------:R-:W-:Y:S01]  /*8640*/  @!P1 IMAD.IADD R35, R35, 0x1, -R0 ;  /* 0x0000000123239824 */ /* 0x000fe200078e0a00 */
[----:B------:R-:W-:-:S13]  /*8650*/  ISETP.GT.U32.AND P1, PT, R0, R34, PT ;  /* 0x000000220000720c */ /* 0x000fda0003f24070 */
[----:B------:R-:W-:-:S04]  /*8660*/  @!P1 IMAD.IADD R34, R34, 0x1, -R0 ;  /* 0x0000000122229824 */ /* 0x000fc800078e0a00 */
[----:B------:R-:W-:Y:S02]  /*8670*/  @!P2 IMAD.MOV R34, RZ, RZ, -R34 ;  /* 0x000000ffff22a224 */ /* 0x000fe400078e0a22 */
[----:B------:R-:W-:Y:S01]  /*8680*/  @!P4 IMAD.MOV R33, RZ, RZ, -R33 ;  /* 0x000000ffff21c224 */ /* 0x000fe200078e0a21 */
[----:B------:R-:W-:-:S13]  /*8690*/  ISETP.GT.U32.AND P4, PT, R0, R35, PT ;  /* 0x000000230000720c */ /* 0x000fda0003f84070 */
[----:B------:R-:W-:-:S04]  /*86a0*/  @!P4 IMAD.IADD R35, R35, 0x1, -R0 ;  /* 0x000000012323c824 */ /* 0x000fc800078e0a00 */
[----:B------:R-:W-:Y:S01]  /*86b0*/  @!P3 IMAD.MOV R35, RZ, RZ, -R35 ;  /* 0x000000ffff23b224 */ /* 0x000fe200078e0a23 */
[----:B--2---:R-:W-:Y:S02]  /*86c0*/  ISETP.GE.AND P0, PT, R55, RZ, PT ;  /* 0x000000ff3700720c */ /* 0x004fe40003f06270 */
[----:B------:R-:W-:Y:S02]  /*86d0*/  IABS R36, R55 ;  /* 0x0000003700247213 */ /* 0x000fe40000000000 */
[----:B------:R-:W2:Y:S01]  /*86e0*/  LDL.LU R55, [R1+0x494] ;  /* 0x0004940001377983 */ /* 0x000ea20000300800 */
[----:B---3--:R-:W-:Y:S02]  /*86f0*/  ISETP.GE.AND P5, PT, R56, RZ, PT ;  /* 0x000000ff3800720c */ /* 0x008fe40003fa6270 */
[----:B------:R-:W-:Y:S02]  /*8700*/  IABS R37, R56 ;  /* 0x0000003800257213 */ /* 0x000fe40000000000 */
[----:B------:R-:W3:Y:S01]  /*8710*/  LDL.LU R56, [R1+0x498] ;  /* 0x0004980001387983 */ /* 0x000ee20000300800 */
[----:B------:R-:W-:-:S04]  /*8720*/  IMAD.HI.U32 R4, R6, R36, RZ ;  /* 0x0000002406047227 */ /* 0x000fc800078e00ff */
[----:B------:R-:W-:Y:S02]  /*8730*/  IMAD.MOV R4, RZ, RZ, -R4 ;  /* 0x000000ffff047224 */ /* 0x000fe400078e0a04 */
[----:B------:R-:W-:-:S04]  /*8740*/  IMAD.HI.U32 R2, R6, R37, RZ ;  /* 0x0000002506027227 */ /* 0x000fc800078e00ff */
[----:B------:R-:W-:Y:S02]  /*8750*/  IMAD R36, R0, R4, R36 ;  /* 0x0000000400247224 */ /* 0x000fe400078e0224 */
[----:B------:R-:W-:-:S03]  /*8760*/  IMAD.MOV R2, RZ, RZ, -R2 ;  /* 0x000000ffff027224 */ /* 0x000fc600078e0a02 */
[C---:B------:R-:W-:Y:S01]  /*8770*/  ISETP.GT.U32.AND P6, PT, R0.reuse, R36, PT ;  /* 0x000000240000720c */ /* 0x040fe20003fc4070 */
[----:B------:R-:W-:Y:S01]  /*8780*/  IMAD R37, R0, R2, R37 ;  /* 0x0000000200257224 */ /* 0x000fe200078e0225 */
[----:B----4-:R-:W-:-:S05]  /*8790*/  IABS R38, R57 ;  /* 0x0000003900267213 */ /* 0x010fca0000000000 */
[----:B------:R-:W-:-:S04]  /*87a0*/  IMAD.HI.U32 R5, R6, R38, RZ ;  /* 0x0000002606057227 */ /* 0x000fc800078e00ff */
[----:B------:R-:W-:Y:S01]  /*87b0*/  IMAD.MOV R5, RZ, RZ, -R5 ;  /* 0x000000ffff057224 */ /* 0x000fe200078e0a05 */
[----:B------:R-:W-:-:S03]  /*87c0*/  ISETP.GT.U32.AND P1, PT, R0, R37, PT ;  /* 0x000000250000720c */ /* 0x000fc60003f24070 */
[----:B------:R-:W-:Y:S01]  /*87d0*/  IMAD R38, R0, R5, R38 ;  /* 0x0000000500267224 */ /* 0x000fe200078e0226 */
[----:B------:R-:W-:-:S04]  /*87e0*/  IABS R39, R50 ;  /* 0x0000003200277213 */ /* 0x000fc80000000000 */
[----:B------:R-:W-:Y:S01]  /*87f0*/  ISETP.GT.U32.AND P2, PT, R0, R38, PT ;  /* 0x000000260000720c */ /* 0x000fe20003f44070 */
[----:B------:R-:W-:-:S04]  /*8800*/  IMAD.HI.U32 R4, R6, R39, RZ ;  /* 0x0000002706047227 */ /* 0x000fc800078e00ff */
[--C-:B------:R-:W-:Y:S01]  /*8810*/  @!P6 IMAD.IADD R36, R36, 0x1, -R0.reuse ;  /* 0x000000012424e824 */ /* 0x100fe200078e0a00 */
[----:B------:R-:W-:Y:S01]  /*8820*/  IADD3 R4, -R4, RZ, RZ ;  /* 0x000000ff04047210 */ /* 0x000fe20007ffe1ff */
[----:B------:R-:W-:-:S03]  /*8830*/  @!P1 IMAD.IADD R37, R37, 0x1, -R0 ;  /* 0x0000000125259824 */ /* 0x000fc600078e0a00 */
[C---:B------:R-:W-:Y:S02]  /*8840*/  ISETP.GT.U32.AND P6, PT, R0.reuse, R36, PT ;  /* 0x000000240000720c */ /* 0x040fe40003fc4070 */
[----:B------:R-:W-:Y:S02]  /*8850*/  IABS R41, R53 ;  /* 0x0000003500297213 */ /* 0x000fe40000000000 */
[----:B------:R-:W-:Y:S01]  /*8860*/  IABS R42, R54 ;  /* 0x00000036002a7213 */ /* 0x000fe20000000000 */
[----:B------:R-:W-:Y:S01]  /*8870*/  STL [R1+0x26e4], R32 ;  /* 0x0026e42001007387 */ /* 0x000fe20000100800 */
[----:B------:R-:W-:Y:S01]  /*8880*/  IMAD R39, R0, R4, R39 ;  /* 0x0000000400277224 */ /* 0x000fe200078e0227 */
[----:B------:R-:W-:Y:S01]  /*8890*/  ISETP.GE.AND P1, PT, R57, RZ, PT ;  /* 0x000000ff3900720c */ /* 0x000fe20003f26270 */
[----:B------:R-:W-:Y:S01]  /*88a0*/  @!P2 IMAD.IADD R38, R38, 0x1, -R0 ;  /* 0x000000012626a824 */ /* 0x000fe200078e0a00 */
[----:B------:R-:W-:Y:S01]  /*88b0*/  STL [R1+0x26e8], R33 ;  /* 0x0026e82101007387 */ /* 0x000fe20000100800 */
[----:B------:R-:W-:Y:S01]  /*88c0*/  IMAD.HI.U32 R4, R6, R42, RZ ;  /* 0x0000002a06047227 */ /* 0x000fe200078e00ff */
[----:B------:R-:W-:-:S02]  /*88d0*/  ISETP.GT.U32.AND P2, PT, R0, R37, PT ;  /* 0x000000250000720c */ /* 0x000fc40003f44070 */
[----:B------:R-:W-:Y:S01]  /*88e0*/  STL [R1+0x26ec], R34 ;  /* 0x0026ec2201007387 */ /* 0x000fe20000100800 */
[----:B------:R-:W-:-:S03]  /*88f0*/  IMAD.HI.U32 R5, R6, R41, RZ ;  /* 0x0000002906057227 */ /* 0x000fc600078e00ff */
[----:B------:R-:W4:Y:S01]  /*8900*/  LDL.LU R57, [R1+0x49c] ;  /* 0x00049c0001397983 */ /* 0x000f220000300800 */
[----:B------:R-:W-:Y:S01]  /*8910*/  IMAD.MOV R5, RZ, RZ, -R5 ;  /* 0x000000ffff057224 */ /* 0x000fe200078e0a05 */
[----:B------:R-:W-:Y:S01]  /*8920*/  IADD3 R4, -R4, RZ, RZ ;  /* 0x000000ff04047210 */ /* 0x000fe20007ffe1ff */
[----:B------:R-:W-:Y:S02]  /*8930*/  @!P6 IMAD.IADD R36, R36, 0x1, -R0 ;  /* 0x000000012424e824 */ /* 0x000fe400078e0a00 */
[C---:B------:R-:W-:Y:S02]  /*8940*/  IMAD R41, R0.reuse, R5, R41 ;  /* 0x0000000500297224 */ /* 0x040fe400078e0229 */
[C---:B------:R-:W-:Y:S02]  /*8950*/  IMAD R42, R0.reuse, R4, R42 ;  /* 0x00000004002a7224 */ /* 0x040fe400078e022a */
[----:B------:R-:W-:Y:S01]  /*8960*/  @!P0 IMAD.MOV R36, RZ, RZ, -R36 ;  /* 0x000000ffff248224 */ /* 0x000fe200078e0a24 */
[C---:B------:R-:W-:Y:S01]  /*8970*/  ISETP.GT.U32.AND P0, PT, R0.reuse, R41, PT ;  /* 0x000000290000720c */ /* 0x040fe20003f04070 */
[--C-:B------:R-:W-:Y:S01]  /*8980*/  @!P2 IMAD.IADD R37, R37, 0x1, -R0.reuse ;  /* 0x000000012525a824 */ /* 0x100fe200078e0a00 */
[----:B------:R-:W-:Y:S01]  /*8990*/  ISETP.GT.U32.AND P2, PT, R0, R42, PT ;  /* 0x0000002a0000720c */ /* 0x000fe20003f44070 */
[----:B------:R-:W-:Y:S04]  /*89a0*/  STL [R1+0x26f0], R35 ;  /* 0x0026f02301007387 */ /* 0x000fe80000100800 */
[----:B------:R-:W-:Y:S06]  /*89b0*/  STL [R1+0x26f4], R36 ;  /* 0x0026f42401007387 */ /* 0x000fec0000100800 */
[--C-:B------:R-:W-:Y:S01]  /*89c0*/  @!P0 IMAD.IADD R41, R41, 0x1, -R0.reuse ;  /* 0x0000000129298824 */ /* 0x100fe200078e0a00 */
[----:B------:R-:W-:Y:S01]  /*89d0*/  ISETP.GE.AND P0, PT, R53, RZ, PT ;  /* 0x000000ff3500720c */ /* 0x000fe20003f06270 */
[----:B------:R-:W-:Y:S01]  /*89e0*/  @!P2 IMAD.IADD R42, R42, 0x1, -R0 ;  /* 0x000000012a2aa824 */ /* 0x000fe200078e0a00 */
[----:B------:R-:W4:Y:S01]  /*89f0*/  LDL.LU R53, [R1+0x4a0] ;  /* 0x0004a00001357983 */ /* 0x000f220000300800 */
[----:B------:R-:W-:-:S03]  /*8a00*/  ISETP.GE.AND P2, PT, R54, RZ, PT ;  /* 0x000000ff3600720c */ /* 0x000fc60003f46270 */
[----:B------:R-:W4:Y:S01]  /*8a10*/  LDL.LU R54, [R1+0x4a4] ;  /* 0x0004a40001367983 */ /* 0x000f220000300800 */
[----:B------:R-:W-:-:S05]  /*8a20*/  IABS R40, R51 ;  /* 0x0000003300287213 */ /* 0x000fca0000000000 */
[----:B------:R-:W-:-:S04]  /*8a30*/  IMAD.HI.U32 R2, R6, R40, RZ ;  /* 0x0000002806027227 */ /* 0x000fc800078e00ff */
[----:B------:R-:W-:Y:S01]  /*8a40*/  IMAD.MOV R2, RZ, RZ, -R2 ;  /* 0x000000ffff027224 */ /* 0x000fe200078e0a02 */
[----:B------:R-:W-:-:S03]  /*8a50*/  ISETP.GT.U32.AND P4, PT, R0, R39, PT ;  /* 0x000000270000720c */ /* 0x000fc60003f84070 */
[----:B------:R-:W-:-:S05]  /*8a60*/  IMAD R40, R0, R2, R40 ;  /* 0x0000000200287224 */ /* 0x000fca00078e0228 */
[----:B------:R-:W-:Y:S02]  /*8a70*/  ISETP.GT.U32.AND P6, PT, R0, R40, PT ;  /* 0x000000280000720c */ /* 0x000fe40003fc4070 */
[----:B------:R-:W-:-:S03]  /*8a80*/  IABS R43, R52 ;  /* 0x00000034002b7213 */ /* 0x000fc60000000000 */
[----:B------:R-:W-:Y:S02]  /*8a90*/  @!P4 IMAD.IADD R39, R39, 0x1, -R0 ;  /* 0x000000012727c824 */ /* 0x000fe400078e0a00 */
[----:B------:R-:W-:-:S06]  /*8aa0*/  IMAD.HI.U32 R2, R6, R43, RZ ;  /* 0x0000002b06027227 */ /* 0x000fcc00078e00ff */
[----:B------:R-:W-:Y:S01]  /*8ab0*/  @!P6 IMAD.IADD R40, R40, 0x1, -R0 ;  /* 0x000000012828e824 */ /* 0x000fe200078e0a00 */
[----:B------:R-:W-:Y:S01]  /*8ac0*/  ISETP.GT.U32.AND P6, PT, R0, R39, PT ;  /* 0x000000270000720c */ /* 0x000fe20003fc4070 */
[----:B------:R-:W-:-:S04]  /*8ad0*/  IMAD.MOV R2, RZ, RZ, -R2 ;  /* 0x000000ffff027224 */ /* 0x000fc800078e0a02 */
[C---:B------:R-:W-:Y:S01]  /*8ae0*/  IMAD R43, R0.reuse, R2, R43 ;  /* 0x00000002002b7224 */ /* 0x040fe200078e022b */
[----:B------:R-:W-:-:S07]  /*8af0*/  ISETP.GT.U32.AND P4, PT, R0, R38, PT ;  /* 0x000000260000720c */ /* 0x000fce0003f84070 */
[----:B------:R-:W-:Y:S02]  /*8b00*/  @!P6 IADD3 R39, R39, -R0, RZ ;  /* 0x800000002727e210 */ /* 0x000fe40007ffe0ff */
[----:B------:R-:W-:-:S04]  /*8b10*/  ISETP.GT.U32.AND P6, PT, R0, R43, PT ;  /* 0x0000002b0000720c */ /* 0x000fc80003fc4070 */
[----:B------:R-:W-:-:S04]  /*8b20*/  @!P4 IMAD.IADD R38, R38, 0x1, -R0 ;  /* 0x000000012626c824 */ /* 0x000fc800078e0a00 */
[----:B------:R-:W-:Y:S01]  /*8b30*/  @!P1 IMAD.MOV R38, RZ, RZ, -R38 ;  /* 0x000000ffff269224 */ /* 0x000fe200078e0a26 */
[----:B------:R-:W-:-:S04]  /*8b40*/  ISETP.GT.U32.AND P1, PT, R0, R42, PT ;  /* 0x0000002a0000720c */ /* 0x000fc80003f24070 */
[----:B------:R-:W-:-:S05]  /*8b50*/  @!P6 IMAD.IADD R43, R43, 0x1, -R0 ;  /* 0x000000012b2be824 */ /* 0x000fca00078e0a00 */
[----:B------:R-:W-:Y:S01]  /*8b60*/  ISETP.GT.U32.AND P6, PT, R0, R43, PT ;  /* 0x0000002b0000720c */ /* 0x000fe20003fc4070 */
[----:B------:R-:W-:-:S03]  /*8b70*/  @!P5 IMAD.MOV R37, RZ, RZ, -R37 ;  /* 0x000000ffff25d224 */ /* 0x000fc600078e0a25 */
[--C-:B------:R-:W-:Y:S02]  /*8b80*/  @!P1 IMAD.IADD R42, R42, 0x1, -R0.reuse ;  /* 0x000000012a2a9824 */ /* 0x100fe400078e0a00 */
[----:B------:R-:W-:Y:S07]  /*8b90*/  STL [R1+0x26f8], R37 ;  /* 0x0026f82501007387 */ /* 0x000fee0000100800 */
[----:B------:R-:W-:Y:S01]  /*8ba0*/  @!P6 IMAD.IADD R43, R43, 0x1, -R0 ;  /* 0x000000012b2be824 */ /* 0x000fe200078e0a00 */
[----:B------:R-:W-:-:S02]  /*8bb0*/  ISETP.GE.AND P4, PT, R50, RZ, PT ;  /* 0x000000ff3200720c */ /* 0x000fc40003f86270 */
[C---:B------:R-:W-:Y:S02]  /*8bc0*/  ISETP.GT.U32.AND P3, PT, R0.reuse, R40, PT ;  /* 0x000000280000720c */ /* 0x040fe40003f64070 */
[----:B------:R-:W-:-:S09]  /*8bd0*/  ISETP.GT.U32.AND P5, PT, R0, R41, PT ;  /* 0x000000290000720c */ /* 0x000fd20003fa4070 */
[----:B------:R-:W-:Y:S02]  /*8be0*/  @!P4 IMAD.MOV R39, RZ, RZ, -R39 ;  /* 0x000000ffff27c224 */ /* 0x000fe400078e0a27 */
[--C-:B------:R-:W-:Y:S01]  /*8bf0*/  @!P3 IMAD.IADD R40, R40, 0x1, -R0.reuse ;  /* 0x000000012828b824 */ /* 0x100fe200078e0a00 */
[----:B------:R-:W-:Y:S01]  /*8c00*/  ISETP.GE.AND P3, PT, R51, RZ, PT ;  /* 0x000000ff3300720c */ /* 0x000fe20003f66270 */
[----:B------:R-:W-:-:S12]  /*8c10*/  @!P5 IMAD.IADD R41, R41, 0x1, -R0 ;  /* 0x000000012929d824 */ /* 0x000fd800078e0a00 */
[----:B------:R-:W-:Y:S02]  /*8c20*/  @!P3 IADD3 R40, -R40, RZ, RZ ;  /* 0x000000ff2828b210 */ /* 0x000fe40007ffe1ff */
[----:B------:R-:W-:Y:S02]  /*8c30*/  ISETP.GE.AND P3, PT, R52, RZ, PT ;  /* 0x000000ff3400720c */ /* 0x000fe40003f66270 */
[----:B--2---:R-:W-:Y:S02]  /*8c40*/  IABS R44, R55 ;  /* 0x00000037002c7213 */ /* 0x004fe40000000000 */
[----:B------:R-:W-:Y:S02]  /*8c50*/  ISETP.GE.AND P1, PT, R55, RZ, PT ;  /* 0x000000ff3700720c */ /* 0x000fe40003f26270 */
[----:B------:R-:W2:Y:S01]  /*8c60*/  LDL.LU R55, [R1+0x4a8] ;  /* 0x0004a80001377983 */ /* 0x000ea20000300800 */
[----:B---3--:R-:W-:Y:S02]  /*8c70*/  IABS R2, R56 ;  /* 0x0000003800027213 */ /* 0x008fe40000000000 */
[----:B------:R-:W-:-:S02]  /*8c80*/  ISETP.GE.AND P6, PT, R56, RZ, PT ;  /* 0x000000ff3800720c */ /* 0x000fc40003fc6270 */
[----:B------:R-:W3:Y:S01]  /*8c90*/  LDL.LU R56, [R1+0x4ac] ;  /* 0x0004ac0001387983 */ /* 0x000ee20000300800 */
[----:B------:R-:W-:-:S04]  /*8ca0*/  IMAD.HI.U32 R4, R6, R44, RZ ;  /* 0x0000002c06047227 */ /* 0x000fc800078e00ff */
[----:B------:R-:W-:-:S04]  /*8cb0*/  IMAD.MOV R5, RZ, RZ, -R4 ;  /* 0x000000ffff057224 */ /* 0x000fc800078e0a04 */
[----:B------:R-:W-:Y:S02]  /*8cc0*/  IMAD R44, R0, R5, R44 ;  /* 0x00000005002c7224 */ /* 0x000fe400078e022c */
[----:B------:R-:W-:-:S03]  /*8cd0*/  IMAD.HI.U32 R4, R6, R2, RZ ;  /* 0x0000000206047227 */ /* 0x000fc600078e00ff */
[----:B------:R-:W-:Y:S01]  /*8ce0*/  ISETP.GT.U32.AND P4, PT, R0, R44, PT ;  /* 0x0000002c0000720c */ /* 0x000fe20003f84070 */
[----:B------:R-:W-:-:S04]  /*8cf0*/  IMAD.MOV R4, RZ, RZ, -R4 ;  /* 0x000000ffff047224 */ /* 0x000fc800078e0a04 */
[----:B------:R-:W-:-:S05]  /*8d00*/  IMAD R2, R0, R4, R2 ;  /* 0x0000000400027224 */ /* 0x000fca00078e0202 */
[----:B------:R-:W-:-:S03]  /*8d10*/  ISETP.GT.U32.AND P5, PT, R0, R2, PT ;  /* 0x000000020000720c */ /* 0x000fc60003fa4070 */
[----:B------:R-:W-:-:S10]  /*8d20*/  @!P4 IMAD.IADD R44, R44, 0x1, -R0 ;  /* 0x000000012c2cc824 */ /* 0x000fd400078e0a00 */
[--C-:B------:R-:W-:Y:S01]  /*8d30*/  @!P5 IMAD.IADD R2, R2, 0x1, -R0.reuse ;  /* 0x000000010202d824 */ /* 0x100fe200078e0a00 */
[----:B------:R-:W-:Y:S02]  /*8d40*/  ISETP.GT.U32.AND P5, PT, R0, R44, PT ;  /* 0x0000002c0000720c */ /* 0x000fe40003fa4070 */
[----:B----4-:R-:W-:Y:S02]  /*8d50*/  IABS R5, R57 ;  /* 0x0000003900057213 */ /* 0x010fe40000000000 */
[----:B------:R-:W-:Y:S02]  /*8d60*/  ISETP.GE.AND P4, PT, R57, RZ, PT ;  /* 0x000000ff3900720c */ /* 0x000fe40003f86270 */
[----:B------:R-:W4:Y:S04]  /*8d70*/  LDL.LU R57, [R1+0x4b0] ;  /* 0x0004b00001397983 */ /* 0x000f280000300800 */
[----:B------:R-:W4:Y:S04]  /*8d80*/  LDL.LU R61, [R1+0x4b4] ;  /* 0x0004b400013d7983 */ /* 0x000f280000300800 */
[----:B------:R-:W4:Y:S01]  /*8d90*/  LDL.LU R52, [R1+0x4b8] ;  /* 0x0004b80001347983 */ /* 0x000f220000300800 */
[----:B------:R-:W-:-:S03]  /*8da0*/  @!P5 IMAD.IADD R44, R44, 0x1, -R0 ;  /* 0x000000012c2cd824 */ /* 0x000fc600078e0a00 */
[----:B------:R-:W4:Y:S01]  /*8db0*/  LDL.LU R51, [R1+0x4bc] ;  /* 0x0004bc0001337983 */ /* 0x000f220000300800 */
[----:B------:R-:W-:Y:S02]  /*8dc0*/  IABS R48, R54 ;  /* 0x0000003600307213 */ /* 0x000fe40000000000 */
[----:B------:R-:W-:Y:S02]  /*8dd0*/  ISETP.GE.AND P5, PT, R54, RZ, PT ;  /* 0x000000ff3600720c */ /* 0x000fe40003fa6270 */
[----:B------:R-:W4:Y:S01]  /*8de0*/  LDL.LU R54, [R1+0x4c0] ;  /* 0x0004c00001367983 */ /* 0x000f220000300800 */
[----:B------:R-:W-:Y:S01]  /*8df0*/  @!P3 IMAD.MOV R43, RZ, RZ, -R43 ;  /* 0x000000ffff2bb224 */ /* 0x000fe200078e0a2b */
[----:B------:R-:W-:Y:S02]  /*8e00*/  IABS R47, R53 ;  /* 0x00000035002f7213 */ /* 0x000fe40000000000 */
[----:B------:R-:W-:Y:S02]  /*8e10*/  ISETP.GE.AND P3, PT, R53, RZ, PT ;  /* 0x000000ff3500720c */ /* 0x000fe40003f66270 */
[----:B------:R-:W4:Y:S01]  /*8e20*/  LDL.LU R53, [R1+0x4c4] ;  /* 0x0004c40001357983 */ /* 0x000f220000300800 */
[----:B------:R-:W-:-:S04]  /*8e30*/  IMAD.HI.U32 R4, R6, R5, RZ ;  /* 0x0000000506047227 */ /* 0x000fc800078e00ff */
[----:B------:R-:W-:Y:S01]  /*8e40*/  @!P0 IMAD.MOV R41, RZ, RZ, -R41 ;  /* 0x000000ffff298224 */ /* 0x000fe200078e0a29 */
[----:B------:R-:W-:Y:S01]  /*8e50*/  ISETP.GT.U32.AND P0, PT, R0, R2, PT ;  /* 0x000000020000720c */ /* 0x000fe20003f04070 */
[----:B------:R-:W-:-:S04]  /*8e60*/  IMAD.MOV R4, RZ, RZ, -R4 ;  /* 0x000000ffff047224 */ /* 0x000fc800078e0a04 */
[----:B------:R-:W-:Y:S02]  /*8e70*/  IMAD R46, R0, R4, R5 ;  /* 0x00000004002e7224 */ /* 0x000fe400078e0205 */
[----:B------:R-:W-:-:S04]  /*8e80*/  IMAD.HI.U32 R4, R6, R47, RZ ;  /* 0x0000002f06047227 */ /* 0x000fc800078e00ff */
[----:B------:R-:W-:Y:S02]  /*8e90*/  IMAD.MOV R4, RZ, RZ, -R4 ;  /* 0x000000ffff047224 */ /* 0x000fe400078e0a04 */
[----:B------:R-:W-:Y:S02]  /*8ea0*/  @!P0 IMAD.IADD R2, R2, 0x1, -R0 ;  /* 0x0000000102028824 */ /* 0x000fe400078e0a00 */
[C---:B------:R-:W-:Y:S02]  /*8eb0*/  IMAD R47, R0.reuse, R4, R47 ;  /* 0x00000004002f7224 */ /* 0x040fe400078e022f */
[----:B------:R-:W-:Y:S02]  /*8ec0*/  @!P1 IMAD.MOV R44, RZ, RZ, -R44 ;  /* 0x000000ffff2c9224 */ /* 0x000fe400078e0a2c */
[----:B------:R-:W-:Y:S01]  /*8ed0*/  @!P2 IMAD.MOV R42, RZ, RZ, -R42 ;  /* 0x000000ffff2aa224 */ /* 0x000fe200078e0a2a */
[----:B------:R-:W-:Y:S01]  /*8ee0*/  ISETP.GT.U32.AND P2, PT, R0, R46, PT ;  /* 0x0000002e0000720c */ /* 0x000fe20003f44070 */
[----:B------:R-:W-:-:S12]  /*8ef0*/  IMAD.HI.U32 R5, R6, R48, RZ ;  /* 0x0000003006057227 */ /* 0x000fd800078e00ff */
[----:B------:R-:W-:Y:S01]  /*8f00*/  @!P2 IMAD.IADD R46, R46, 0x1, -R0 ;  /* 0x000000012e2ea824 */ /* 0x000fe200078e0a00 */
[----:B------:R-:W-:-:S04]  /*8f10*/  IADD3 R5, -R5, RZ, RZ ;  /* 0x000000ff05057210 */ /* 0x000fc80007ffe1ff */
[C---:B------:R-:W-:Y:S01]  /*8f20*/  ISETP.GT.U32.AND P2, PT, R0.reuse, R46, PT ;  /* 0x0000002e0000720c */ /* 0x040fe20003f44070 */
[----:B------:R-:W-:Y:S02]  /*8f30*/  IMAD.MOV.U32 R45, RZ, RZ, R2 ;  /* 0x000000ffff2d7224 */ /* 0x000fe400078e0002 */
[C---:B------:R-:W-:Y:S02]  /*8f40*/  IMAD R48, R0.reuse, R5, R48 ;  /* 0x0000000500307224 */ /* 0x040fe400078e0230 */
[----:B------:R-:W-:Y:S01]  /*8f50*/  @!P6 IMAD.MOV R45, RZ, RZ, -R45 ;  /* 0x000000ffff2de224 */ /* 0x000fe200078e0a2d */
[----:B------:R-:W-:-:S07]  /*8f60*/  ISETP.GT.U32.AND P6, PT, R0, R47, PT ;  /* 0x0000002f0000720c */ /* 0x000fce0003fc4070 */
[----:B------:R-:W-:Y:S02]  /*8f70*/  @!P2 IADD3 R46, R46, -R0, RZ ;  /* 0x800000002e2ea210 */ /* 0x000fe40007ffe0ff */
[----:B------:R-:W-:-:S04]  /*8f80*/  ISETP.GT.U32.AND P2, PT, R0, R48, PT ;  /* 0x000000300000720c */ /* 0x000fc80003f44070 */
[----:B------:R-:W-:-:S09]  /*8f90*/  @!P6 IMAD.IADD R47, R47, 0x1, -R0 ;  /* 0x000000012f2fe824 */ /* 0x000fd200078e0a00 */
[----:B------:R-:W-:Y:S01]  /*8fa0*/  @!P2 IMAD.IADD R48, R48, 0x1, -R0 ;  /* 0x000000013030a824 */ /* 0x000fe200078e0a00 */
        /* <DEDUP_REMOVED lines=10> */
[----:B------:R-:W-:-:S04]  /*9050*/  IMAD.MOV R2, RZ, RZ, -R2 ;  /* 0x000000ffff027224 */ /* 0x000fc800078e0a02 */
[----:B------:R-:W-:-:S05]  /*9060*/  IMAD R2, R0, R2, R4 ;  /* 0x0000000200027224 */ /* 0x000fca00078e0204 */
[----:B------:R-:W-:Y:S01]  /*9070*/  ISETP.GT.U32.AND P6, PT, R0, R2, PT ;  /* 0x000000020000720c */ /* 0x000fe20003fc4070 */
[----:B------:R-:W-:-:S04]  /*9080*/  IMAD.HI.U32 R5, R6, R8, RZ ;  /* 0x0000000806057227 */ /* 0x000fc800078e00ff */
[----:B------:R-:W-:-:S04]  /*9090*/  IMAD.MOV R5, RZ, RZ, -R5 ;  /* 0x000000ffff057224 */ /* 0x000fc800078e0a05 */
[----:B------:R-:W-:-:S04]  /*90a0*/  IMAD R8, R0, R5, R8 ;  /* 0x0000000500087224 */ /* 0x000fc800078e0208 */
[----:B------:R-:W-:Y:S01]  /*90b0*/  @!P6 IMAD.IADD R2, R2, 0x1, -R0 ;  /* 0x000000010202e824 */ /* 0x000fe200078e0a00 */
[----:B------:R-:W-:-:S04]  /*90c0*/  ISETP.GT.U32.AND P2, PT, R0, R8, PT ;  /* 0x000000080000720c */ /* 0x000fc80003f44070 */
[----:B------:R-:W-:-:S09]  /*90d0*/  ISETP.GT.U32.AND P6, PT, R0, R2, PT ;  /* 0x000000020000720c */ /* 0x000fd20003fc4070 */
[----:B------:R-:W-:-:S04]  /*90e0*/  @!P2 IMAD.IADD R8, R8, 0x1, -R0 ;  /* 0x000000010808a824 */ /* 0x000fc800078e0a00 */
[----:B------:R-:W-:Y:S01]  /*90f0*/  @!P6 IMAD.IADD R2, R2, 0x1, -R0 ;  /* 0x000000010202e824 */ /* 0x000fe200078e0a00 */
[----:B----4-:R-:W-:-:S05]  /*9100*/  IABS R29, R57 ;  /* 0x00000039001d7213 */ /* 0x010fca0000000000 */
[----:B------:R-:W-:Y:S01]  /*9110*/  IMAD.HI.U32 R7, R6, R29, RZ ;  /* 0x0000001d06077227 */ /* 0x000fe200078e00ff */
[----:B------:R-:W-:-:S03]  /*9120*/  IABS R10, R52 ;  /* 0x00000034000a7213 */ /* 0x000fc60000000000 */
[----:B------:R-:W-:-:S04]  /*9130*/  IMAD.MOV R7, RZ, RZ, -R7 ;  /* 0x000000ffff077224 */ /* 0x000fc800078e0a07 */
[----:B------:R-:W-:Y:S02]  /*9140*/  IMAD R29, R0, R7, R29 ;  /* 0x00000007001d7224 */ /* 0x000fe400078e021d */
[----:B------:R-:W-:-:S03]  /*9150*/  IMAD.HI.U32 R4, R6, R10, RZ ;  /* 0x0000000a06047227 */ /* 0x000fc600078e00ff */
[----:B------:R-:W-:Y:S01]  /*9160*/  ISETP.GT.U32.AND P3, PT, R0, R29, PT ;  /* 0x0000001d0000720c */ /* 0x000fe20003f64070 */
[----:B------:R-:W-:-:S04]  /*9170*/  IMAD.MOV R4, RZ, RZ, -R4 ;  /* 0x000000ffff047224 */ /* 0x000fc800078e0a04 */
[----:B------:R-:W-:-:S05]  /*9180*/  IMAD R10, R0, R4, R10 ;  /* 0x00000004000a7224 */ /* 0x000fca00078e020a */
[C---:B------:R-:W-:Y:S02]  /*9190*/  ISETP.GT.U32.AND P6, PT, R0.reuse, R10, PT ;  /* 0x0000000a0000720c */ /* 0x040fe40003fc4070 */
[----:B------:R-:W-:Y:S01]  /*91a0*/  IABS R4, R54 ;  /* 0x0000003600047213 */ /* 0x000fe20000000000 */
[----:B------:R-:W-:Y:S01]  /*91b0*/  @!P3 IMAD.IADD R29, R29, 0x1, -R0 ;  /* 0x000000011d1db824 */ /* 0x000fe200078e0a00 */
[----:B------:R-:W-:Y:S02]  /*91c0*/  ISETP.GE.AND P2, PT, R57, RZ, PT ;  /* 0x000000ff3900720c */ /* 0x000fe40003f46270 */
[----:B------:R-:W-:Y:S01]  /*91d0*/  ISETP.GT.U32.AND P3, PT, R0, R8, PT ;  /* 0x000000080000720c */ /* 0x000fe20003f64070 */
[----:B------:R-:W-:Y:S01]  /*91e0*/  IMAD.HI.U32 R49, R6, R4, RZ ;  /* 0x0000000406317227 */ /* 0x000fe200078e00ff */
[----:B------:R-:W4:Y:S03]  /*91f0*/  LDL.LU R57, [R1+0x4d0] ;  /* 0x0004d00001397983 */ /* 0x000f260000300800 */
[----:B------:R-:W-:-:S02]  /*9200*/  IMAD.MOV R49, RZ, RZ, -R49 ;  /* 0x000000ffff317224 */ /* 0x000fc400078e0a31 */
[----:B------:R-:W-:Y:S02]  /*9210*/  @!P6 IMAD.IADD R10, R10, 0x1, -R0 ;  /* 0x000000010a0ae824 */ /* 0x000fe400078e0a00 */
[----:B------:R-:W-:-:S03]  /*9220*/  IMAD R4, R0, R49, R4 ;  /* 0x0000003100047224 */ /* 0x000fc600078e0204 */
[----:B------:R-:W-:Y:S01]  /*9230*/  ISETP.GT.U32.AND P6, PT, R0, R10, PT ;  /* 0x0000000a0000720c */ /* 0x000fe20003fc4070 */
[----:B------:R-:W-:Y:S01]  /*9240*/  @!P3 IMAD.IADD R8, R8, 0x1, -R0 ;  /* 0x000000010808b824 */ /* 0x000fe200078e0a00 */
[----:B------:R-:W-:Y:S02]  /*9250*/  ISETP.GT.U32.AND P3, PT, R0, R4, PT ;  /* 0x000000040000720c */ /* 0x000fe40003f64070 */
[----:B0-----:R-:W-:-:S05]  /*9260*/  MOV R11, R2 ;  /* 0x00000002000b7202 */ /* 0x001fca0000000f00 */
[----:B------:R-:W-:-:S04]  /*9270*/  @!P0 IMAD.MOV R11, RZ, RZ, -R11 ;  /* 0x000000ffff0b8224 */ /* 0x000fc800078e0a0b */
[--C-:B------:R-:W-:Y:S01]  /*9280*/  @!P6 IMAD.IADD R10, R10, 0x1, -R0.reuse ;  /* 0x000000010a0ae824 */ /* 0x100fe200078e0a00 */
[----:B------:R0:W-:Y:S01]  /*9290*/  STL [R1+0x184], R11 ;  /* 0x0001840b01007387 */ /* 0x0001e20000100800 */
[----:B------:R-:W-:Y:S01]  /*92a0*/  ISETP.GE.AND P6, PT, R52, RZ, PT ;  /* 0x000000ff3400720c */ /* 0x000fe20003fc6270 */
[----:B------:R-:W-:Y:S01]  /*92b0*/  @!P3 IMAD.IADD R4, R4, 0x1, -R0 ;  /* 0x000000010404b824 */ /* 0x000fe200078e0a00 */
[----:B------:R-:W-:Y:S01]  /*92c0*/  ISETP.GE.AND P3, PT, R54, RZ, PT ;  /* 0x000000ff3600720c */ /* 0x000fe20003f66270 */
[----:B------:R-:W4:Y:S04]  /*92d0*/  LDL.LU R52, [R1+0x4d4] ;  /* 0x0004d40001347983 */ /* 0x000f280000300800 */
[----:B------:R-:W4:Y:S01]  /*92e0*/  LDL.LU R54, [R1+0x4d8] ;  /* 0x0004d80001367983 */ /* 0x000f220000300800 */
[----:B------:R-:W-:Y:S01]  /*92f0*/  IABS R9, R61 ;  /* 0x0000003d00097213 */ /* 0x000fe20000000000 */
[----:B------:R-:W-:Y:S01]  /*9300*/  @!P4 IMAD.MOV R46, RZ, RZ, -R46 ;  /* 0x000000ffff2ec224 */ /* 0x000fe200078e0a2e */
[----:B------:R-:W-:-:S03]  /*9310*/  ISETP.GT.U32.AND P4, PT, R0, R48, PT ;  /* 0x000000300000720c */ /* 0x000fc60003f84070 */
[----:B------:R-:W-:-:S04]  /*9320*/  IMAD.HI.U32 R5, R6, R9, RZ ;  /* 0x0000000906057227 */ /* 0x000fc800078e00ff */
[----:B------:R-:W-:-:S04]  /*9330*/  IMAD.MOV R5, RZ, RZ, -R5 ;  /* 0x000000ffff057224 */ /* 0x000fc800078e0a05 */
[----:B------:R-:W-:Y:S02]  /*9340*/  IMAD R9, R0, R5, R9 ;  /* 0x0000000500097224 */ /* 0x000fe400078e0209 */
[----:B------:R-:W-:-:S03]  /*9350*/  @!P4 IMAD.IADD R48, R48, 0x1, -R0 ;  /* 0x000000013030c824 */ /* 0x000fc600078e0a00 */
[----:B------:R-:W-:Y:S02]  /*9360*/  ISETP.GT.U32.AND P4, PT, R0, R9, PT ;  /* 0x000000090000720c */ /* 0x000fe40003f84070 */
[----:B------:R-:W-:Y:S01]  /*9370*/  IABS R7, R53 ;  /* 0x0000003500077213 */ /* 0x000fe20000000000 */
[----:B------:R-:W-:-:S04]  /*9380*/  @!P5 IMAD.MOV R48, RZ, RZ, -R48 ;  /* 0x000000ffff30d224 */ /* 0x000fc800078e0a30 */
[----:B------:R-:W-:-:S06]  /*9390*/  IMAD.HI.U32 R5, R6, R7, RZ ;  /* 0x0000000706057227 */ /* 0x000fcc00078e00ff */
[----:B------:R-:W-:-:S05]  /*93a0*/  @!P4 IMAD.IADD R9, R9, 0x1, -R0 ;  /* 0x000000010909c824 */ /* 0x000fca00078e0a00 */
[C---:B------:R-:W-:Y:S01]  /*93b0*/  ISETP.GT.U32.AND P5, PT, R0.reuse, R9, PT ;  /* 0x000000090000720c */ /* 0x040fe20003fa4070 */
[----:B------:R-:W-:Y:S01]  /*93c0*/  IMAD.MOV R5, RZ, RZ, -R5 ;  /* 0x000000ffff057224 */ /* 0x000fe200078e0a05 */
[----:B------:R-:W-:-:S03]  /*93d0*/  ISETP.GT.U32.AND P4, PT, R0, R29, PT ;  /* 0x0000001d0000720c */ /* 0x000fc60003f84070 */
[----:B------:R-:W-:-:S08]  /*93e0*/  IMAD R7, R0, R5, R7 ;  /* 0x0000000500077224 */ /* 0x000fd000078e0207 */
[--C-:B------:R-:W-:Y:S01]  /*93f0*/  @!P5 IMAD.IADD R9, R9, 0x1, -R0.reuse ;  /* 0x000000010909d824 */ /* 0x100fe200078e0a00 */
[----:B------:R-:W-:Y:S01]  /*9400*/  ISETP.GT.U32.AND P5, PT, R0, R7, PT ;  /* 0x000000070000720c */ /* 0x000fe20003fa4070 */
[----:B------:R-:W-:Y:S02]  /*9410*/  @!P4 IMAD.IADD R29, R29, 0x1, -R0 ;  /* 0x000000011d1dc824 */ /* 0x000fe400078e0a00 */
[----:B-1----:R-:W-:Y:S01]  /*9420*/  IMAD.MOV.U32 R12, RZ, RZ, R8 ;  /* 0x000000ffff0c7224 */ /* 0x002fe200078e0008 */
[----:B------:R-:W-:Y:S01]  /*9430*/  ISETP.GE.AND P4, PT, R61, RZ, PT ;  /* 0x000000ff3d00720c */ /* 0x000fe20003f86270 */
[----:B0-----:R-:W-:Y:S02]  /*9440*/  IMAD.MOV.U32 R11, RZ, RZ, R29 ;  /* 0x000000ffff0b7224 */ /* 0x001fe400078e001d */
[----:B------:R-:W-:Y:S02]  /*9450*/  @!P1 IMAD.MOV R12, RZ, RZ, -R12 ;  /* 0x000000ffff0c9224 */ /* 0x000fe400078e0a0c */
[----:B------:R-:W-:-:S04]  /*9460*/  @!P2 IMAD.MOV R11, RZ, RZ, -R11 ;  /* 0x000000ffff0ba224 */ /* 0x000fc800078e0a0b */
[----:B------:R-:W-:Y:S01]  /*9470*/  @!P5 IMAD.IADD R7, R7, 0x1, -R0 ;  /* 0x000000010707d824 */ /* 0x000fe200078e0a00 */
[C---:B------:R-:W-:Y:S01]  /*9480*/  ISETP.GT.U32.AND P2, PT, R0.reuse, R4, PT ;  /* 0x000000040000720c */ /* 0x040fe20003f44070 */
[----:B------:R-:W-:Y:S03]  /*9490*/  STL [R1+0x1d4], R12 ;  /* 0x0001d40c01007387 */ /* 0x000fe60000100800 */
[----:B------:R-:W-:Y:S01]  /*94a0*/  ISETP.GT.U32.AND P5, PT, R0, R7, PT ;  /* 0x000000070000720c */ /* 0x000fe20003fa4070 */
[----:B------:R0:W-:Y:S01]  /*94b0*/  STL [R1+0x1d8], R11 ;  /* 0x0001d80b01007387 */ /* 0x0001e20000100800 */
[----:B------:R-:W-:Y:S02]  /*94c0*/  @!P6 IMAD.MOV R10, RZ, RZ, -R10 ;  /* 0x000000ffff0ae224 */ /* 0x000fe400078e0a0a */
[----:B0-----:R-:W-:-:S04]  /*94d0*/  IMAD.MOV.U32 R11, RZ, RZ, R9 ;  /* 0x000000ffff0b7224 */ /* 0x001fc800078e0009 */
[----:B------:R-:W-:-:S05]  /*94e0*/  @!P4 IMAD.MOV R11, RZ, RZ, -R11 ;  /* 0x000000ffff0bc224 */ /* 0x000fca00078e0a0b */
[----:B------:R-:W-:Y:S01]  /*94f0*/  @!P5 IADD3 R7, R7, -R0, RZ ;  /* 0x800000000707d210 */ /* 0x000fe20007ffe0ff */
[----:B------:R-:W-:Y:S01]  /*9500*/  @!P2 IMAD.IADD R4, R4, 0x1, -R0 ;  /* 0x000000010404a824 */ /* 0x000fe200078e0a00 */
[----:B------:R0:W-:Y:S04]  /*9510*/  STL [R1+0x1f8], R11 ;  /* 0x0001f80b01007387 */ /* 0x0001e80000100800 */
[----:B------:R-:W-:Y:S01]  /*9520*/  STL [R1+0x1f4], R10 ;  /* 0x0001f40a01007387 */ /* 0x000fe20000100800 */
[----:B------:R-:W-:-:S05]  /*9530*/  IABS R28, R51 ;  /* 0x00000033001c7213 */ /* 0x000fca0000000000 */
[----:B------:R-:W-:-:S05]  /*9540*/  IMAD.HI.U32 R50, R6, R28, RZ ;  /* 0x0000001c06327227 */ /* 0x000fca00078e00ff */
[----:B------:R-:W-:Y:S02]  /*9550*/  IADD3 R50, -R50, RZ, RZ ;  /* 0x000000ff32327210 */ /* 0x000fe40007ffe1ff */
[----:B--2---:R-:W-:Y:S02]  /*9560*/  IABS R2, R55 ;  /* 0x0000003700027213 */ /* 0x004fe40000000000 */
[----:B------:R-:W-:Y:S02]  /*9570*/  ISETP.GE.AND P2, PT, R55, RZ, PT ;  /* 0x000000ff3700720c */ /* 0x000fe40003f46270 */
[----:B------:R-:W2:Y:S01]  /*9580*/  LDL.LU R55, [R1+0x4dc] ;  /* 0x0004dc0001377983 */ /* 0x000ea20000300800 */
[----:B---3--:R-:W-:Y:S02]  /*9590*/  IABS R5, R56 ;  /* 0x0000003800057213 */ /* 0x008fe40000000000 */
[----:B------:R-:W-:Y:S02]  /*95a0*/  ISETP.GE.AND P5, PT, R56, RZ, PT ;  /* 0x000000ff3800720c */ /* 0x000fe40003fa6270 */
[----:B------:R-:W3:Y:S01]  /*95b0*/  LDL.LU R56, [R1+0x4e0] ;  /* 0x0004e00001387983 */ /* 0x000ee20000300800 */
[----:B------:R-:W-:-:S05]  /*95c0*/  IMAD R28, R0, R50, R28 ;  /* 0x00000032001c7224 */ /* 0x000fca00078e021c */
[----:B------:R-:W-:Y:S01]  /*95d0*/  ISETP.GT.U32.AND P0, PT, R0, R28, PT ;  /* 0x0000001c0000720c */ /* 0x000fe20003f04070 */
[----:B------:R-:W-:-:S04]  /*95e0*/  IMAD.HI.U32 R50, R6, R2, RZ ;  /* 0x0000000206327227 */ /* 0x000fc800078e00ff */
[----:B------:R-:W-:-:S04]  /*95f0*/  IMAD.MOV R50, RZ, RZ, -R50 ;  /* 0x000000ffff327224 */ /* 0x000fc800078e0a32 */
[----:B------:R-:W-:-:S04]  /*9600*/  IMAD R2, R0, R50, R2 ;  /* 0x0000003200027224 */ /* 0x000fc800078e0202 */
[----:B------:R-:W-:Y:S01]  /*9610*/  @!P0 IMAD.IADD R28, R28, 0x1, -R0 ;  /* 0x000000011c1c8824 */ /* 0x000fe200078e0a00 */
[----:B------:R-:W-:-:S04]  /*9620*/  ISETP.GT.U32.AND P4, PT, R0, R2, PT ;  /* 0x000000020000720c */ /* 0x000fc80003f84070 */
[----:B------:R-:W-:Y:S02]  /*9630*/  ISETP.GT.U32.AND P1, PT, R0, R28, PT ;  /* 0x0000001c0000720c */ /* 0x000fe40003f24070 */
[----:B------:R-:W-:-:S07]  /*9640*/  ISETP.GE.AND P0, PT, R51, RZ, PT ;  /* 0x000000ff3300720c */ /* 0x000fce0003f06270 */
[----:B------:R-:W-:-:S04]  /*9650*/  @!P4 IMAD.IADD R2, R2, 0x1, -R0 ;  /* 0x000000010202c824 */ /* 0x000fc800078e0a00 */
[----:B------:R-:W-:-:S04]  /*9660*/  @!P1 IMAD.IADD R28, R28, 0x1, -R0 ;  /* 0x000000011c1c9824 */ /* 0x000fc800078e0a00 */
[----:B0-----:R-:W-:-:S04]  /*9670*/  IMAD.MOV.U32 R11, RZ, RZ, R28 ;  /* 0x000000ffff0b7224 */ /* 0x001fc800078e001c */
[----:B------:R-:W-:Y:S01]  /*9680*/  @!P0 IMAD.MOV R11, RZ, RZ, -R11 ;  /* 0x000000ffff0b8224 */ /* 0x000fe200078e0a0b */
[----:B------:R-:W-:Y:S02]  /*9690*/  ISETP.GT.U32.AND P0, PT, R0, R2, PT ;  /* 0x000000020000720c */ /* 0x000fe40003f04070 */
[----:B------:R-:W-:-:S11]  /*96a0*/  ISETP.GE.AND P6, PT, R53, RZ, PT ;  /* 0x000000ff3500720c */ /* 0x000fd60003fc6270 */
[----:B------:R-:W-:Y:S02]  /*96b0*/  @!P0 IMAD.IADD R2, R2, 0x1, -R0 ;  /* 0x0000000102028824 */ /* 0x000fe400078e0a00 */
[----:B------:R-:W-:Y:S02]  /*96c0*/  @!P6 IADD3 R7, -R7, RZ, RZ ;  /* 0x000000ff0707e210 */ /* 0x000fe40007ffe1ff */
[----:B------:R-:W-:Y:S01]  /*96d0*/  @!P2 IMAD.MOV R2, RZ, RZ, -R2 ;  /* 0x000000ffff02a224 */ /* 0x000fe200078e0a02 */
[----:B----4-:R-:W-:Y:S02]  /*96e0*/  IABS R9, R57 ;  /* 0x0000003900097213 */ /* 0x010fe40000000000 */
[----:B------:R-:W-:Y:S02]  /*96f0*/  ISETP.GE.AND P4, PT, R57, RZ, PT ;  /* 0x000000ff3900720c */ /* 0x000fe40003f86270 */
[----:B------:R-:W4:Y:S04]  /*9700*/  LDL.LU R57, [R1+0x4e4] ;  /* 0x0004e40001397983 */ /* 0x000f280000300800 */
[----:B------:R-:W4:Y:S04]  /*9710*/  LDL.LU R60, [R1+0x4e8] ;  /* 0x0004e800013c7983 */ /* 0x000f280000300800 */
[----:B------:R-:W4:Y:S04]  /*9720*/  LDL.LU R53, [R1+0x4ec] ;  /* 0x0004ec0001357983 */ /* 0x000f280000300800 */
[----:B------:R0:W-:Y:S02]  /*9730*/  STL [R1+0x1dc], R11 ;  /* 0x0001dc0b01007387 */ /* 0x0001e40000100800 */
[----:B0-----:R-:W-:-:S04]  /*9740*/  IMAD.MOV.U32 R11, RZ, RZ, R4 ;  /* 0x000000ffff0b7224 */ /* 0x001fc800078e0004 */
[----:B------:R-:W-:Y:S01]  /*9750*/  @!P3 IMAD.MOV R11, RZ, RZ, -R11 ;  /* 0x000000ffff0bb224 */ /* 0x000fe200078e0a0b */
[----:B------:R-:W-:-:S04]  /*9760*/  IABS R10, R54 ;  /* 0x00000036000a7213 */ /* 0x000fc80000000000 */
[----:B------:R0:W-:Y:S01]  /*9770*/  STL [R1+0x1f0], R11 ;  /* 0x0001f00b01007387 */ /* 0x0001e20000100800 */
[----:B------:R-:W-:-:S03]  /*9780*/  ISETP.GE.AND P0, PT, R54, RZ, PT ;  /* 0x000000ff3600720c */ /* 0x000fc60003f06270 */
[----:B------:R-:W-:Y:S04]  /*9790*/  STL [R1+0x1e0], R7 ;  /* 0x0001e00701007387 */ /* 0x000fe80000100800 */
[----:B------:R1:W-:Y:S04]  /*97a0*/  STL [R1+0x1ec], R2 ;  /* 0x0001ec0201007387 */ /* 0x0003e80000100800 */
[----:B------:R-:W4:Y:S04]  /*97b0*/  LDL.LU R61, [R1+0x4f0] ;  /* 0x0004f000013d7983 */ /* 0x000f280000300800 */
[----:B------:R-:W4:Y:S01]  /*97c0*/  LDL.LU R54, [R1+0x4f4] ;  /* 0x0004f40001367983 */ /* 0x000f220000300800 */
[----:B------:R-:W-:-:S05]  /*97d0*/  IMAD.HI.U32 R49, R6, R5, RZ ;  /* 0x0000000506317227 */ /* 0x000fca00078e00ff */
[----:B------:R-:W-:Y:S02]  /*97e0*/  IADD3 R8, -R49, RZ, RZ ;  /* 0x000000ff31087210 */ /* 0x000fe40007ffe1ff */
[----:B------:R-:W-:Y:S02]  /*97f0*/  IABS R29, R52 ;  /* 0x00000034001d7213 */ /* 0x000fe40000000000 */
[----:B------:R-:W-:Y:S01]  /*9800*/  ISETP.GE.AND P6, PT, R52, RZ, PT ;  /* 0x000000ff3400720c */ /* 0x000fe20003fc6270 */
[C---:B------:R-:W-:Y:S01]  /*9810*/  IMAD R8, R0.reuse, R8, R5 ;  /* 0x0000000800087224 */ /* 0x040fe200078e0205 */
[----:B------:R-:W4:Y:S04]  /*9820*/  LDL.LU R52, [R1+0x4f8] ;  /* 0x0004f80001347983 */ /* 0x000f280000300800 */
[----:B------:R-:W-:Y:S01]  /*9830*/  ISETP.GT.U32.AND P1, PT, R0, R8, PT ;  /* 0x000000080000720c */ /* 0x000fe20003f24070 */
[----:B------:R-:W-:-:S12]  /*9840*/  IMAD.HI.U32 R5, R6, R9, RZ ;  /* 0x0000000906057227 */ /* 0x000fd800078e00ff */
[----:B------:R-:W-:-:S05]  /*9850*/  @!P1 IMAD.IADD R8, R8, 0x1, -R0 ;  /* 0x0000000108089824 */ /* 0x000fca00078e0a00 */
[----:B------:R-:W-:Y:S01]  /*9860*/  ISETP.GT.U32.AND P1, PT, R0, R8, PT ;  /* 0x000000080000720c */ /* 0x000fe20003f24070 */
[----:B------:R-:W-:-:S04]  /*9870*/  IMAD.MOV R5, RZ, RZ, -R5 ;  /* 0x000000ffff057224 */ /* 0x000fc800078e0a05 */
[----:B------:R-:W-:-:S05]  /*9880*/  IMAD R9, R0, R5, R9 ;  /* 0x0000000500097224 */ /* 0x000fca00078e0209 */
[----:B------:R-:W-:-:S03]  /*9890*/  ISETP.GT.U32.AND P3, PT, R0, R9, PT ;  /* 0x000000090000720c */ /* 0x000fc60003f64070 */
[----:B------:R-:W-:Y:S02]  /*98a0*/  @!P1 IMAD.IADD R8, R8, 0x1, -R0 ;  /* 0x0000000108089824 */ /* 0x000fe400078e0a00 */
[----:B------:R-:W-:-:S04]  /*98b0*/  IMAD.HI.U32 R5, R6, R29, RZ ;  /* 0x0000001d06057227 */ /* 0x000fc800078e00ff */
[----:B0-----:R-:W-:Y:S02]  /*98c0*/  IMAD.MOV.U32 R11, RZ, RZ, R8 ;  /* 0x000000ffff0b7224 */ /* 0x001fe400078e0008 */
[----:B------:R-:W-:Y:S02]  /*98d0*/  IMAD.MOV R5, RZ, RZ, -R5 ;  /* 0x000000ffff057224 */ /* 0x000fe400078e0a05 */
[----:B------:R-:W-:Y:S02]  /*98e0*/  @!P5 IMAD.MOV R11, RZ, RZ, -R11 ;  /* 0x000000ffff0bd224 */ /* 0x000fe400078e0a0b */
[----:B------:R-:W-:Y:S02]  /*98f0*/  IMAD R29, R0, R5, R29 ;  /* 0x00000005001d7224 */ /* 0x000fe400078e021d */
[----:B------:R-:W-:Y:S01]  /*9900*/  @!P3 IMAD.IADD R9, R9, 0x1, -R0 ;  /* 0x000000010909b824 */ /* 0x000fe200078e0a00 */
[----:B------:R0:W-:Y:S01]  /*9910*/  STL [R1+0x1e4], R11 ;  /* 0x0001e40b01007387 */ /* 0x0001e20000100800 */
[----:B------:R-:W-:-:S03]  /*9920*/  IMAD.HI.U32 R4, R6, R10, RZ ;  /* 0x0000000a06047227 */ /* 0x000fc600078e00ff */
[C---:B------:R-:W-:Y:S01]  /*9930*/  ISETP.GT.U32.AND P2, PT, R0.reuse, R9, PT ;  /* 0x000000090000720c */ /* 0x040fe20003f44070 */
[----:B------:R-:W-:Y:S01]  /*9940*/  IMAD.MOV R4, RZ, RZ, -R4 ;  /* 0x000000ffff047224 */ /* 0x000fe200078e0a04 */
[----:B------:R-:W-:-:S03]  /*9950*/  ISETP.GT.U32.AND P5, PT, R0, R29, PT ;  /* 0x0000001d0000720c */ /* 0x000fc60003fa4070 */
[----:B------:R-:W-:Y:S01]  /*9960*/  IMAD R10, R0, R4, R10 ;  /* 0x00000004000a7224 */ /* 0x000fe200078e020a */
[----:B--2---:R-:W-:Y:S02]  /*9970*/  ISETP.GE.AND P1, PT, R55, RZ, PT ;  /* 0x000000ff3700720c */ /* 0x004fe40003f26270 */
[----:B------:R-:W-:Y:S02]  /*9980*/  IABS R5, R55 ;  /* 0x0000003700057213 */ /* 0x000fe40000000000 */
[----:B------:R-:W2:Y:S01]  /*9990*/  LDL.LU R55, [R1+0x4fc] ;  /* 0x0004fc0001377983 */ /* 0x000ea20000300800 */
[----:B---3--:R-:W-:Y:S02]  /*99a0*/  ISETP.GE.AND P3, PT, R56, RZ, PT ;  /* 0x000000ff3800720c */ /* 0x008fe40003f66270 */
[----:B-1----:R-:W-:Y:S02]  /*99b0*/  IABS R2, R56 ;  /* 0x0000003800027213 */ /* 0x002fe40000000000 */
[----:B------:R-:W3:Y:S01]  /*99c0*/  LDL.LU R56, [R1+0x500] ;  /* 0x0005000001387983 */ /* 0x000ee20000300800 */
[----:B------:R-:W-:Y:S01]  /*99d0*/  @!P2 IMAD.IADD R9, R9, 0x1, -R0 ;  /* 0x000000010909a824 */ /* 0x000fe200078e0a00 */
[----:B------:R-:W-:Y:S01]  /*99e0*/  ISETP.GT.U32.AND P2, PT, R0, R10, PT ;  /* 0x0000000a0000720c */ /* 0x000fe20003f44070 */
[----:B------:R-:W-:-:S04]  /*99f0*/  IMAD.HI.U32 R49, R6, R5, RZ ;  /* 0x0000000506317227 */ /* 0x000fc800078e00ff */
[----:B------:R-:W-:Y:S01]  /*9a00*/  IMAD.MOV R49, RZ, RZ, -R49 ;  /* 0x000000ffff317224 */ /* 0x000fe200078e0a31 */
[----:B------:R-:W-:-:S03]  /*9a10*/  @!P5 IADD3 R29, R29, -R0, RZ ;  /* 0x800000001d1dd210 */ /* 0x000fc60007ffe0ff */
[----:B------:R-:W-:-:S04]  /*9a20*/  IMAD R5, R0, R49, R5 ;  /* 0x0000003100057224 */ /* 0x000fc800078e0205 */
[----:B------:R-:W-:Y:S01]  /*9a30*/  @!P2 IMAD.IADD R10, R10, 0x1, -R0 ;  /* 0x000000010a0aa824 */ /* 0x000fe200078e0a00 */
[C---:B------:R-:W-:Y:S02]  /*9a40*/  ISETP.GT.U32.AND P5, PT, R0.reuse, R5, PT ;  /* 0x000000050000720c */ /* 0x040fe40003fa4070 */
[----:B------:R-:W-:Y:S01]  /*9a50*/  ISETP.GT.U32.AND P2, PT, R0, R29, PT ;  /* 0x0000001d0000720c */ /* 0x000fe20003f44070 */
[----:B------:R-:W-:-:S04]  /*9a60*/  IMAD.HI.U32 R8, R6, R2, RZ ;  /* 0x0000000206087227 */ /* 0x000fc800078e00ff */
[----:B0-----:R-:W-:Y:S02]  /*9a70*/  IMAD.MOV.U32 R11, RZ, RZ, R9 ;  /* 0x000000ffff0b7224 */ /* 0x001fe400078e0009 */
[----:B------:R-:W-:Y:S02]  /*9a80*/  IMAD.MOV R8, RZ, RZ, -R8 ;  /* 0x000000ffff087224 */ /* 0x000fe400078e0a08 */
[----:B------:R-:W-:Y:S01]  /*9a90*/  @!P4 IMAD.MOV R11, RZ, RZ, -R11 ;  /* 0x000000ffff0bc224 */ /* 0x000fe200078e0a0b */
[C---:B------:R-:W-:Y:S01]  /*9aa0*/  ISETP.GT.U32.AND P4, PT, R0.reuse, R10, PT ;  /* 0x0000000a0000720c */ /* 0x040fe20003f84070 */
[--C-:B------:R-:W-:Y:S02]  /*9ab0*/  @!P5 IMAD.IADD R5, R5, 0x1, -R0.reuse ;  /* 0x000000010505d824 */ /* 0x100fe400078e0a00 */
[----:B------:R-:W-:Y:S02]  /*9ac0*/  @!P2 IMAD.IADD R29, R29, 0x1, -R0 ;  /* 0x000000011d1da824 */ /* 0x000fe400078e0a00 */
[C---:B------:R-:W-:Y:S01]  /*9ad0*/  IMAD R2, R0.reuse, R8, R2 ;  /* 0x0000000800027224 */ /* 0x040fe200078e0202 */
[----:B------:R0:W-:Y:S01]  /*9ae0*/  STL [R1+0x1c8], R11 ;  /* 0x0001c80b01007387 */ /* 0x0001e20000100800 */
[----:B------:R-:W-:-:S03]  /*9af0*/  ISETP.GT.U32.AND P5, PT, R0, R5, PT ;  /* 0x000000050000720c */ /* 0x000fc60003fa4070 */
[----:B------:R-:W-:Y:S01]  /*9b00*/  ISETP.GT.U32.AND P2, PT, R0, R2, PT ;  /* 0x000000020000720c */ /* 0x000fe20003f44070 */
[----:B0-----:R-:W-:-:S05]  /*9b10*/  IMAD.MOV.U32 R11, RZ, RZ, R29 ;  /* 0x000000ffff0b7224 */ /* 0x001fca00078e001d */
[----:B------:R-:W-:Y:S01]  /*9b20*/  @!P6 IADD3 R11, -R11, RZ, RZ ;  /* 0x000000ff0b0be210 */ /* 0x000fe20007ffe1ff */
[----:B------:R-:W-:-:S03]  /*9b30*/  @!P4 IMAD.IADD R10, R10, 0x1, -R0 ;  /* 0x000000010a0ac824 */ /* 0x000fc600078e0a00 */
[----:B------:R-:W-:-:S03]  /*9b40*/  @!P5 IMAD.IADD R5, R5, 0x1, -R0 ;  /* 0x000000010505d824 */ /* 0x000fc600078e0a00 */
[----:B------:R-:W-:Y:S01]  /*9b50*/  @!P2 IMAD.IADD R2, R2, 0x1, -R0 ;  /* 0x000000010202a824 */ /* 0x000fe200078e0a00 */
[----:B------:R-:W-:Y:S01]  /*9b60*/  @!P0 IADD3 R10, -R10, RZ, RZ ;  /* 0x000000ff0a0a8210 */ /* 0x000fe20007ffe1ff */
[----:B------:R0:W-:Y:S04]  /*9b70*/  STL [R1+0x1cc], R11 ;  /* 0x0001cc0b01007387 */ /* 0x0001e80000100800 */
[----:B------:R-:W-:Y:S01]  /*9b80*/  STL [R1+0x1c4], R10 ;  /* 0x0001c40a01007387 */ /* 0x000fe20000100800 */
        /* <DEDUP_REMOVED lines=9> */
[----:B------:R-:W-:Y:S02]  /*9c20*/  ISETP.GT.U32.AND P5, PT, R0, R28, PT ;  /* 0x0000001c0000720c */ /* 0x000fe40003fa4070 */
[----:B------:R-:W-:Y:S01]  /*9c30*/  ISETP.GE.AND P2, PT, R57, RZ, PT ;  /* 0x000000ff3900720c */ /* 0x000fe20003f46270 */
[----:B------:R-:W-:Y:S01]  /*9c40*/  @!P6 IMAD.IADD R4, R4, 0x1, -R0 ;  /* 0x000000010404e824 */ /* 0x000fe200078e0a00 */
[----:B------:R-:W-:Y:S01]  /*9c50*/  ISETP.GT.U32.AND P6, PT, R0, R2, PT ;  /* 0x000000020000720c */ /* 0x000fe20003fc4070 */
[----:B------:R-:W4:Y:S01]  /*9c60*/  LDL.LU R57, [R1+0x504] ;  /* 0x0005040001397983 */ /* 0x000f220000300800 */
[----:B------:R-:W-:-:S05]  /*9c70*/  IABS R8, R54 ;  /* 0x0000003600087213 */ /* 0x000fca0000000000 */
[----:B------:R-:W-:-:S04]  /*9c80*/  IMAD.HI.U32 R51, R6, R8, RZ ;  /* 0x0000000806337227 */ /* 0x000fc800078e00ff */
[----:B------:R-:W-:Y:S02]  /*9c90*/  IMAD.MOV R51, RZ, RZ, -R51 ;  /* 0x000000ffff337224 */ /* 0x000fe400078e0a33 */
[----:B------:R-:W-:Y:S02]  /*9ca0*/  @!P5 IMAD.IADD R28, R28, 0x1, -R0 ;  /* 0x000000011c1cd824 */ /* 0x000fe400078e0a00 */
[----:B------:R-:W-:Y:S02]  /*9cb0*/  IMAD R8, R0, R51, R8 ;  /* 0x0000003300087224 */ /* 0x000fe400078e0208 */
[----:B------:R-:W-:Y:S01]  /*9cc0*/  @!P6 IMAD.IADD R2, R2, 0x1, -R0 ;  /* 0x000000010202e824 */ /* 0x000fe200078e0a00 */
[C---:B------:R-:W-:Y:S02]  /*9cd0*/  ISETP.GT.U32.AND P0, PT, R0.reuse, R28, PT ;  /* 0x0000001c0000720c */ /* 0x040fe40003f04070 */
[----:B------:R-:W-:Y:S01]  /*9ce0*/  ISETP.GT.U32.AND P6, PT, R0, R8, PT ;  /* 0x000000080000720c */ /* 0x000fe20003fc4070 */
[----:B0-----:R-:W-:-:S04]  /*9cf0*/  IMAD.MOV.U32 R11, RZ, RZ, R5 ;  /* 0x000000ffff0b7224 */ /* 0x001fc800078e0005 */
[----:B------:R-:W-:-:S05]  /*9d00*/  @!P1 IMAD.MOV R11, RZ, RZ, -R11 ;  /* 0x000000ffff0b9224 */ /* 0x000fca00078e0a0b */
[----:B------:R0:W-:Y:S01]  /*9d10*/  STL [R1+0x1b4], R11 ;  /* 0x0001b40b01007387 */ /* 0x0001e20000100800 */
        /* <DEDUP_REMOVED lines=8> */
[----:B------:R-:W-:-:S04]  /*9da0*/  IMAD.MOV R49, RZ, RZ, -R49 ;  /* 0x000000ffff317224 */ /* 0x000fc800078e0a31 */
[----:B------:R-:W-:-:S05]  /*9db0*/  IMAD R7, R0, R49, R7 ;  /* 0x0000003100077224 */ /* 0x000fca00078e0207 */
[----:B------:R-:W-:Y:S02]  /*9dc0*/  ISETP.GT.U32.AND P4, PT, R0, R7, PT ;  /* 0x000000070000720c */ /* 0x000fe40003f84070 */
[----:B------:R-:W-:-:S05]  /*9dd0*/  IABS R9, R52 ;  /* 0x0000003400097213 */ /* 0x000fca0000000000 */
[----:B------:R-:W-:-:S06]  /*9de0*/  IMAD.HI.U32 R50, R6, R9, RZ ;  /* 0x0000000906327227 */ /* 0x000fcc00078e00ff */
[----:B------:R-:W-:-:S05]  /*9df0*/  @!P4 IMAD.IADD R7, R7, 0x1, -R0 ;  /* 0x000000010707c824 */ /* 0x000fca00078e0a00 */
[C---:B------:R-:W-:Y:S01]  /*9e00*/  ISETP.GT.U32.AND P5, PT, R0.reuse, R7, PT ;  /* 0x000000070000720c */ /* 0x040fe20003fa4070 */
[----:B------:R-:W-:Y:S01]  /*9e10*/  IMAD.MOV R50, RZ, RZ, -R50 ;  /* 0x000000ffff327224 */ /* 0x000fe200078e0a32 */
[----:B------:R-:W-:-:S03]  /*9e20*/  ISETP.GT.U32.AND P4, PT, R0, R4, PT ;  /* 0x000000040000720c */ /* 0x000fc60003f84070 */
[----:B------:R-:W-:-:S08]  /*9e30*/  IMAD R9, R0, R50, R9 ;  /* 0x0000003200097224 */ /* 0x000fd000078e0209 */
[--C-:B------:R-:W-:Y:S01]  /*9e40*/  @!P5 IMAD.IADD R7, R7, 0x1, -R0.reuse ;  /* 0x000000010707d824 */ /* 0x100fe200078e0a00 */
[----:B------:R-:W-:Y:S02]  /*9e50*/  ISETP.GT.U32.AND P5, PT, R0, R9, PT ;  /* 0x000000090000720c */ /* 0x000fe40003fa4070 */
[----:B0-----:R-:W-:Y:S01]  /*9e60*/  MOV R11, R2 ;  /* 0x00000002000b7202 */ /* 0x001fe20000000f00 */
[----:B------:R-:W-:Y:S01]  /*9e70*/  @!P4 IMAD.IADD R4, R4, 0x1, -R0 ;  /* 0x000000010404c824 */ /* 0x000fe200078e0a00 */
[----:B------:R-:W-:-:S03]  /*9e80*/  ISETP.GE.AND P4, PT, R60, RZ, PT ;  /* 0x000000ff3c00720c */ /* 0x000fc60003f86270 */
[----:B------:R-:W-:Y:S02]  /*9e90*/  @!P3 IMAD.MOV R11, RZ, RZ, -R11 ;  /* 0x000000ffff0bb224 */ /* 0x000fe400078e0a0b */
[----:B------:R-:W-:-:S04]  /*9ea0*/  @!P2 IMAD.MOV R4, RZ, RZ, -R4 ;  /* 0x000000ffff04a224 */ /* 0x000fc800078e0a04 */
[----:B------:R-:W-:Y:S01]  /*9eb0*/  @!P5 IMAD.IADD R9, R9, 0x1, -R0 ;  /* 0x000000010909d824 */ /* 0x000fe200078e0a00 */
[C---:B------:R-:W-:Y:S01]  /*9ec0*/  ISETP.GT.U32.AND P2, PT, R0.reuse, R8, PT ;  /* 0x000000080000720c */ /* 0x040fe20003f44070 */
[----:B------:R0:W-:Y:S03]  /*9ed0*/  STL [R1+0x1b0], R11 ;  /* 0x0001b00b01007387 */ /* 0x0001e60000100800 */
[----:B------:R-:W-:Y:S01]  /*9ee0*/  ISETP.GT.U32.AND P5, PT, R0, R9, PT ;  /* 0x000000090000720c */ /* 0x000fe20003fa4070 */
[----:B------:R1:W-:Y:S01]  /*9ef0*/  STL [R1+0x1ac], R4 ;  /* 0x0001ac0401007387 */ /* 0x0003e20000100800 */
[----:B0-----:R-:W-:Y:S02]  /*9f00*/  IMAD.MOV.U32 R11, RZ, RZ, R28 ;  /* 0x000000ffff0b7224 */ /* 0x001fe400078e001c */
[----:B-1----:R-:W-:Y:S02]  /*9f10*/  IMAD.MOV.U32 R4, RZ, RZ, R7 ;  /* 0x000000ffff047224 */ /* 0x002fe400078e0007 */
[----:B------:R-:W-:-:S02]  /*9f20*/  @!P0 IMAD.MOV R11, RZ, RZ, -R11 ;  /* 0x000000ffff0b8224 */ /* 0x000fc400078e0a0b */
[----:B------:R-:W-:Y:S01]  /*9f30*/  @!P4 IMAD.MOV R4, RZ, RZ, -R4 ;  /* 0x000000ffff04c224 */ /* 0x000fe200078e0a04 */
[----:B------:R-:W-:-:S04]  /*9f40*/  @!P2 IADD3 R8, R8, -R0, RZ ;  /* 0x800000000808a210 */ /* 0x000fc80007ffe0ff */
[----:B------:R-:W-:Y:S01]  /*9f50*/  @!P5 IMAD.IADD R9, R9, 0x1, -R0 ;  /* 0x000000010909d824 */ /* 0x000fe200078e0a00 */
[----:B------:R0:W-:Y:S04]  /*9f60*/  STL [R1+0x1a8], R4 ;  /* 0x0001a80401007387 */ /* 0x0001e80000100800 */
[----:B------:R1:W-:Y:S01]  /*9f70*/  STL [R1+0x1a4], R11 ;  /* 0x0001a40b01007387 */ /* 0x0003e20000100800 */
[----:B--2---:R-:W-:Y:S02]  /*9f80*/  IABS R10, R55 ;  /* 0x00000037000a7213 */ /* 0x004fe40000000000 */
[----:B------:R-:W-:Y:S02]  /*9f90*/  ISETP.GE.AND P2, PT, R55, RZ, PT ;  /* 0x000000ff3700720c */ /* 0x000fe40003f46270 */
[----:B------:R-:W2:Y:S01]  /*9fa0*/  LDL.LU R55, [R1+0x510] ;  /* 0x0005100001377983 */ /* 0x000ea20000300800 */
[----:B---3--:R-:W-:-:S02]  /*9fb0*/  IABS R5, R56 ;  /* 0x0000003800057213 */ /* 0x008fc40000000000 */
[----:B------:R-:W-:Y:S02]  /*9fc0*/  ISETP.GE.AND P5, PT, R56, RZ, PT ;  /* 0x000000ff3800720c */ /* 0x000fe40003fa6270 */
[----:B------:R-:W3:Y:S01]  /*9fd0*/  LDL.LU R56, [R1+0x514] ;  /* 0x0005140001387983 */ /* 0x000ee20000300800 */
[----:B------:R-:W-:-:S05]  /*9fe0*/  IABS R49, R61 ;  /* 0x0000003d00317213 */ /* 0x000fca0000000000 */
[----:B------:R-:W-:-:S04]  /*9ff0*/  IMAD.HI.U32 R29, R6, R49, RZ ;  /* 0x00000031061d7227 */ /* 0x000fc800078e00ff */
[----:B------:R-:W-:-:S04]  /*a000*/  IMAD.MOV R29, RZ, RZ, -R29 ;  /* 0x000000ffff1d7224 */ /* 0x000fc800078e0a1d */
[----:B------:R-:W-:-:S05]  /*a010*/  IMAD R29, R0, R29, R49 ;  /* 0x0000001d001d7224 */ /* 0x000fca00078e0231 */
[----:B------:R-:W-:Y:S01]  /*a020*/  ISETP.GT.U32.AND P1, PT, R0, R29, PT ;  /* 0x0000001d0000720c */ /* 0x000fe20003f24070 */
[----:B------:R-:W-:-:S04]  /*a030*/  IMAD.HI.U32 R50, R6, R10, RZ ;  /* 0x0000000a06327227 */ /* 0x000fc800078e00ff */
[----:B------:R-:W-:Y:S02]  /*a040*/  IMAD.MOV R50, RZ, RZ, -R50 ;  /* 0x000000ffff327224 */ /* 0x000fe400078e0a32 */
[----:B------:R-:W-:-:S06]  /*a050*/  IMAD.HI.U32 R49, R6, R5, RZ ;  /* 0x0000000506317227 */ /* 0x000fcc00078e00ff */
[----:B------:R-:W-:Y:S02]  /*a060*/  @!P1 IMAD.IADD R29, R29, 0x1, -R0 ;  /* 0x000000011d1d9824 */ /* 0x000fe400078e0a00 */
[----:B------:R-:W-:-:S03]  /*a070*/  IMAD R10, R0, R50, R10 ;  /* 0x00000032000a7224 */ /* 0x000fc600078e020a */
[C---:B------:R-:W-:Y:S01]  /*a080*/  ISETP.GT.U32.AND P3, PT, R0.reuse, R29, PT ;  /* 0x0000001d0000720c */ /* 0x040fe20003f64070 */
[----:B------:R-:W-:Y:S01]  /*a090*/  IMAD.MOV R2, RZ, RZ, -R49 ;  /* 0x000000ffff027224 */ /* 0x000fe200078e0a31 */
[----:B------:R-:W-:-:S03]  /*a0a0*/  ISETP.GT.U32.AND P4, PT, R0, R10, PT ;  /* 0x0000000a0000720c */ /* 0x000fc60003f84070 */
[----:B0-----:R-:W-:Y:S01]  /*a0b0*/  IMAD R4, R0, R2, R5 ;  /* 0x0000000200047224 */ /* 0x001fe200078e0205 */
[----:B------:R-:W-:-:S07]  /*a0c0*/  ISETP.GE.AND P1, PT, R61, RZ, PT ;  /* 0x000000ff3d00720c */ /* 0x000fce0003f26270 */
[--C-:B------:R-:W-:Y:S01]  /*a0d0*/  @!P3 IMAD.IADD R29, R29, 0x1, -R0.reuse ;  /* 0x000000011d1db824 */ /* 0x100fe200078e0a00 */
[----:B------:R-:W-:Y:S01]  /*a0e0*/  ISETP.GT.U32.AND P3, PT, R0, R4, PT ;  /* 0x000000040000720c */ /* 0x000fe20003f64070 */
[----:B------:R-:W-:Y:S02]  /*a0f0*/  @!P4 IMAD.IADD R10, R10, 0x1, -R0 ;  /* 0x000000010a0ac824 */ /* 0x000fe400078e0a00 */
[----:B-1----:R-:W-:Y:S01]  /*a100*/  IMAD.MOV.U32 R11, RZ, RZ, R29 ;  /* 0x000000ffff0b7224 */ /* 0x002fe200078e001d */
[----:B------:R-:W-:-:S03]  /*a110*/  ISETP.GE.AND P0, PT, R52, RZ, PT ;  /* 0x000000ff3400720c */ /* 0x000fc60003f06270 */
[----:B------:R-:W-:-:S06]  /*a120*/  @!P1 IMAD.MOV R11, RZ, RZ, -R11 ;  /* 0x000000ffff0b9224 */ /* 0x000fcc00078e0a0b */
[----:B------:R-:W-:Y:S01]  /*a130*/  @!P3 IMAD.IADD R4, R4, 0x1, -R0 ;  /* 0x000000010404b824 */ /* 0x000fe200078e0a00 */
[----:B------:R-:W-:-:S03]  /*a140*/  ISETP.GT.U32.AND P3, PT, R0, R10, PT ;  /* 0x0000000a0000720c */ /* 0x000fc60003f64070 */
[----:B------:R-:W-:-:S10]  /*a150*/  @!P0 IMAD.MOV R9, RZ, RZ, -R9 ;  /* 0x000000ffff098224 */ /* 0x000fd400078e0a09 */
[----:B------:R-:W-:-:S04]  /*a160*/  @!P3 IMAD.IADD R10, R10, 0x1, -R0 ;  /* 0x000000010a0ab824 */ /* 0x000fc800078e0a00 */
        /* <DEDUP_REMOVED lines=8> */
[----:B------:R-:W-:-:S05]  /*a1f0*/  @!P6 IMAD.MOV R11, RZ, RZ, -R11 ;  /* 0x000000ffff0be224 */ /* 0x000fca00078e0a0b */
[----:B------:R0:W-:Y:S04]  /*a200*/  STL [R1+0x19c], R11 ;  /* 0x00019c0b01007387 */ /* 0x0001e80000100800 */
[----:B------:R1:W-:Y:S04]  /*a210*/  STL [R1+0x198], R9 ;  /* 0x0001980901007387 */ /* 0x0003e80000100800 */
[----:B------:R-:W4:Y:S04]  /*a220*/  LDL.LU R61, [R1+0x524] ;  /* 0x00052400013d7983 */ /* 0x000f280000300800 */
[----:B------:R-:W-:Y:S01]  /*a230*/  STL [R1+0x194], R10 ;  /* 0x0001940a01007387 */ /* 0x000fe20000100800 */
[----:B------:R-:W-:-:S02]  /*a240*/  IABS R5, R54 ;  /* 0x0000003600057213 */ /* 0x000fc40000000000 */
[----:B------:R-:W-:Y:S02]  /*a250*/  ISETP.GE.AND P3, PT, R54, RZ, PT ;  /* 0x000000ff3600720c */ /* 0x000fe40003f66270 */
[----:B------:R-:W4:Y:S01]  /*a260*/  LDL.LU R54, [R1+0x528] ;  /* 0x0005280001367983 */ /* 0x000f220000300800 */
[----:B------:R-:W-:Y:S02]  /*a270*/  IABS R2, R53 ;  /* 0x0000003500027213 */ /* 0x000fe40000000000 */
[----:B------:R-:W-:Y:S02]  /*a280*/  ISETP.GE.AND P0, PT, R53, RZ, PT ;  /* 0x000000ff3500720c */ /* 0x000fe40003f06270 */
[----:B------:R-:W4:Y:S01]  /*a290*/  LDL.LU R53, [R1+0x52c] ;  /* 0x00052c0001357983 */ /* 0x000f220000300800 */
[----:B------:R-:W-:Y:S01]  /*a2a0*/  ISETP.GT.U32.AND P1, PT, R0, R4, PT ;  /* 0x000000040000720c */ /* 0x000fe20003f24070 */
[----:B------:R-:W-:-:S04]  /*a2b0*/  IMAD.HI.U32 R28, R6, R7, RZ ;  /* 0x00000007061c7227 */ /* 0x000fc800078e00ff */
[----:B------:R-:W-:-:S04]  /*a2c0*/  IMAD.MOV R28, RZ, RZ, -R28 ;  /* 0x000000ffff1c7224 */ /* 0x000fc800078e0a1c */
[----:B------:R-:W-:-:S04]  /*a2d0*/  IMAD R7, R0, R28, R7 ;  /* 0x0000001c00077224 */ /* 0x000fc800078e0207 */
[----:B------:R-:W-:Y:S02]  /*a2e0*/  @!P1 IMAD.IADD R4, R4, 0x1, -R0 ;  /* 0x0000000104049824 */ /* 0x000fe400078e0a00 */
[----:B------:R-:W-:-:S04]  /*a2f0*/  IMAD.HI.U32 R28, R6, R2, RZ ;  /* 0x00000002061c7227 */ /* 0x000fc800078e00ff */
[----:B0-----:R-:W-:Y:S02]  /*a300*/  IMAD.MOV.U32 R11, RZ, RZ, R4 ;  /* 0x000000ffff0b7224 */ /* 0x001fe400078e0004 */
[----:B------:R-:W-:Y:S02]  /*a310*/  IMAD.MOV R28, RZ, RZ, -R28 ;  /* 0x000000ffff1c7224 */ /* 0x000fe400078e0a1c */
[----:B------:R-:W-:Y:S02]  /*a320*/  @!P5 IMAD.MOV R11, RZ, RZ, -R11 ;  /* 0x000000ffff0bd224 */ /* 0x000fe400078e0a0b */
[----:B-1----:R-:W-:-:S03]  /*a330*/  IMAD R9, R0, R28, R2 ;  /* 0x0000001c00097224 */ /* 0x002fc600078e0202 */
[----:B------:R0:W-:Y:S01]  /*a340*/  STL [R1+0x190], R11 ;  /* 0x0001900b01007387 */ /* 0x0001e20000100800 */
[----:B------:R-:W-:Y:S02]  /*a350*/  ISETP.GT.U32.AND P6, PT, R0, R7, PT ;  /* 0x000000070000720c */ /* 0x000fe40003fc4070 */
[----:B--2---:R-:W-:Y:S02]  /*a360*/  ISETP.GE.AND P1, PT, R55, RZ, PT ;  /* 0x000000ff3700720c */ /* 0x004fe40003f26270 */
[----:B------:R-:W-:Y:S02]  /*a370*/  IABS R2, R55 ;  /* 0x0000003700027213 */ /* 0x000fe40000000000 */
[----:B------:R-:W2:Y:S01]  /*a380*/  LDL.LU R55, [R1+0x534] ;  /* 0x0005340001377983 */ /* 0x000ea20000300800 */
[----:B---3--:R-:W-:Y:S02]  /*a390*/  ISETP.GE.AND P2, PT, R56, RZ, PT ;  /* 0x000000ff3800720c */ /* 0x008fe40003f46270 */
[----:B------:R-:W-:-:S02]  /*a3a0*/  IABS R49, R56 ;  /* 0x0000003800317213 */ /* 0x000fc40000000000 */
[----:B------:R-:W3:Y:S02]  /*a3b0*/  LDL.LU R56, [R1+0x538] ;  /* 0x0005380001387983 */ /* 0x000ee40000300800 */
[----:B------:R-:W-:Y:S02]  /*a3c0*/  @!P6 IMAD.IADD R7, R7, 0x1, -R0 ;  /* 0x000000010707e824 */ /* 0x000fe400078e0a00 */
[----:B------:R-:W-:-:S03]  /*a3d0*/  IMAD.HI.U32 R8, R6, R5, RZ ;  /* 0x0000000506087227 */ /* 0x000fc600078e00ff */
[----:B------:R-:W-:Y:S02]  /*a3e0*/  ISETP.GT.U32.AND P6, PT, R0, R7, PT ;  /* 0x000000070000720c */ /* 0x000fe40003fc4070 */
[----:B------:R-:W-:Y:S02]  /*a3f0*/  IADD3 R8, -R8, RZ, RZ ;  /* 0x000000ff08087210 */ /* 0x000fe40007ffe1ff */
[----:B------:R-:W-:-:S03]  /*a400*/  ISETP.GT.U32.AND P5, PT, R0, R9, PT ;  /* 0x000000090000720c */ /* 0x000fc60003fa4070 */
[----:B------:R-:W-:Y:S02]  /*a410*/  IMAD R5, R0, R8, R5 ;  /* 0x0000000800057224 */ /* 0x000fe400078e0205 */
[----:B------:R-:W-:-:S04]  /*a420*/  IMAD.HI.U32 R28, R6, R2, RZ ;  /* 0x00000002061c7227 */ /* 0x000fc800078e00ff */
[----:B------:R-:W-:Y:S02]  /*a430*/  @!P6 IADD3 R7, R7, -R0, RZ ;  /* 0x800000000707e210 */ /* 0x000fe40007ffe0ff */
[C---:B------:R-:W-:Y:S01]  /*a440*/  ISETP.GT.U32.AND P6, PT, R0.reuse, R5, PT ;  /* 0x000000050000720c */ /* 0x040fe20003fc4070 */
[----:B------:R-:W-:Y:S02]  /*a450*/  IMAD.MOV R28, RZ, RZ, -R28 ;  /* 0x000000ffff1c7224 */ /* 0x000fe400078e0a1c */
[----:B------:R-:W-:Y:S02]  /*a460*/  @!P5 IMAD.IADD R9, R9, 0x1, -R0 ;  /* 0x000000010909d824 */ /* 0x000fe400078e0a00 */
[----:B------:R-:W-:-:S05]  /*a470*/  IMAD R2, R0, R28, R2 ;  /* 0x0000001c00027224 */ /* 0x000fca00078e0202 */
[----:B------:R-:W-:-:S03]  /*a480*/  ISETP.GT.U32.AND P5, PT, R0, R2, PT ;  /* 0x000000020000720c */ /* 0x000fc60003fa4070 */
[----:B------:R-:W-:Y:S01]  /*a490*/  @!P6 IMAD.IADD R5, R5, 0x1, -R0 ;  /* 0x000000010505e824 */ /* 0x000fe200078e0a00 */
[----:B------:R-:W-:Y:S01]  /*a4a0*/  ISETP.GT.U32.AND P6, PT, R0, R9, PT ;  /* 0x000000090000720c */ /* 0x000fe20003fc4070 */
[----:B------:R-:W-:-:S04]  /*a4b0*/  IMAD.HI.U32 R4, R6, R49, RZ ;  /* 0x0000003106047227 */ /* 0x000fc800078e00ff */
[----:B0-----:R-:W-:Y:S02]  /*a4c0*/  IMAD.MOV.U32 R11, RZ, RZ, R7 ;  /* 0x000000ffff0b7224 */ /* 0x001fe400078e0007 */
[----:B------:R-:W-:Y:S02]  /*a4d0*/  IMAD.MOV R4, RZ, RZ, -R4 ;  /* 0x000000ffff047224 */ /* 0x000fe400078e0a04 */
[----:B------:R-:W-:Y:S01]  /*a4e0*/  @!P4 IMAD.MOV R11, RZ, RZ, -R11 ;  /* 0x000000ffff0bc224 */ /* 0x000fe200078e0a0b */
[C---:B------:R-:W-:Y:S01]  /*a4f0*/  ISETP.GT.U32.AND P4, PT, R0.reuse, R5, PT ;  /* 0x000000050000720c */ /* 0x040fe20003f84070 */
[----:B------:R-:W-:Y:S02]  /*a500*/  IMAD R49, R0, R4, R49 ;  /* 0x0000000400317224 */ /* 0x000fe400078e0231 */
[--C-:B------:R-:W-:Y:S02]  /*a510*/  @!P6 IMAD.IADD R9, R9, 0x1, -R0.reuse ;  /* 0x000000010909e824 */ /* 0x100fe400078e0a00 */
[----:B------:R-:W-:Y:S01]  /*a520*/  @!P5 IMAD.IADD R2, R2, 0x1, -R0 ;  /* 0x000000010202d824 */ /* 0x000fe200078e0a00 */
[----:B------:R0:W-:Y:S01]  /*a530*/  STL [R1+0x188], R11 ;  /* 0x0001880b01007387 */ /* 0x0001e20000100800 */
[----:B------:R-:W-:-:S03]  /*a540*/  ISETP.GT.U32.AND P6, PT, R0, R49, PT ;  /* 0x000000310000720c */ /* 0x000fc60003fc4070 */
[----:B------:R-:W-:Y:S02]  /*a550*/  ISETP.GT.U32.AND P5, PT, R0, R2, PT ;  /* 0x000000020000720c */ /* 0x000fe40003fa4070 */
[----:B0-----:R-:W-:-:S05]  /*a560*/  MOV R11, R9 ;  /* 0x00000009000b7202 */ /* 0x001fca0000000f00 */
[----:B------:R-:W-:Y:S02]  /*a570*/  @!P0 IMAD.MOV R11, RZ, RZ, -R11 ;  /* 0x000000ffff0b8224 */ /* 0x000fe400078e0a0b */
[----:B------:R-:W-:-:S04]  /*a580*/  @!P4 IMAD.IADD R5, R5, 0x1, -R0 ;  /* 0x000000010505c824 */ /* 0x000fc800078e0a00 */
[--C-:B------:R-:W-:Y:S02]  /*a590*/  @!P5 IMAD.IADD R2, R2, 0x1, -R0.reuse ;  /* 0x000000010202d824 */ /* 0x100fe400078e0a00 */
[----:B------:R-:W-:Y:S02]  /*a5a0*/  @!P6 IMAD.IADD R49, R49, 0x1, -R0 ;  /* 0x000000013131e824 */ /* 0x000fe400078e0a00 */
[----:B------:R-:W-:Y:S01]  /*a5b0*/  @!P3 IMAD.MOV R5, RZ, RZ, -R5 ;  /* 0x000000ffff05b224 */ /* 0x000fe200078e0a05 */
[----:B------:R-:W-:Y:S04]  /*a5c0*/  STL [R1+0x18c], R11 ;  /* 0x00018c0b01007387 */ /* 0x000fe80000100800 */
[----:B------:R0:W-:Y:S01]  /*a5d0*/  STL [R1+0xb8], R5 ;  /* 0x0000b80501007387 */ /* 0x0001e20000100800 */
        /* <DEDUP_REMOVED lines=8> */
[C---:B------:R-:W-:Y:S01]  /*a660*/  IMAD R10, R0.reuse, R4, R10 ;  /* 0x00000004000a7224 */ /* 0x040fe200078e020a */
[----:B------:R-:W-:Y:S02]  /*a670*/  ISETP.GE.AND P6, PT, R57, RZ, PT ;  /* 0x000000ff3900720c */ /* 0x000fe40003fc6270 */
[----:B------:R-:W4:Y:S02]  /*a680*/  LDL.LU R57, [R1+0x53c] ;  /* 0x00053c0001397983 */ /* 0x000f240000300800 */
[----:B------:R-:W-:-:S03]  /*a690*/  ISETP.GT.U32.AND P5, PT, R0, R10, PT ;  /* 0x0000000a0000720c */ /* 0x000fc60003fa4070 */
[----:B------:R-:W-:Y:S01]  /*a6a0*/  @!P0 IMAD.IADD R29, R29, 0x1, -R0 ;  /* 0x000000011d1d8824 */ /* 0x000fe200078e0a00 */
[----:B------:R-:W-:Y:S02]  /*a6b0*/  ISETP.GT.U32.AND P0, PT, R0, R49, PT ;  /* 0x000000310000720c */ /* 0x000fe40003f04070 */
[----:B------:R-:W-:-:S05]  /*a6c0*/  IABS R4, R54 ;  /* 0x0000003600047213 */ /* 0x000fca0000000000 */
[----:B------:R-:W-:-:S04]  /*a6d0*/  IMAD.HI.U32 R50, R6, R4, RZ ;  /* 0x0000000406327227 */ /* 0x000fc800078e00ff */
[----:B------:R-:W-:Y:S01]  /*a6e0*/  IMAD.MOV R50, RZ, RZ, -R50 ;  /* 0x000000ffff327224 */ /* 0x000fe200078e0a32 */
[----:B------:R-:W-:-:S03]  /*a6f0*/  @!P5 IADD3 R10, R10, -R0, RZ ;  /* 0x800000000a0ad210 */ /* 0x000fc60007ffe0ff */
[C---:B------:R-:W-:Y:S01]  /*a700*/  IMAD R4, R0.reuse, R50, R4 ;  /* 0x0000003200047224 */ /* 0x040fe200078e0204 */
[----:B------:R-:W-:Y:S01]  /*a710*/  ISETP.GT.U32.AND P3, PT, R0, R10, PT ;  /* 0x0000000a0000720c */ /* 0x000fe20003f64070 */
[----:B------:R-:W-:-:S03]  /*a720*/  @!P0 IMAD.IADD R49, R49, 0x1, -R0 ;  /* 0x0000000131318824 */ /* 0x000fc600078e0a00 */
[----:B------:R-:W-:Y:S01]  /*a730*/  ISETP.GT.U32.AND P0, PT, R0, R4, PT ;  /* 0x000000040000720c */ /* 0x000fe20003f04070 */
[----:B0-----:R-:W-:-:S04]  /*a740*/  IMAD.MOV.U32 R5, RZ, RZ, R2 ;  /* 0x000000ffff057224 */ /* 0x001fc800078e0002 */
[----:B------:R-:W-:-:S04]  /*a750*/  @!P1 IMAD.MOV R5, RZ, RZ, -R5 ;  /* 0x000000ffff059224 */ /* 0x000fc800078e0a05 */
[----:B------:R-:W-:Y:S01]  /*a760*/  @!P3 IMAD.IADD R10, R10, 0x1, -R0 ;  /* 0x000000010a0ab824 */ /* 0x000fe200078e0a00 */
[----:B------:R-:W-:Y:S01]  /*a770*/  STL [R1+0x178], R5 ;  /* 0x0001780501007387 */ /* 0x000fe20000100800 */
[----:B------:R-:W-:Y:S02]  /*a780*/  ISETP.GE.AND P3, PT, R52, RZ, PT ;  /* 0x000000ff3400720c */ /* 0x000fe40003f66270 */
[----:B------:R-:W-:Y:S01]  /*a790*/  @!P0 IADD3 R4, R4, -R0, RZ ;  /* 0x8000000004048210 */ /* 0x000fe20007ffe0ff */
        /* <DEDUP_REMOVED lines=18> */
[----:B------:R-:W-:Y:S01]  /*a8c0*/  IMAD.MOV.U32 R12, RZ, RZ, R49 ;  /* 0x000000ffff0c7224 */ /* 0x000fe200078e0031 */
[----:B------:R-:W-:Y:S01]  /*a8d0*/  ISETP.GE.AND P4, PT, R60, RZ, PT ;  /* 0x000000ff3c00720c */ /* 0x000fe20003f86270 */
[----:B------:R-:W-:Y:S02]  /*a8e0*/  IMAD.MOV.U32 R11, RZ, RZ, R29 ;  /* 0x000000ffff0b7224 */ /* 0x000fe400078e001d */
        /* <DEDUP_REMOVED lines=9> */
[----:B------:R-:W-:Y:S01]  /*a980*/  @!P4 IMAD.MOV R11, RZ, RZ, -R11 ;  /* 0x000000ffff0bc224 */ /* 0x000fe200078e0a0b */
[----:B--2---:R-:W-:Y:S01]  /*a990*/  IABS R2, R55 ;  /* 0x0000003700027213 */ /* 0x004fe20000000000 */
[--C-:B------:R-:W-:Y:S01]  /*a9a0*/  @!P5 IMAD.IADD R4, R4, 0x1, -R0.reuse ;  /* 0x000000010404d824 */ /* 0x100fe200078e0a00 */
[----:B------:R-:W-:Y:S02]  /*a9b0*/  ISETP.GE.AND P5, PT, R55, RZ, PT ;  /* 0x000000ff3700720c */ /* 0x000fe40003fa6270 */
[----:B------:R-:W-:Y:S01]  /*a9c0*/  @!P6 IMAD.IADD R7, R7, 0x1, -R0 ;  /* 0x000000010707e824 */ /* 0x000fe200078e0a00 */
[----:B------:R0:W-:Y:S01]  /*a9d0*/  STL [R1+0x16c], R11 ;  /* 0x00016c0b01007387 */ /* 0x0001e20000100800 */
[----:B---3--:R-:W-:Y:S02]  /*a9e0*/  IABS R9, R56 ;  /* 0x0000003800097213 */ /* 0x008fe40000000000 */
[----:B------:R-:W-:Y:S01]  /*a9f0*/  ISETP.GE.AND P6, PT, R56, RZ, PT ;  /* 0x000000ff3800720c */ /* 0x000fe20003fc6270 */
[----:B------:R-:W-:Y:S04]  /*aa00*/  STL [R1+0x174], R10 ;  /* 0x0001740a01007387 */ /* 0x000fe80000100800 */
[----:B------:R-:W2:Y:S04]  /*aa10*/  LDL.LU R55, [R1+0x548] ;  /* 0x0005480001377983 */ /* 0x000ea80000300800 */
        /* <DEDUP_REMOVED lines=9> */
[----:B------:R-:W-:-:S05]  /*aab0*/  @!P1 IMAD.IADD R28, R28, 0x1, -R0 ;  /* 0x000000011c1c9824 */ /* 0x000fca00078e0a00 */
[C---:B------:R-:W-:Y:S01]  /*aac0*/  ISETP.GT.U32.AND P2, PT, R0.reuse, R28, PT ;  /* 0x0000001c0000720c */ /* 0x040fe20003f44070 */
[----:B------:R-:W-:Y:S02]  /*aad0*/  IMAD R2, R0, R50, R2 ;  /* 0x0000003200027224 */ /* 0x000fe400078e0202 */
[----:B------:R-:W-:-:S03]  /*aae0*/  IMAD.MOV R5, RZ, RZ, -R5 ;  /* 0x000000ffff057224 */ /* 0x000fc600078e0a05 */
[C---:B------:R-:W-:Y:S01]  /*aaf0*/  ISETP.GT.U32.AND P4, PT, R0.reuse, R2, PT ;  /* 0x000000020000720c */ /* 0x040fe20003f84070 */
[----:B------:R-:W-:-:S06]  /*ab00*/  IMAD R9, R0, R5, R9 ;  /* 0x0000000500097224 */ /* 0x000fcc00078e0209 */
[----:B------:R-:W-:Y:S02]  /*ab10*/  @!P2 IADD3 R28, R28, -R0, RZ ;  /* 0x800000001c1ca210 */ /* 0x000fe40007ffe0ff */
[----:B------:R-:W-:Y:S02]  /*ab20*/  ISETP.GT.U32.AND P2, PT, R0, R9, PT ;  /* 0x000000090000720c */ /* 0x000fe40003f44070 */
[----:B------:R-:W-:Y:S02]  /*ab30*/  ISETP.GE.AND P1, PT, R61, RZ, PT ;  /* 0x000000ff3d00720c */ /* 0x000fe40003f26270 */
[----:B------:R-:W-:Y:S02]  /*ab40*/  @!P4 IMAD.IADD R2, R2, 0x1, -R0 ;  /* 0x000000010202c824 */ /* 0x000fe400078e0a00 */
[----:B0-----:R-:W-:Y:S01]  /*ab50*/  IMAD.MOV.U32 R11, RZ, RZ, R28 ;  /* 0x000000ffff0b7224 */ /* 0x001fe200078e001c */
[----:B------:R-:W-:-:S06]  /*ab60*/  ISETP.GE.AND P3, PT, R53, RZ, PT ;  /* 0x000000ff3500720c */ /* 0x000fcc0003f66270 */
[----:B------:R-:W-:Y:S01]  /*ab70*/  @!P2 IMAD.IADD R9, R9, 0x1, -R0 ;  /* 0x000000010909a824 */ /* 0x000fe200078e0a00 */
[----:B------:R-:W-:Y:S01]  /*ab80*/  ISETP.GT.U32.AND P2, PT, R0, R2, PT ;  /* 0x000000020000720c */ /* 0x000fe20003f44070 */
[----:B------:R-:W-:-:S05]  /*ab90*/  @!P1 IMAD.MOV R11, RZ, RZ, -R11 ;  /* 0x000000ffff0b9224 */ /* 0x000fca00078e0a0b */
[----:B------:R-:W-:-:S07]  /*aba0*/  @!P3 IMAD.MOV R7, RZ, RZ, -R7 ;  /* 0x000000ffff07b224 */ /* 0x000fce00078e0a07 */
        /* <DEDUP_REMOVED lines=11> */
[----:B------:R-:W-:Y:S04]  /*ac60*/  STL [R1+0x15c], R7 ;  /* 0x00015c0701007387 */ /* 0x000fe80000100800 */
[----:B------:R1:W-:Y:S04]  /*ac70*/  STL [R1+0x164], R2 ;  /* 0x0001640201007387 */ /* 0x0003e80000100800 */
[----:B------:R-:W4:Y:S01]  /*ac80*/  LDL.LU R61, [R1+0x55c] ;  /* 0x00055c00013d7983 */ /* 0x000f220000300800 */
[----:B------:R-:W-:-:S02]  /*ac90*/  IABS R10, R54 ;  /* 0x00000036000a7213 */ /* 0x000fc40000000000 */
[----:B------:R-:W-:Y:S02]  /*aca0*/  ISETP.GE.AND P2, PT, R54, RZ, PT ;  /* 0x000000ff3600720c */ /* 0x000fe40003f46270 */
[----:B------:R-:W4:Y:S01]  /*acb0*/  LDL.LU R54, [R1+0x560] ;  /* 0x0005600001367983 */ /* 0x000f220000300800 */
[----:B------:R-:W-:Y:S02]  /*acc0*/  IABS R29, R52 ;  /* 0x00000034001d7213 */ /* 0x000fe40000000000 */
[----:B------:R-:W-:Y:S01]  /*acd0*/  ISETP.GE.AND P3, PT, R52, RZ, PT ;  /* 0x000000ff3400720c */ /* 0x000fe20003f66270 */
[----:B------:R-:W-:Y:S01]  /*ace0*/  IMAD.HI.U32 R5, R6, R8, RZ ;  /* 0x0000000806057227 */ /* 0x000fe200078e00ff */
[----:B------:R-:W4:Y:S01]  /*acf0*/  LDL.LU R52, [R1+0x564] ;  /* 0x0005640001347983 */ /* 0x000f220000300800 */
[----:B------:R-:W-:Y:S02]  /*ad00*/  ISETP.GT.U32.AND P1, PT, R0, R9, PT ;  /* 0x000000090000720c */ /* 0x000fe40003f24070 */
[----:B------:R-:W-:-:S04]  /*ad10*/  IMAD.MOV R5, RZ, RZ, -R5 ;  /* 0x000000ffff057224 */ /* 0x000fc800078e0a05 */
[----:B------:R-:W-:-:S05]  /*ad20*/  IMAD R8, R0, R5, R8 ;  /* 0x0000000500087224 */ /* 0x000fca00078e0208 */
[----:B------:R-:W-:Y:S02]  /*ad30*/  ISETP.GT.U32.AND P0, PT, R0, R8, PT ;  /* 0x000000080000720c */ /* 0x000fe40003f04070 */
        /* <DEDUP_REMOVED lines=8> */
[----:B--2---:R-:W-:-:S02]  /*adc0*/  ISETP.GE.AND P1, PT, R55, RZ, PT ;  /* 0x000000ff3700720c */ /* 0x004fc40003f26270 */
[----:B------:R-:W-:Y:S02]  /*add0*/  IABS R4, R55 ;  /* 0x0000003700047213 */ /* 0x000fe40000000000 */
[----:B---3--:R-:W-:Y:S01]  /*ade0*/  ISETP.GE.AND P0, PT, R56, RZ, PT ;  /* 0x000000ff3800720c */ /* 0x008fe20003f06270 */
[----:B------:R-:W2:Y:S01]  /*adf0*/  LDL.LU R55, [R1+0x568] ;  /* 0x0005680001377983 */ /* 0x000ea20000300800 */
[----:B-1----:R-:W-:-:S03]  /*ae00*/  IABS R2, R56 ;  /* 0x0000003800027213 */ /* 0x002fc60000000000 */
[----:B------:R-:W3:Y:S01]  /*ae10*/  LDL.LU R56, [R1+0x56c] ;  /* 0x00056c0001387983 */ /* 0x000ee20000300800 */
[----:B------:R-:W-:Y:S01]  /*ae20*/  IMAD.HI.U32 R5, R6, R29, RZ ;  /* 0x0000001d06057227 */ /* 0x000fe200078e00ff */
[----:B------:R-:W-:-:S04]  /*ae30*/  ISETP.GT.U32.AND P5, PT, R0, R8, PT ;  /* 0x000000080000720c */ /* 0x000fc80003fa4070 */
[----:B------:R-:W-:-:S05]  /*ae40*/  IADD3 R5, -R5, RZ, RZ ;  /* 0x000000ff05057210 */ /* 0x000fca0007ffe1ff */
[----:B------:R-:W-:-:S05]  /*ae50*/  IMAD R29, R0, R5, R29 ;  /* 0x00000005001d7224 */ /* 0x000fca00078e021d */
[----:B------:R-:W-:Y:S01]  /*ae60*/  ISETP.GT.U32.AND P6, PT, R0, R29, PT ;  /* 0x0000001d0000720c */ /* 0x000fe20003fc4070 */
[----:B------:R-:W-:Y:S01]  /*ae70*/  @!P5 IMAD.IADD R8, R8, 0x1, -R0 ;  /* 0x000000010808d824 */ /* 0x000fe200078e0a00 */
[----:B------:R-:W-:Y:S01]  /*ae80*/  ISETP.GT.U32.AND P5, PT, R0, R10, PT ;  /* 0x0000000a0000720c */ /* 0x000fe20003fa4070 */
[----:B------:R-:W-:-:S04]  /*ae90*/  IMAD.HI.U32 R49, R6, R4, RZ ;  /* 0x0000000406317227 */ /* 0x000fc800078e00ff */
[----:B------:R-:W-:-:S06]  /*aea0*/  IMAD.HI.U32 R9, R6, R2, RZ ;  /* 0x0000000206097227 */ /* 0x000fcc00078e00ff */
[--C-:B------:R-:W-:Y:S02]  /*aeb0*/  @!P6 IMAD.IADD R29, R29, 0x1, -R0.reuse ;  /* 0x000000011d1de824 */ /* 0x100fe400078e0a00 */
[----:B------:R-:W-:Y:S02]  /*aec0*/  @!P5 IMAD.IADD R10, R10, 0x1, -R0 ;  /* 0x000000010a0ad824 */ /* 0x000fe400078e0a00 */
[----:B------:R-:W-:Y:S01]  /*aed0*/  IMAD.MOV R49, RZ, RZ, -R49 ;  /* 0x000000ffff317224 */ /* 0x000fe200078e0a31 */
[C---:B------:R-:W-:Y:S01]  /*aee0*/  ISETP.GT.U32.AND P5, PT, R0.reuse, R29, PT ;  /* 0x0000001d0000720c */ /* 0x040fe20003fa4070 */
[----:B0-----:R-:W-:Y:S01]  /*aef0*/  IMAD.MOV.U32 R11, RZ, RZ, R8 ;  /* 0x000000ffff0b7224 */ /* 0x001fe200078e0008 */
[----:B------:R-:W-:Y:S01]  /*af00*/  IADD3 R9, -R9, RZ, RZ ;  /* 0x000000ff09097210 */ /* 0x000fe20007ffe1ff */
[C---:B------:R-:W-:Y:S02]  /*af10*/  IMAD R4, R0.reuse, R49, R4 ;  /* 0x0000003100047224 */ /* 0x040fe400078e0204 */
[----:B------:R-:W-:Y:S01]  /*af20*/  @!P4 IMAD.MOV R11, RZ, RZ, -R11 ;  /* 0x000000ffff0bc224 */ /* 0x000fe200078e0a0b */
[C---:B------:R-:W-:Y:S01]  /*af30*/  ISETP.GT.U32.AND P4, PT, R0.reuse, R10, PT ;  /* 0x0000000a0000720c */ /* 0x040fe20003f84070 */
[C---:B------:R-:W-:Y:S01]  /*af40*/  IMAD R2, R0.reuse, R9, R2 ;  /* 0x0000000900027224 */ /* 0x040fe200078e0202 */
[----:B------:R-:W-:-:S05]  /*af50*/  ISETP.GT.U32.AND P6, PT, R0, R4, PT ;  /* 0x000000040000720c */ /* 0x000fca0003fc4070 */
[----:B------:R-:W-:Y:S02]  /*af60*/  @!P5 IADD3 R29, R29, -R0, RZ ;  /* 0x800000001d1dd210 */ /* 0x000fe40007ffe0ff */
[----:B------:R-:W-:Y:S01]  /*af70*/  ISETP.GT.U32.AND P5, PT, R0, R2, PT ;  /* 0x000000020000720c */ /* 0x000fe20003fa4070 */
[----:B------:R0:W-:Y:S03]  /*af80*/  STL [R1+0x148], R11 ;  /* 0x0001480b01007387 */ /* 0x0001e60000100800 */
[--C-:B------:R-:W-:Y:S02]  /*af90*/  @!P4 IMAD.IADD R10, R10, 0x1, -R0.reuse ;  /* 0x000000010a0ac824 */ /* 0x100fe400078e0a00 */
[----:B------:R-:W-:Y:S02]  /*afa0*/  @!P6 IMAD.IADD R4, R4, 0x1, -R0 ;  /* 0x000000010404e824 */ /* 0x000fe400078e0a00 */
[----:B0-----:R-:W-:-:S02]  /*afb0*/  IMAD.MOV.U32 R11, RZ, RZ, R29 ;  /* 0x000000ffff0b7224 */ /* 0x001fc400078e001d */
[----:B------:R-:W-:Y:S02]  /*afc0*/  @!P2 IMAD.MOV R10, RZ, RZ, -R10 ;  /* 0x000000ffff0aa224 */ /* 0x000fe400078e0a0a */
[----:B------:R-:W-:Y:S01]  /*afd0*/  @!P3 IMAD.MOV R11, RZ, RZ, -R11 ;  /* 0x000000ffff0bb224 */ /* 0x000fe200078e0a0b */
[----:B------:R-:W-:Y:S01]  /*afe0*/  ISETP.GT.U32.AND P6, PT, R0, R4, PT ;  /* 0x000000040000720c */ /* 0x000fe20003fc4070 */
[----:B------:R-:W-:-:S03]  /*aff0*/  @!P5 IMAD.IADD R2, R2, 0x1, -R0 ;  /* 0x000000010202d824 */ /* 0x000fc600078e0a00 */
[----:B------:R-:W-:Y:S04]  /*b000*/  STL [R1+0x14c], R11 ;  /* 0x00014c0b01007387 */ /* 0x000fe80000100800 */
[----:B------:R0:W-:Y:S05]  /*b010*/  STL [R1+0x144], R10 ;  /* 0x0001440a01007387 */ /* 0x0001ea0000100800 */
[----:B------:R-:W-:-:S04]  /*b020*/  @!P6 IMAD.IADD R4, R4, 0x1, -R0 ;  /* 0x000000010404e824 */ /* 0x000fc800078e0a00 */
[----:B0-----:R-:W-:Y:S01]  /*b030*/  IMAD.MOV.U32 R10, RZ, RZ, R4 ;  /* 0x000000ffff0a7224 */ /* 0x001fe200078e0004 */
[----:B----4-:R-:W-:-:S05]  /*b040*/  IABS R7, R57 ;  /* 0x0000003900077213 */ /* 0x010fca0000000000 */
[----:B------:R-:W-:Y:S01]  /*b050*/  IMAD.HI.U32 R50, R6, R7, RZ ;  /* 0x0000000706327227 */ /* 0x000fe200078e00ff */
[----:B------:R-:W-:-:S03]  /*b060*/  IABS R28, R53 ;  /* 0x00000035001c7213 */ /* 0x000fc60000000000 */
[----:B------:R-:W-:Y:S01]  /*b070*/  IMAD.MOV R50, RZ, RZ, -R50 ;  /* 0x000000ffff327224 */ /* 0x000fe200078e0a32 */
[----:B------:R-:W-:Y:S02]  /*b080*/  ISETP.GE.AND P5, PT, R57, RZ, PT ;  /* 0x000000ff3900720c */ /* 0x000fe40003fa6270 */
[----:B------:R-:W4:Y:S01]  /*b090*/  LDL.LU R57, [R1+0x570] ;  /* 0x0005700001397983 */ /* 0x000f220000300800 */
[----:B------:R-:W-:Y:S02]  /*b0a0*/  IMAD R7, R0, R50, R7 ;  /* 0x0000003200077224 */ /* 0x000fe400078e0207 */
[----:B------:R-:W-:-:S03]  /*b0b0*/  IMAD.HI.U32 R9, R6, R28, RZ ;  /* 0x0000001c06097227 */ /* 0x000fc600078e00ff */
[----:B------:R-:W-:Y:S01]  /*b0c0*/  ISETP.GT.U32.AND P3, PT, R0, R7, PT ;  /* 0x000000070000720c */ /* 0x000fe20003f64070 */
[----:B------:R-:W-:-:S04]  /*b0d0*/  IMAD.MOV R9, RZ, RZ, -R9 ;  /* 0x000000ffff097224 */ /* 0x000fc800078e0a09 */
[----:B------:R-:W-:-:S05]  /*b0e0*/  IMAD R28, R0, R9, R28 ;  /* 0x00000009001c7224 */ /* 0x000fca00078e021c */
[----:B------:R-:W-:-:S03]  /*b0f0*/  ISETP.GT.U32.AND P6, PT, R0, R28, PT ;  /* 0x0000001c0000720c */ /* 0x000fc60003fc4070 */
[----:B------:R-:W-:Y:S01]  /*b100*/  @!P3 IMAD.IADD R7, R7, 0x1, -R0 ;  /* 0x000000010707b824 */ /* 0x000fe200078e0a00 */
[----:B------:R-:W-:-:S09]  /*b110*/  ISETP.GT.U32.AND P3, PT, R0, R2, PT ;  /* 0x000000020000720c */ /* 0x000fd20003f64070 */
[----:B------:R-:W-:Y:S01]  /*b120*/  @!P6 IMAD.IADD R28, R28, 0x1, -R0 ;  /* 0x000000011c1ce824 */ /* 0x000fe200078e0a00 */
[----:B------:R-:W-:-:S05]  /*b130*/  IABS R9, R54 ;  /* 0x0000003600097213 */ /* 0x000fca0000000000 */
[----:B------:R-:W-:-:S04]  /*b140*/  IMAD.HI.U32 R51, R6, R9, RZ ;  /* 0x0000000906337227 */ /* 0x000fc800078e00ff */
[----:B------:R-:W-:-:S04]  /*b150*/  IMAD.MOV R51, RZ, RZ, -R51 ;  /* 0x000000ffff337224 */ /* 0x000fc800078e0a33 */
[C---:B------:R-:W-:Y:S01]  /*b160*/  IMAD R9, R0.reuse, R51, R9 ;  /* 0x0000003300097224 */ /* 0x040fe200078e0209 */
[----:B------:R-:W-:Y:S01]  /*b170*/  ISETP.GT.U32.AND P6, PT, R0, R28, PT ;  /* 0x0000001c0000720c */ /* 0x000fe20003fc4070 */
[----:B------:R-:W-:-:S03]  /*b180*/  @!P3 IMAD.IADD R2, R2, 0x1, -R0 ;  /* 0x000000010202b824 */ /* 0x000fc600078e0a00 */
[----:B------:R-:W-:Y:S01]  /*b190*/  ISETP.GT.U32.AND P3, PT, R0, R9, PT ;  /* 0x000000090000720c */ /* 0x000fe20003f64070 */
[----:B------:R-:W-:-:S05]  /*b1a0*/  @!P1 IMAD.MOV R10, RZ, RZ, -R10 ;  /* 0x000000ffff0a9224 */ /* 0x000fca00078e0a0a */
[----:B------:R0:W-:Y:S03]  /*b1b0*/  STL [R1+0x13c], R10 ;  /* 0x00013c0a01007387 */ /* 0x0001e60000100800 */
[--C-:B------:R-:W-:Y:S01]  /*b1c0*/  @!P6 IMAD.IADD R28, R28, 0x1, -R0.reuse ;  /* 0x000000011c1ce824 */ /* 0x100fe200078e0a00 */
[----:B------:R-:W-:Y:S02]  /*b1d0*/  ISETP.GE.AND P6, PT, R53, RZ, PT ;  /* 0x000000ff3500720c */ /* 0x000fe40003fc6270 */
[----:B------:R-:W4:Y:S01]  /*b1e0*/  LDL.LU R53, [R1+0x574] ;  /* 0x0005740001357983 */ /* 0x000f220000300800 */
[----:B------:R-:W-:Y:S01]  /*b1f0*/  @!P3 IMAD.IADD R9, R9, 0x1, -R0 ;  /* 0x000000010909b824 */ /* 0x000fe200078e0a00 */
[----:B------:R-:W-:Y:S02]  /*b200*/  ISETP.GE.AND P3, PT, R54, RZ, PT ;  /* 0x000000ff3600720c */ /* 0x000fe40003f66270 */
        /* <DEDUP_REMOVED lines=8> */
[----:B------:R-:W-:-:S04]  /*b290*/  @!P4 IADD3 R5, R5, -R0, RZ ;  /* 0x800000000505c210 */ /* 0x000fc80007ffe0ff */
[C---:B------:R-:W-:Y:S01]  /*b2a0*/  ISETP.GT.U32.AND P2, PT, R0.reuse, R5, PT ;  /* 0x000000050000720c */ /* 0x040fe20003f44070 */
[----:B------:R-:W-:Y:S01]  /*b2b0*/  IMAD.MOV R50, RZ, RZ, -R50 ;  /* 0x000000ffff327224 */ /* 0x000fe200078e0a32 */
[----:B------:R-:W-:-:S03]  /*b2c0*/  ISETP.GT.U32.AND P4, PT, R0, R7, PT ;  /* 0x000000070000720c */ /* 0x000fc60003f84070 */
[----:B------:R-:W-:-:S08]  /*b2d0*/  IMAD R50, R0, R50, R8 ;  /* 0x0000003200327224 */ /* 0x000fd000078e0208 */
[----:B------:R-:W-:Y:S01]  /*b2e0*/  @!P2 IMAD.IADD R5, R5, 0x1, -R0 ;  /* 0x000000010505a824 */ /* 0x000fe200078e0a00 */
[----:B------:R-:W-:Y:S01]  /*b2f0*/  ISETP.GT.U32.AND P2, PT, R0, R50, PT ;  /* 0x000000320000720c */ /* 0x000fe20003f44070 */
[----:B------:R-:W-:Y:S02]  /*b300*/  IMAD.MOV.U32 R11, RZ, RZ, R2 ;  /* 0x000000ffff0b7224 */ /* 0x000fe400078e0002 */
[----:B------:R-:W-:Y:S01]  /*b310*/  @!P4 IMAD.IADD R7, R7, 0x1, -R0 ;  /* 0x000000010707c824 */ /* 0x000fe200078e0a00 */
[----:B------:R-:W-:Y:S01]  /*b320*/  ISETP.GE.AND P4, PT, R60, RZ, PT ;  /* 0x000000ff3c00720c */ /* 0x000fe20003f86270 */
[----:B------:R-:W-:Y:S02]  /*b330*/  @!P0 IMAD.MOV R11, RZ, RZ, -R11 ;  /* 0x000000ffff0b8224 */ /* 0x000fe400078e0a0b */
[----:B------:R-:W-:Y:S01]  /*b340*/  @!P5 IMAD.MOV R7, RZ, RZ, -R7 ;  /* 0x000000ffff07d224 */ /* 0x000fe200078e0a07 */
[----:B------:R-:W-:-:S05]  /*b350*/  ISETP.GT.U32.AND P5, PT, R0, R9, PT ;  /* 0x000000090000720c */ /* 0x000fca0003fa4070 */
[----:B------:R-:W-:Y:S01]  /*b360*/  @!P2 IMAD.IADD R50, R50, 0x1, -R0 ;  /* 0x000000013232a824 */ /* 0x000fe200078e0a00 */
[----:B---3--:R-:W-:Y:S01]  /*b370*/  IABS R8, R56 ;  /* 0x0000003800087213 */ /* 0x008fe20000000000 */
[----:B------:R-:W-:Y:S03]  /*b380*/  STL [R1+0x138], R11 ;  /* 0x0001380b01007387 */ /* 0x000fe60000100800 */
[----:B------:R-:W-:Y:S01]  /*b390*/  ISETP.GT.U32.AND P2, PT, R0, R50, PT ;  /* 0x000000320000720c */ /* 0x000fe20003f44070 */
[----:B0-----:R-:W-:Y:S01]  /*b3a0*/  IMAD.HI.U32 R10, R6, R8, RZ ;  /* 0x00000008060a7227 */ /* 0x001fe200078e00ff */
[----:B------:R0:W-:Y:S03]  /*b3b0*/  STL [R1+0x134], R7 ;  /* 0x0001340701007387 */ /* 0x0001e60000100800 */
[----:B------:R-:W-:-:S02]  /*b3c0*/  IMAD.MOV R2, RZ, RZ, -R10 ;  /* 0x000000ffff027224 */ /* 0x000fc400078e0a0a */
[----:B------:R-:W-:Y:S02]  /*b3d0*/  IMAD.MOV.U32 R10, RZ, RZ, R28 ;  /* 0x000000ffff0a7224 */ /* 0x000fe400078e001c */
[----:B0-----:R-:W-:-:S03]  /*b3e0*/  IMAD.MOV.U32 R7, RZ, RZ, R5 ;  /* 0x000000ffff077224 */ /* 0x001fc600078e0005 */
[----:B------:R-:W-:Y:S01]  /*b3f0*/  @!P6 IADD3 R10, -R10, RZ, RZ ;  /* 0x000000ff0a0ae210 */ /* 0x000fe20007ffe1ff */
[----:B------:R-:W-:Y:S01]  /*b400*/  @!P4 IMAD.MOV R7, RZ, RZ, -R7 ;  /* 0x000000ffff07c224 */ /* 0x000fe200078e0a07 */
[----:B--2---:R-:W-:Y:S01]  /*b410*/  IABS R4, R55 ;  /* 0x0000003700047213 */ /* 0x004fe20000000000 */
[--C-:B------:R-:W-:Y:S01]  /*b420*/  @!P5 IMAD.IADD R9, R9, 0x1, -R0.reuse ;  /* 0x000000010909d824 */ /* 0x100fe200078e0a00 */
[----:B------:R-:W-:Y:S01]  /*b430*/  ISETP.GE.AND P5, PT, R55, RZ, PT ;  /* 0x000000ff3700720c */ /* 0x000fe20003fa6270 */
[----:B------:R-:W-:Y:S01]  /*b440*/  @!P2 IMAD.IADD R50, R50, 0x1, -R0 ;  /* 0x000000013232a824 */ /* 0x000fe200078e0a00 */
[----:B------:R0:W-:Y:S01]  /*b450*/  STL [R1+0x130], R7 ;  /* 0x0001300701007387 */ /* 0x0001e20000100800 */
[----:B------:R-:W-:-:S03]  /*b460*/  ISETP.GE.AND P2, PT, R56, RZ, PT ;  /* 0x000000ff3800720c */ /* 0x000fc60003f46270 */
[----:B------:R-:W-:Y:S04]  /*b470*/  STL [R1+0x12c], R10 ;  /* 0x00012c0a01007387 */ /* 0x000fe80000100800 */
[----:B------:R-:W2:Y:S04]  /*b480*/  LDL.LU R55, [R1+0x57c] ;  /* 0x00057c0001377983 */ /* 0x000ea80000300800 */
[----:B------:R-:W3:Y:S01]  /*b490*/  LDL.LU R56, [R1+0x580] ;  /* 0x0005800001387983 */ /* 0x000ee20000300800 */
[----:B------:R-:W-:-:S05]  /*b4a0*/  IABS R49, R61 ;  /* 0x0000003d00317213 */ /* 0x000fca0000000000 */
        /* <DEDUP_REMOVED lines=8> */
[----:B------:R-:W-:-:S04]  /*b530*/  @!P1 IADD3 R29, R29, -R0, RZ ;  /* 0x800000001d1d9210 */ /* 0x000fc80007ffe0ff */
[C---:B------:R-:W-:Y:S01]  /*b540*/  ISETP.GT.U32.AND P0, PT, R0.reuse, R29, PT ;  /* 0x0000001d0000720c */ /* 0x040fe20003f04070 */
[----:B0-----:R-:W-:-:S05]  /*b550*/  IMAD R7, R0, R2, R8 ;  /* 0x0000000200077224 */ /* 0x001fca00078e0208 */
[----:B------:R-:W-:Y:S01]  /*b560*/  @!P4 IMAD.IADD R4, R4, 0x1, -R0 ;  /* 0x000000010404c824 */ /* 0x000fe200078e0a00 */
[----:B------:R-:W-:-:S06]  /*b570*/  ISETP.GE.AND P1, PT, R61, RZ, PT ;  /* 0x000000ff3d00720c */ /* 0x000fcc0003f26270 */
[----:B------:R-:W-:Y:S01]  /*b580*/  @!P0 IMAD.IADD R29, R29, 0x1, -R0 ;  /* 0x000000011d1d8824 */ /* 0x000fe200078e0a00 */
[----:B------:R-:W-:Y:S02]  /*b590*/  ISETP.GT.U32.AND P0, PT, R0, R7, PT ;  /* 0x000000070000720c */ /* 0x000fe40003f04070 */
[----:B------:R-:W-:Y:S01]  /*b5a0*/  ISETP.GE.AND P6, PT, R52, RZ, PT ;  /* 0x000000ff3400720c */ /* 0x000fe20003fc6270 */
[----:B------:R-:W-:-:S04]  /*b5b0*/  IMAD.MOV.U32 R11, RZ, RZ, R29 ;  /* 0x000000ffff0b7224 */ /* 0x000fc800078e001d */
[----:B------:R-:W-:-:S06]  /*b5c0*/  @!P1 IMAD.MOV R11, RZ, RZ, -R11 ;  /* 0x000000ffff0b9224 */ /* 0x000fcc00078e0a0b */
[----:B------:R-:W-:Y:S01]  /*b5d0*/  @!P0 IMAD.IADD R7, R7, 0x1, -R0 ;  /* 0x0000000107078824 */ /* 0x000fe200078e0a00 */
[----:B------:R-:W-:Y:S02]  /*b5e0*/  ISETP.GT.U32.AND P0, PT, R0, R4, PT ;  /* 0x000000040000720c */ /* 0x000fe40003f04070 */
[----:B------:R-:W-:-:S05]  /*b5f0*/  MOV R12, R9 ;  /* 0x00000009000c7202 */ /* 0x000fca0000000f00 */
[----:B------:R-:W-:-:S06]  /*b600*/  @!P3 IMAD.MOV R12, RZ, RZ, -R12 ;  /* 0x000000ffff0cb224 */ /* 0x000fcc00078e0a0c */
[----:B------:R-:W-:Y:S01]  /*b610*/  @!P0 IMAD.IADD R4, R4, 0x1, -R0 ;  /* 0x0000000104048824 */ /* 0x000fe200078e0a00 */
        /* <DEDUP_REMOVED lines=8> */
[----:B------:R-:W-:Y:S04]  /*b6a0*/  STL [R1+0x124], R12 ;  /* 0x0001240c01007387 */ /* 0x000fe80000100800 */
[----:B------:R0:W-:Y:S04]  /*b6b0*/  STL [R1+0x120], R11 ;  /* 0x0001200b01007387 */ /* 0x0001e80000100800 */
[----:B------:R-:W4:Y:S01]  /*b6c0*/  LDL.LU R61, [R1+0x590] ;  /* 0x00059000013d7983 */ /* 0x000f220000300800 */
[----:B0-----:R-:W-:-:S05]  /*b6d0*/  IMAD.MOV.U32 R11, RZ, RZ, R4 ;  /* 0x000000ffff0b7224 */ /* 0x001fca00078e0004 */
[----:B------:R-:W-:-:S05]  /*b6e0*/  @!P5 IADD3 R11, -R11, RZ, RZ ;  /* 0x000000ff0b0bd210 */ /* 0x000fca0007ffe1ff */
[----:B------:R0:W-:Y:S01]  /*b6f0*/  STL [R1+0x11c], R11 ;  /* 0x00011c0b01007387 */ /* 0x0001e20000100800 */
[----:B------:R-:W-:Y:S02]  /*b700*/  IABS R10, R54 ;  /* 0x00000036000a7213 */ /* 0x000fe40000000000 */
[----:B------:R-:W-:Y:S02]  /*b710*/  ISETP.GE.AND P0, PT, R54, RZ, PT ;  /* 0x000000ff3600720c */ /* 0x000fe40003f06270 */
[----:B------:R-:W4:Y:S01]  /*b720*/  LDL.LU R54, [R1+0x594] ;  /* 0x0005940001367983 */ /* 0x000f220000300800 */
[----:B------:R-:W-:Y:S02]  /*b730*/  IABS R2, R53 ;  /* 0x0000003500027213 */ /* 0x000fe40000000000 */
[----:B------:R-:W-:Y:S02]  /*b740*/  ISETP.GE.AND P6, PT, R53, RZ, PT ;  /* 0x000000ff3500720c */ /* 0x000fe40003fc6270 */
[----:B------:R-:W4:Y:S01]  /*b750*/  LDL.LU R53, [R1+0x598] ;  /* 0x0005980001357983 */ /* 0x000f220000300800 */
[----:B------:R-:W-:-:S04]  /*b760*/  IMAD.MOV.U32 R8, RZ, RZ, R5 ;  /* 0x000000ffff087224 */ /* 0x000fc800078e0005 */
[----:B------:R-:W-:Y:S01]  /*b770*/  IMAD.HI.U32 R5, R6, R8, RZ ;  /* 0x0000000806057227 */ /* 0x000fe200078e00ff */
[----:B------:R-:W-:-:S03]  /*b780*/  ISETP.GT.U32.AND P1, PT, R0, R7, PT ;  /* 0x000000070000720c */ /* 0x000fc60003f24070 */
[----:B------:R-:W-:-:S04]  /*b790*/  IMAD.MOV R5, RZ, RZ, -R5 ;  /* 0x000000ffff057224 */ /* 0x000fc800078e0a05 */
[----:B------:R-:W-:-:S05]  /*b7a0*/  IMAD R8, R0, R5, R8 ;  /* 0x0000000500087224 */ /* 0x000fca00078e0208 */
[----:B------:R-:W-:Y:S01]  /*b7b0*/  ISETP.GT.U32.AND P3, PT, R0, R8, PT ;  /* 0x000000080000720c */ /* 0x000fe20003f64070 */
[----:B------:R-:W-:Y:S02]  /*b7c0*/  @!P1 IMAD.IADD R7, R7, 0x1, -R0 ;  /* 0x0000000107079824 */ /* 0x000fe400078e0a00 */
[----:B------:R-:W-:-:S04]  /*b7d0*/  IMAD.HI.U32 R5, R6, R2, RZ ;  /* 0x0000000206057227 */ /* 0x000fc800078e00ff */
[----:B------:R-:W-:Y:S02]  /*b7e0*/  @!P2 IMAD.MOV R7, RZ, RZ, -R7 ;  /* 0x000000ffff07a224 */ /* 0x000fe400078e0a07 */
[----:B------:R-:W-:-:S03]  /*b7f0*/  IMAD.MOV R5, RZ, RZ, -R5 ;  /* 0x000000ffff057224 */ /* 0x000fc600078e0a05 */
[----:B------:R-:W-:Y:S01]  /*b800*/  STL [R1+0x10c], R7 ;  /* 0x00010c0701007387 */ /* 0x000fe20000100800 */
[----:B------:R-:W-:Y:S02]  /*b810*/  IMAD R29, R0, R5, R2 ;  /* 0x00000005001d7224 */ /* 0x000fe400078e0202 */
[----:B------:R-:W-:Y:S01]  /*b820*/  @!P3 IMAD.IADD R8, R8, 0x1, -R0 ;  /* 0x000000010808b824 */ /* 0x000fe200078e0a00 */
[----:B--2---:R-:W-:Y:S02]  /*b830*/  ISETP.GE.AND P1, PT, R55, RZ, PT ;  /* 0x000000ff3700720c */ /* 0x004fe40003f26270 */
[----:B------:R-:W-:Y:S02]  /*b840*/  IABS R4, R55 ;  /* 0x0000003700047213 */ /* 0x000fe40000000000 */
[----:B---3--:R-:W-:Y:S01]  /*b850*/  ISETP.GE.AND P3, PT, R56, RZ, PT ;  /* 0x000000ff3800720c */ /* 0x008fe20003f66270 */
[----:B------:R-:W2:Y:S01]  /*b860*/  LDL.LU R55, [R1+0x59c] ;  /* 0x00059c0001377983 */ /* 0x000ea20000300800 */
[----:B------:R-:W-:-:S03]  /*b870*/  IABS R2, R56 ;  /* 0x0000003800027213 */ /* 0x000fc60000000000 */
[----:B------:R-:W3:Y:S01]  /*b880*/  LDL.LU R56, [R1+0x5a0] ;  /* 0x0005a00001387983 */ /* 0x000ee20000300800 */
[----:B------:R-:W-:Y:S01]  /*b890*/  ISETP.GT.U32.AND P5, PT, R0, R8, PT ;  /* 0x000000080000720c */ /* 0x000fe20003fa4070 */
[----:B------:R-:W-:-:S04]  /*b8a0*/  IMAD.HI.U32 R9, R6, R10, RZ ;  /* 0x0000000a06097227 */ /* 0x000fc800078e00ff */
[----:B------:R-:W-:Y:S01]  /*b8b0*/  IMAD.MOV R9, RZ, RZ, -R9 ;  /* 0x000000ffff097224 */ /* 0x000fe200078e0a09 */
[----:B------:R-:W-:-:S03]  /*b8c0*/  ISETP.GT.U32.AND P2, PT, R0, R29, PT ;  /* 0x0000001d0000720c */ /* 0x000fc60003f44070 */
[----:B------:R-:W-:Y:S02]  /*b8d0*/  IMAD R10, R0, R9, R10 ;  /* 0x00000009000a7224 */ /* 0x000fe400078e020a */
[----:B------:R-:W-:-:S04]  /*b8e0*/  IMAD.HI.U32 R50, R6, R4, RZ ;  /* 0x0000000406327227 */ /* 0x000fc800078e00ff */
[----:B------:R-:W-:Y:S01]  /*b8f0*/  @!P5 IMAD.IADD R8, R8, 0x1, -R0 ;  /* 0x000000010808d824 */ /* 0x000fe200078e0a00 */
[----:B------:R-:W-:-:S03]  /*b900*/  ISETP.GT.U32.AND P5, PT, R0, R10, PT ;  /* 0x0000000a0000720c */ /* 0x000fc60003fa4070 */
[----:B------:R-:W-:Y:S02]  /*b910*/  @!P2 IMAD.IADD R29, R29, 0x1, -R0 ;  /* 0x000000011d1da824 */ /* 0x000fe400078e0a00 */
[----:B------:R-:W-:-:S08]  /*b920*/  IMAD.HI.U32 R9, R6, R2, RZ ;  /* 0x0000000206097227 */ /* 0x000fd000078e00ff */
[----:B------:R-:W-:Y:S02]  /*b930*/  @!P5 IADD3 R10, R10, -R0, RZ ;  /* 0x800000000a0ad210 */ /* 0x000fe40007ffe0ff */
[C---:B------:R-:W-:Y:S01]  /*b940*/  ISETP.GT.U32.AND P5, PT, R0.reuse, R29, PT ;  /* 0x0000001d0000720c */ /* 0x040fe20003fa4070 */
[----:B0-----:R-:W-:Y:S02]  /*b950*/  IMAD.MOV.U32 R11, RZ, RZ, R8 ;  /* 0x000000ffff0b7224 */ /* 0x001fe400078e0008 */
[----:B------:R-:W-:Y:S02]  /*b960*/  IMAD.MOV R9, RZ, RZ, -R9 ;  /* 0x000000ffff097224 */ /* 0x000fe400078e0a09 */
[----:B------:R-:W-:Y:S01]  /*b970*/  @!P4 IMAD.MOV R11, RZ, RZ, -R11 ;  /* 0x000000ffff0bc224 */ /* 0x000fe200078e0a0b */
[C---:B------:R-:W-:Y:S01]  /*b980*/  ISETP.GT.U32.AND P4, PT, R0.reuse, R10, PT ;  /* 0x0000000a0000720c */ /* 0x040fe20003f84070 */
[----:B------:R-:W-:-:S03]  /*b990*/  IMAD R2, R0, R9, R2 ;  /* 0x0000000900027224 */ /* 0x000fc600078e0202 */
[----:B------:R0:W-:Y:S03]  /*b9a0*/  STL [R1+0x104], R11 ;  /* 0x0001040b01007387 */ /* 0x0001e60000100800 */
[----:B------:R-:W-:Y:S01]  /*b9b0*/  @!P5 IMAD.IADD R29, R29, 0x1, -R0 ;  /* 0x000000011d1dd824 */ /* 0x000fe200078e0a00 */
[----:B------:R-:W-:-:S03]  /*b9c0*/  ISETP.GT.U32.AND P5, PT, R0, R2, PT ;  /* 0x000000020000720c */ /* 0x000fc60003fa4070 */
[----:B0-----:R-:W-:-:S04]  /*b9d0*/  IMAD.MOV.U32 R11, RZ, RZ, R29 ;  /* 0x000000ffff0b7224 */ /* 0x001fc800078e001d */
[----:B------:R-:W-:Y:S02]  /*b9e0*/  @!P6 IMAD.MOV R11, RZ, RZ, -R11 ;  /* 0x000000ffff0be224 */ /* 0x000fe400078e0a0b */
[----:B------:R-:W-:-:S04]  /*b9f0*/  @!P4 IMAD.IADD R10, R10, 0x1, -R0 ;  /* 0x000000010a0ac824 */ /* 0x000fc800078e0a00 */
[----:B------:R-:W-:Y:S02]  /*ba00*/  @!P5 IMAD.IADD R2, R2, 0x1, -R0 ;  /* 0x000000010202d824 */ /* 0x000fe400078e0a00 */
[----:B------:R-:W-:Y:S01]  /*ba10*/  @!P0 IMAD.MOV R10, RZ, RZ, -R10 ;  /* 0x000000ffff0a8224 */ /* 0x000fe200078e0a0a */
[----:B----4-:R-:W-:-:S05]  /*ba20*/  IABS R49, R57 ;  /* 0x0000003900317213 */ /* 0x010fca0000000000 */
[----:B------:R-:W-:Y:S02]  /*ba30*/  IMAD.MOV.U32 R7, RZ, RZ, R49 ;  /* 0x000000ffff077224 */ /* 0x000fe400078e0031 */
[----:B------:R-:W-:-:S04]  /*ba40*/  IMAD.MOV R49, RZ, RZ, -R50 ;  /* 0x000000ffff317224 */ /* 0x000fc800078e0a32 */
[----:B------:R-:W-:-:S05]  /*ba50*/  IMAD R4, R0, R49, R4 ;  /* 0x0000003100047224 */ /* 0x000fca00078e0204 */
[----:B------:R-:W-:Y:S01]  /*ba60*/  ISETP.GT.U32.AND P2, PT, R0, R4, PT ;  /* 0x000000040000720c */ /* 0x000fe20003f44070 */
[----:B------:R-:W-:Y:S01]  /*ba70*/  IMAD.HI.U32 R50, R6, R7, RZ ;  /* 0x0000000706327227 */ /* 0x000fe200078e00ff */
[----:B------:R-:W-:-:S03]  /*ba80*/  IABS R28, R52 ;  /* 0x00000034001c7213 */ /* 0x000fc60000000000 */
[----:B------:R-:W-:Y:S02]  /*ba90*/  IMAD.MOV R50, RZ, RZ, -R50 ;  /* 0x000000ffff327224 */ /* 0x000fe400078e0a32 */
[----:B------:R-:W-:-:S06]  /*baa0*/  IMAD.HI.U32 R9, R6, R28, RZ ;  /* 0x0000001c06097227 */ /* 0x000fcc00078e00ff */
[----:B------:R-:W-:Y:S02]  /*bab0*/  @!P2 IMAD.IADD R4, R4, 0x1, -R0 ;  /* 0x000000010404a824 */ /* 0x000fe400078e0a00 */
[----:B------:R-:W-:-:S03]  /*bac0*/  IMAD R7, R0, R50, R7 ;  /* 0x0000003200077224 */ /* 0x000fc600078e0207 */
[C---:B------:R-:W-:Y:S01]  /*bad0*/  ISETP.GT.U32.AND P2, PT, R0.reuse, R4, PT ;  /* 0x000000040000720c */ /* 0x040fe20003f44070 */
[----:B------:R-:W-:Y:S01]  /*bae0*/  IMAD.MOV R9, RZ, RZ, -R9 ;  /* 0x000000ffff097224 */ /* 0x000fe200078e0a09 */
[----:B------:R-:W-:-:S03]  /*baf0*/  ISETP.GT.U32.AND P6, PT, R0, R7, PT ;  /* 0x000000070000720c */ /* 0x000fc60003fc4070 */
[----:B------:R-:W-:Y:S01]  /*bb00*/  IMAD R28, R0, R9, R28 ;  /* 0x00000009001c7224 */ /* 0x000fe200078e021c */
[----:B------:R0:W-:Y:S01]  /*bb10*/  STL [R1+0x108], R11 ;  /* 0x0001080b01007387 */ /* 0x0001e20000100800 */
[----:B------:R-:W-:-:S06]  /*bb20*/  ISETP.GE.AND P5, PT, R57, RZ, PT ;  /* 0x000000ff3900720c */ /* 0x000fcc0003fa6270 */
[--C-:B------:R-:W-:Y:S01]  /*bb30*/  @!P2 IMAD.IADD R4, R4, 0x1, -R0.reuse ;  /* 0x000000010404a824 */ /* 0x100fe200078e0a00 */
[C---:B------:R-:W-:Y:S01]  /*bb40*/  ISETP.GT.U32.AND P2, PT, R0.reuse, R28, PT ;  /* 0x0000001c0000720c */ /* 0x040fe20003f44070 */
[--C-:B------:R-:W-:Y:S01]  /*bb50*/  @!P6 IMAD.IADD R7, R7, 0x1, -R0.reuse ;  /* 0x000000010707e824 */ /* 0x100fe200078e0a00 */
[----:B------:R-:W-:Y:S01]  /*bb60*/  ISETP.GT.U32.AND P6, PT, R0, R2, PT ;  /* 0x000000020000720c */ /* 0x000fe20003fc4070 */
[----:B------:R-:W-:Y:S04]  /*bb70*/  STL [R1+0xfc], R10 ;  /* 0x0000fc0a01007387 */ /* 0x000fe80000100800 */
[----:B------:R-:W4:Y:S06]  /*bb80*/  LDL.LU R57, [R1+0x5a4] ;  /* 0x0005a40001397983 */ /* 0x000f2c0000300800 */
[----:B------:R-:W-:-:S02]  /*bb90*/  @!P2 IMAD.IADD R28, R28, 0x1, -R0 ;  /* 0x000000011c1ca824 */ /* 0x000fc400078e0a00 */
[----:B------:R-:W-:Y:S01]  /*bba0*/  @!P6 IMAD.IADD R2, R2, 0x1, -R0 ;  /* 0x000000010202e824 */ /* 0x000fe200078e0a00 */
[----:B------:R-:W-:-:S05]  /*bbb0*/  IABS R9, R54 ;  /* 0x0000003600097213 */ /* 0x000fca0000000000 */
[----:B------:R-:W-:Y:S01]  /*bbc0*/  IMAD.HI.U32 R51, R6, R9, RZ ;  /* 0x0000000906337227 */ /* 0x000fe200078e00ff */
[----:B------:R-:W-:-:S04]  /*bbd0*/  IABS R8, R53 ;  /* 0x0000003500087213 */ /* 0x000fc80000000000 */
[----:B------:R-:W-:Y:S01]  /*bbe0*/  IADD3 R51, -R51, RZ, RZ ;  /* 0x000000ff33337210 */ /* 0x000fe20007ffe1ff */
[----:B------:R-:W-:-:S04]  /*bbf0*/  IMAD.HI.U32 R50, R6, R8, RZ ;  /* 0x0000000806327227 */ /* 0x000fc800078e00ff */
[C---:B------:R-:W-:Y:S01]  /*bc00*/  IMAD R9, R0.reuse, R51, R9 ;  /* 0x0000003300097224 */ /* 0x040fe200078e0209 */
[----:B------:R-:W-:Y:S01]  /*bc10*/  ISETP.GT.U32.AND P0, PT, R0, R28, PT ;  /* 0x0000001c0000720c */ /* 0x000fe20003f04070 */
[----:B------:R-:W-:-:S03]  /*bc20*/  IMAD.MOV R50, RZ, RZ, -R50 ;  /* 0x000000ffff327224 */ /* 0x000fc600078e0a32 */
[C---:B------:R-:W-:Y:S01]  /*bc30*/  ISETP.GT.U32.AND P6, PT, R0.reuse, R9, PT ;  /* 0x000000090000720c */ /* 0x040fe20003fc4070 */
[----:B------:R-:W-:Y:S02]  /*bc40*/  IMAD R50, R0, R50, R8 ;  /* 0x0000003200327224 */ /* 0x000fe400078e0208 */
[----:B------:R-:W-:-:S04]  /*bc50*/  IMAD.MOV.U32 R8, RZ, RZ, R4 ;  /* 0x000000ffff087224 */ /* 0x000fc800078e0004 */
[----:B------:R-:W-:Y:S02]  /*bc60*/  @!P1 IMAD.MOV R8, RZ, RZ, -R8 ;  /* 0x000000ffff089224 */ /* 0x000fe400078e0a08 */
[--C-:B------:R-:W-:Y:S01]  /*bc70*/  @!P0 IMAD.IADD R28, R28, 0x1, -R0.reuse ;  /* 0x000000011c1c8824 */ /* 0x100fe200078e0a00 */
[----:B------:R-:W-:Y:S02]  /*bc80*/  ISETP.GE.AND P0, PT, R52, RZ, PT ;  /* 0x000000ff3400720c */ /* 0x000fe40003f06270 */
[----:B------:R-:W-:Y:S01]  /*bc90*/  STL [R1+0xf4], R8 ;  /* 0x0000f40801007387 */ /* 0x000fe20000100800 */
[----:B------:R-:W-:Y:S01]  /*bca0*/  @!P6 IMAD.IADD R9, R9, 0x1, -R0 ;  /* 0x000000010909e824 */ /* 0x000fe200078e0a00 */
[----:B------:R-:W-:Y:S02]  /*bcb0*/  IABS R5, R60 ;  /* 0x0000003c00057213 */ /* 0x000fe40000000000 */
[----:B------:R-:W4:Y:S01]  /*bcc0*/  LDL.LU R52, [R1+0x5a8] ;  /* 0x0005a80001347983 */ /* 0x000f220000300800 */
[----:B------:R-:W-:-:S03]  /*bcd0*/  ISETP.GE.AND P6, PT, R54, RZ, PT ;  /* 0x000000ff3600720c */ /* 0x000fc60003fc6270 */
[----:B------:R-:W4:Y:S01]  /*bce0*/  LDL.LU R54, [R1+0x5ac] ;  /* 0x0005ac0001367983 */ /* 0x000f220000300800 */
[----:B------:R-:W-:-:S04]  /*bcf0*/  IMAD.HI.U32 R49, R6, R5, RZ ;  /* 0x0000000506317227 */ /* 0x000fc800078e00ff */
[----:B------:R-:W-:-:S04]  /*bd00*/  IMAD.MOV R49, RZ, RZ, -R49 ;  /* 0x000000ffff317224 */ /* 0x000fc800078e0a31 */
[----:B------:R-:W-:-:S05]  /*bd10*/  IMAD R5, R0, R49, R5 ;  /* 0x0000003100057224 */ /* 0x000fca00078e0205 */
[----:B------:R-:W-:-:S13]  /*bd20*/  ISETP.GT.U32.AND P4, PT, R0, R5, PT ;  /* 0x000000050000720c */ /* 0x000fda0003f84070 */
[----:B------:R-:W-:-:S05]  /*bd30*/  @!P4 IMAD.IADD R5, R5, 0x1, -R0 ;  /* 0x000000010505c824 */ /* 0x000fca00078e0a00 */
[C---:B------:R-:W-:Y:S02]  /*bd40*/  ISETP.GT.U32.AND P2, PT, R0.reuse, R5, PT ;  /* 0x000000050000720c */ /* 0x040fe40003f44070 */
[----:B------:R-:W-:-:S11]  /*bd50*/  ISETP.GT.U32.AND P4, PT, R0, R7, PT ;  /* 0x000000070000720c */ /* 0x000fd60003f84070 */
[----:B------:R-:W-:Y:S01]  /*bd60*/  @!P2 IMAD.IADD R5, R5, 0x1, -R0 ;  /* 0x000000010505a824 */ /* 0x000fe200078e0a00 */
[----:B------:R-:W-:Y:S01]  /*bd70*/  ISETP.GT.U32.AND P2, PT, R0, R50, PT ;  /* 0x000000320000720c */ /* 0x000fe20003f44070 */
[----:B0-----:R-:W-:Y:S01]  /*bd80*/  IMAD.MOV.U32 R11, RZ, RZ, R2 ;  /* 0x000000ffff0b7224 */ /* 0x001fe200078e0002 */
[----:B------:R-:W-:Y:S02]  /*bd90*/  @!P4 IADD3 R7, R7, -R0, RZ ;  /* 0x800000000707c210 */ /* 0x000fe40007ffe0ff */
[----:B------:R-:W-:Y:S01]  /*bda0*/  ISETP.GE.AND P4, PT, R60, RZ, PT ;  /* 0x000000ff3c00720c */ /* 0x000fe20003f86270 */
[----:B------:R-:W-:Y:S01]  /*bdb0*/  @!P3 IMAD.MOV R11, RZ, RZ, -R11 ;  /* 0x000000ffff0bb224 */ /* 0x000fe200078e0a0b */
[----:B------:R-:W-:Y:S02]  /*bdc0*/  @!P5 IADD3 R7, -R7, RZ, RZ ;  /* 0x000000ff0707d210 */ /* 0x000fe40007ffe1ff */
[----:B------:R-:W-:-:S05]  /*bdd0*/  ISETP.GT.U32.AND P3, PT, R0, R9, PT ;  /* 0x000000090000720c */ /* 0x000fca0003f64070 */
[----:B------:R-:W-:Y:S01]  /*bde0*/  @!P2 IMAD.IADD R50, R50, 0x1, -R0 ;  /* 0x000000013232a824 */ /* 0x000fe200078e0a00 */
[----:B------:R-:W-:Y:S04]  /*bdf0*/  STL [R1+0xf0], R11 ;  /* 0x0000f00b01007387 */ /* 0x000fe80000100800 */
[----:B------:R-:W-:Y:S01]  /*be00*/  ISETP.GT.U32.AND P5, PT, R0, R50, PT ;  /* 0x000000320000720c */ /* 0x000fe20003fa4070 */
[----:B------:R0:W-:Y:S01]  /*be10*/  STL [R1+0xec], R7 ;  /* 0x0000ec0701007387 */ /* 0x0001e20000100800 */
[----:B------:R-:W-:Y:S02]  /*be20*/  @!P4 IMAD.MOV R5, RZ, RZ, -R5 ;  /* 0x000000ffff05c224 */ /* 0x000fe400078e0a05 */
[----:B0-----:R-:W-:-:S04]  /*be30*/  IMAD.MOV.U32 R7, RZ, RZ, R28 ;  /* 0x000000ffff077224 */ /* 0x001fc800078e001c */
[----:B------:R-:W-:Y:S01]  /*be40*/  @!P0 IMAD.MOV R7, RZ, RZ, -R7 ;  /* 0x000000ffff078224 */ /* 0x000fe200078e0a07 */
[----:B------:R0:W-:Y:S01]  /*be50*/  STL [R1+0xe8], R5 ;  /* 0x0000e80501007387 */ /* 0x0001e20000100800 */
[--C-:B------:R-:W-:Y:S01]  /*be60*/  @!P3 IMAD.IADD R9, R9, 0x1, -R0.reuse ;  /* 0x000000010909b824 */ /* 0x100fe200078e0a00 */
[----:B--2---:R-:W-:Y:S02]  /*be70*/  IABS R10, R55 ;  /* 0x00000037000a7213 */ /* 0x004fe40000000000 */
[----:B------:R-:W-:Y:S01]  /*be80*/  @!P5 IMAD.IADD R50, R50, 0x1, -R0 ;  /* 0x000000013232d824 */ /* 0x000fe200078e0a00 */
[----:B------:R-:W-:Y:S01]  /*be90*/  STL [R1+0xe4], R7 ;  /* 0x0000e40701007387 */ /* 0x000fe20000100800 */
[----:B------:R-:W-:Y:S02]  /*bea0*/  ISETP.GE.AND P3, PT, R55, RZ, PT ;  /* 0x000000ff3700720c */ /* 0x000fe40003f66270 */
[----:B---3--:R-:W-:Y:S01]  /*beb0*/  IABS R4, R56 ;  /* 0x0000003800047213 */ /* 0x008fe20000000000 */
[----:B------:R-:W2:Y:S01]  /*bec0*/  LDL.LU R55, [R1+0x5b0] ;  /* 0x0005b00001377983 */ /* 0x000ea20000300800 */
[----:B------:R-:W-:-:S03]  /*bed0*/  ISETP.GE.AND P5, PT, R56, RZ, PT ;  /* 0x000000ff3800720c */ /* 0x000fc60003fa6270 */
        /* <DEDUP_REMOVED lines=18> */
[----:B------:R-:W-:Y:S01]  /*c000*/  @!P4 IMAD.IADD R10, R10, 0x1, -R0 ;  /* 0x000000010a0ac824 */ /* 0x000fe200078e0a00 */
[----:B------:R-:W-:Y:S01]  /*c010*/  ISETP.GE.AND P0, PT, R53, RZ, PT ;  /* 0x000000ff3500720c */ /* 0x000fe20003f06270 */
[----:B------:R-:W-:-:S04]  /*c020*/  IMAD.MOV.U32 R11, RZ, RZ, R29 ;  /* 0x000000ffff0b7224 */ /* 0x000fc800078e001d */
[----:B------:R-:W-:-:S06]  /*c030*/  @!P1 IMAD.MOV R11, RZ, RZ, -R11 ;  /* 0x000000ffff0b9224 */ /* 0x000fcc00078e0a0b */
[----:B------:R-:W-:Y:S02]  /*c040*/  @!P2 IADD3 R5, R5, -R0, RZ ;  /* 0x800000000505a210 */ /* 0x000fe40007ffe0ff */
[----:B------:R-:W-:Y:S01]  /*c050*/  ISETP.GT.U32.AND P2, PT, R0, R10, PT ;  /* 0x0000000a0000720c */ /* 0x000fe20003f44070 */
[----:B------:R-:W-:-:S04]  /*c060*/  IMAD.MOV.U32 R12, RZ, RZ, R9 ;  /* 0x000000ffff0c7224 */ /* 0x000fc800078e0009 */
[----:B------:R-:W-:-:S08]  /*c070*/  @!P6 IMAD.MOV R12, RZ, RZ, -R12 ;  /* 0x000000ffff0ce224 */ /* 0x000fd000078e0a0c */
        /* <DEDUP_REMOVED lines=29> */
[----:B------:R-:W-:-:S03]  /*c250*/  IMAD R7, R0, R2, R7 ;  /* 0x0000000200077224 */ /* 0x000fc600078e0207 */
[----:B------:R0:W-:Y:S01]  /*c260*/  STL [R1+0xc4], R11 ;  /* 0x0000c40b01007387 */ /* 0x0001e20000100800 */
[----:B--2---:R-:W-:Y:S02]  /*c270*/  ISETP.GE.AND P1, PT, R55, RZ, PT ;  /* 0x000000ff3700720c */ /* 0x004fe40003f26270 */
[----:B------:R-:W-:Y:S02]  /*c280*/  IABS R2, R55 ;  /* 0x0000003700027213 */ /* 0x000fe40000000000 */
[----:B---3--:R-:W-:Y:S01]  /*c290*/  ISETP.GE.AND P3, PT, R56, RZ, PT ;  /* 0x000000ff3800720c */ /* 0x008fe20003f66270 */
[----:B------:R-:W2:Y:S01]  /*c2a0*/  LDL.LU R55, [R1+0x5d0] ;  /* 0x0005d00001377983 */ /* 0x000ea20000300800 */
[----:B------:R-:W-:-:S03]  /*c2b0*/  IABS R49, R56 ;  /* 0x0000003800317213 */ /* 0x000fc60000000000 */
[----:B------:R-:W3:Y:S01]  /*c2c0*/  LDL.LU R56, [R1+0x5d4] ;  /* 0x0005d40001387983 */ /* 0x000ee20000300800 */
[----:B------:R-:W-:Y:S01]  /*c2d0*/  ISETP.GT.U32.AND P6, PT, R0, R8, PT ;  /* 0x000000080000720c */ /* 0x000fe20003fc4070 */
[----:B------:R-:W-:-:S12]  /*c2e0*/  IMAD.HI.U32 R9, R6, R4, RZ ;  /* 0x0000000406097227 */ /* 0x000fd800078e00ff */
[----:B------:R-:W-:-:S04]  /*c2f0*/  @!P6 IADD3 R8, R8, -R0, RZ ;  /* 0x800000000808e210 */ /* 0x000fc80007ffe0ff */
[C---:B------:R-:W-:Y:S01]  /*c300*/  ISETP.GT.U32.AND P6, PT, R0.reuse, R8, PT ;  /* 0x000000080000720c */ /* 0x040fe20003fc4070 */
[----:B------:R-:W-:Y:S01]  /*c310*/  IMAD.MOV R9, RZ, RZ, -R9 ;  /* 0x000000ffff097224 */ /* 0x000fe200078e0a09 */
[----:B------:R-:W-:-:S03]  /*c320*/  ISETP.GT.U32.AND P5, PT, R0, R7, PT ;  /* 0x000000070000720c */ /* 0x000fc60003fa4070 */
[----:B------:R-:W-:Y:S02]  /*c330*/  IMAD R4, R0, R9, R4 ;  /* 0x0000000900047224 */ /* 0x000fe400078e0204 */
[----:B------:R-:W-:-:S06]  /*c340*/  IMAD.HI.U32 R9, R6, R2, RZ ;  /* 0x0000000206097227 */ /* 0x000fcc00078e00ff */
[--C-:B------:R-:W-:Y:S01]  /*c350*/  @!P6 IMAD.IADD R8, R8, 0x1, -R0.reuse ;  /* 0x000000010808e824 */ /* 0x100fe200078e0a00 */
        /* <DEDUP_REMOVED lines=11> */
[----:B------:R-:W-:Y:S01]  /*c410*/  ISETP.GT.U32.AND P4, PT, R0, R4, PT ;  /* 0x000000040000720c */ /* 0x000fe20003f84070 */
[--C-:B------:R-:W-:Y:S02]  /*c420*/  @!P5 IMAD.IADD R2, R2, 0x1, -R0.reuse ;  /* 0x000000010202d824 */ /* 0x100fe400078e0a00 */
[C---:B------:R-:W-:Y:S02]  /*c430*/  IMAD R49, R0.reuse, R5, R49 ;  /* 0x0000000500317224 */ /* 0x040fe400078e0231 */
[----:B------:R-:W-:Y:S01]  /*c440*/  @!P6 IMAD.IADD R7, R7, 0x1, -R0 ;  /* 0x000000010707e824 */ /* 0x000fe200078e0a00 */
[----:B------:R0:W-:Y:S01]  /*c450*/  STL [R1+0xbc], R11 ;  /* 0x0000bc0b01007387 */ /* 0x0001e20000100800 */
[----:B------:R-:W-:-:S02]  /*c460*/  ISETP.GT.U32.AND P5, PT, R0, R2, PT ;  /* 0x000000020000720c */ /* 0x000fc40003fa4070 */
[----:B------:R-:W-:Y:S01]  /*c470*/  ISETP.GT.U32.AND P6, PT, R0, R49, PT ;  /* 0x000000310000720c */ /* 0x000fe20003fc4070 */
[----:B0-----:R-:W-:-:S03]  /*c480*/  IMAD.MOV.U32 R11, RZ, RZ, R7 ;  /* 0x000000ffff0b7224 */ /* 0x001fc600078e0007 */
[----:B------:R-:W-:Y:S02]  /*c490*/  @!P4 IMAD.IADD R4, R4, 0x1, -R0 ;  /* 0x000000010404c824 */ /* 0x000fe400078e0a00 */
[----:B------:R-:W-:Y:S02]  /*c4a0*/  @!P0 IMAD.MOV R11, RZ, RZ, -R11 ;  /* 0x000000ffff0b8224 */ /* 0x000fe400078e0a0b */
[----:B------:R-:W-:-:S03]  /*c4b0*/  @!P2 IMAD.MOV R4, RZ, RZ, -R4 ;  /* 0x000000ffff04a224 */ /* 0x000fc600078e0a04 */
[----:B------:R-:W-:Y:S02]  /*c4c0*/  @!P5 IADD3 R2, R2, -R0, RZ ;  /* 0x800000000202d210 */ /* 0x000fe40007ffe0ff */
[----:B------:R-:W-:Y:S01]  /*c4d0*/  @!P6 IMAD.IADD R49, R49, 0x1, -R0 ;  /* 0x000000013131e824 */ /* 0x000fe200078e0a00 */
[----:B------:R0:W-:Y:S04]  /*c4e0*/  STL [R1+0xc0], R11 ;  /* 0x0000c00b01007387 */ /* 0x0001e80000100800 */
[----:B------:R-:W-:Y:S01]  /*c4f0*/  STL [R1+0x4c], R4 ;  /* 0x00004c0401007387 */ /* 0x000fe20000100800 */
[----:B----4-:R-:W-:-:S05]  /*c500*/  IABS R29, R57 ;  /* 0x00000039001d7213 */ /* 0x010fca0000000000 */
[----:B------:R-:W-:Y:S01]  /*c510*/  IMAD.HI.U32 R50, R6, R29, RZ ;  /* 0x0000001d06327227 */ /* 0x000fe200078e00ff */
[----:B------:R-:W-:-:S03]  /*c520*/  IABS R10, R53 ;  /* 0x00000035000a7213 */ /* 0x000fc60000000000 */
[----:B------:R-:W-:Y:S02]  /*c530*/  IMAD.MOV R50, RZ, RZ, -R50 ;  /* 0x000000ffff327224 */ /* 0x000fe400078e0a32 */
[----:B------:R-:W-:-:S04]  /*c540*/  IMAD.HI.U32 R5, R6, R10, RZ ;  /* 0x0000000a06057227 */ /* 0x000fc800078e00ff */
[----:B------:R-:W-:Y:S01]  /*c550*/  IMAD R29, R0, R50, R29 ;  /* 0x00000032001d7224 */ /* 0x000fe200078e021d */
[----:B------:R-:W-:-:S04]  /*c560*/  IADD3 R5, -R5, RZ, RZ ;  /* 0x000000ff05057210 */ /* 0x000fc80007ffe1ff */
[C---:B------:R-:W-:Y:S01]  /*c570*/  ISETP.GT.U32.AND P0, PT, R0.reuse, R29, PT ;  /* 0x0000001d0000720c */ /* 0x040fe20003f04070 */
[C---:B------:R-:W-:Y:S01]  /*c580*/  IMAD R10, R0.reuse, R5, R10 ;  /* 0x00000005000a7224 */ /* 0x040fe200078e020a */
[----:B------:R-:W-:Y:S02]  /*c590*/  ISETP.GE.AND P6, PT, R57, RZ, PT ;  /* 0x000000ff3900720c */ /* 0x000fe40003fc6270 */
[----:B------:R-:W-:Y:S01]  /*c5a0*/  IABS R28, R60 ;  /* 0x0000003c001c7213 */ /* 0x000fe20000000000 */
[----:B------:R-:W4:Y:S01]  /*c5b0*/  LDL.LU R57, [R1+0x5d8] ;  /* 0x0005d80001397983 */ /* 0x000f220000300800 */
[----:B------:R-:W-:-:S03]  /*c5c0*/  ISETP.GT.U32.AND P5, PT, R0, R10, PT ;  /* 0x0000000a0000720c */ /* 0x000fc60003fa4070 */
[----:B------:R-:W-:-:S04]  /*c5d0*/  IMAD.HI.U32 R9, R6, R28, RZ ;  /* 0x0000001c06097227 */ /* 0x000fc800078e00ff */
[----:B------:R-:W-:Y:S01]  /*c5e0*/  @!P0 IMAD.IADD R29, R29, 0x1, -R0 ;  /* 0x000000011d1d8824 */ /* 0x000fe200078e0a00 */
[----:B------:R-:W-:Y:S01]  /*c5f0*/  ISETP.GT.U32.AND P0, PT, R0, R49, PT ;  /* 0x000000310000720c */ /* 0x000fe20003f04070 */
[----:B------:R-:W-:-:S04]  /*c600*/  IMAD.MOV R9, RZ, RZ, -R9 ;  /* 0x000000ffff097224 */ /* 0x000fc800078e0a09 */
[----:B------:R-:W-:Y:S02]  /*c610*/  @!P5 IMAD.IADD R10, R10, 0x1, -R0 ;  /* 0x000000010a0ad824 */ /* 0x000fe400078e0a00 */
[----:B------:R-:W-:-:S03]  /*c620*/  IMAD R28, R0, R9, R28 ;  /* 0x00000009001c7224 */ /* 0x000fc600078e021c */
[----:B------:R-:W-:-:S03]  /*c630*/  ISETP.GT.U32.AND P5, PT, R0, R10, PT ;  /* 0x0000000a0000720c */ /* 0x000fc60003fa4070 */
[----:B------:R-:W-:Y:S02]  /*c640*/  @!P0 IADD3 R49, R49, -R0, RZ ;  /* 0x8000000031318210 */ /* 0x000fe40007ffe0ff */
[----:B------:R-:W-:-:S05]  /*c650*/  IABS R5, R54 ;  /* 0x0000003600057213 */ /* 0x000fca0000000000 */
[----:B------:R-:W-:Y:S01]  /*c660*/  IMAD.HI.U32 R50, R6, R5, RZ ;  /* 0x0000000506327227 */ /* 0x000fe200078e00ff */
[----:B------:R-:W-:-:S03]  /*c670*/  IABS R8, R52 ;  /* 0x0000003400087213 */ /* 0x000fc60000000000 */
[----:B------:R-:W-:Y:S02]  /*c680*/  IMAD.MOV R50, RZ, RZ, -R50 ;  /* 0x000000ffff327224 */ /* 0x000fe400078e0a32 */
[----:B------:R-:W-:-:S04]  /*c690*/  IMAD.HI.U32 R7, R6, R8, RZ ;  /* 0x0000000806077227 */ /* 0x000fc800078e00ff */
[C---:B------:R-:W-:Y:S02]  /*c6a0*/  IMAD R5, R0.reuse, R50, R5 ;  /* 0x0000003200057224 */ /* 0x040fe400078e0205 */
[----:B------:R-:W-:Y:S01]  /*c6b0*/  IMAD.MOV R7, RZ, RZ, -R7 ;  /* 0x000000ffff077224 */ /* 0x000fe200078e0a07 */
[C---:B------:R-:W-:Y:S02]  /*c6c0*/  ISETP.GT.U32.AND P4, PT, R0.reuse, R28, PT ;  /* 0x0000001c0000720c */ /* 0x040fe40003f84070 */
[C---:B------:R-:W-:Y:S01]  /*c6d0*/  ISETP.GT.U32.AND P0, PT, R0.reuse, R5, PT ;  /* 0x000000050000720c */ /* 0x040fe20003f04070 */
[----:B------:R-:W-:Y:S02]  /*c6e0*/  IMAD R8, R0, R7, R8 ;  /* 0x0000000700087224 */ /* 0x000fe400078e0208 */
[----:B------:R-:W-:-:S04]  /*c6f0*/  IMAD.MOV.U32 R7, RZ, RZ, R2 ;  /* 0x000000ffff077224 */ /* 0x000fc800078e0002 */
[----:B------:R-:W-:Y:S02]  /*c700*/  @!P1 IMAD.MOV R7, RZ, RZ, -R7 ;  /* 0x000000ffff079224 */ /* 0x000fe400078e0a07 */
[--C-:B------:R-:W-:Y:S01]  /*c710*/  @!P5 IMAD.IADD R10, R10, 0x1, -R0.reuse ;  /* 0x000000010a0ad824 */ /* 0x100fe200078e0a00 */
[----:B------:R-:W-:Y:S01]  /*c720*/  ISETP.GE.AND P5, PT, R53, RZ, PT ;  /* 0x000000ff3500720c */ /* 0x000fe20003fa6270 */
[--C-:B------:R-:W-:Y:S01]  /*c730*/  @!P4 IMAD.IADD R28, R28, 0x1, -R0.reuse ;  /* 0x000000011c1cc824 */ /* 0x100fe200078e0a00 */
[----:B------:R-:W-:Y:S01]  /*c740*/  STL [R1+0xb4], R7 ;  /* 0x0000b40701007387 */ /* 0x000fe20000100800 */
[----:B------:R-:W-:Y:S01]  /*c750*/  @!P0 IMAD.IADD R5, R5, 0x1, -R0 ;  /* 0x0000000105058824 */ /* 0x000fe200078e0a00 */
[----:B------:R-:W-:Y:S02]  /*c760*/  ISETP.GE.AND P0, PT, R54, RZ, PT ;  /* 0x000000ff3600720c */ /* 0x000fe40003f06270 */
[----:B------:R-:W4:Y:S04]  /*c770*/  LDL.LU R53, [R1+0x5dc] ;  /* 0x0005dc0001357983 */ /* 0x000f280000300800 */
[----:B------:R-:W4:Y:S01]  /*c780*/  LDL.LU R54, [R1+0x5e0] ;  /* 0x0005e00001367983 */ /* 0x000f220000300800 */
[----:B------:R-:W-:-:S02]  /*c790*/  ISETP.GT.U32.AND P2, PT, R0, R28, PT ;  /* 0x0000001c0000720c */ /* 0x000fc40003f44070 */
[----:B------:R-:W-:Y:S01]  /*c7a0*/  ISETP.GT.U32.AND P4, PT, R0, R29, PT ;  /* 0x0000001d0000720c */ /* 0x000fe20003f84070 */
[----:B------:R-:W-:-:S10]  /*c7b0*/  IMAD.MOV.U32 R12, RZ, RZ, R49 ;  /* 0x000000ffff0c7224 */ /* 0x000fd400078e0031 */
[--C-:B------:R-:W-:Y:S01]  /*c7c0*/  @!P2 IMAD.IADD R28, R28, 0x1, -R0.reuse ;  /* 0x000000011c1ca824 */ /* 0x100fe200078e0a00 */
[----:B------:R-:W-:Y:S01]  /*c7d0*/  ISETP.GT.U32.AND P2, PT, R0, R8, PT ;  /* 0x000000080000720c */ /* 0x000fe20003f44070 */
[----:B------:R-:W-:Y:S01]  /*c7e0*/  @!P4 IMAD.IADD R29, R29, 0x1, -R0 ;  /* 0x000000011d1dc824 */ /* 0x000fe200078e0a00 */
[----:B------:R-:W-:-:S03]  /*c7f0*/  ISETP.GE.AND P4, PT, R60, RZ, PT ;  /* 0x000000ff3c00720c */ /* 0x000fc60003f86270 */
[----:B0-----:R-:W-:Y:S02]  /*c800*/  IMAD.MOV.U32 R11, RZ, RZ, R29 ;  /* 0x000000ffff0b7224 */ /* 0x001fe400078e001d */
[----:B------:R-:W-:Y:S02]  /*c810*/  @!P3 IMAD.MOV R12, RZ, RZ, -R12 ;  /* 0x000000ffff0cb224 */ /* 0x000fe400078e0a0c */
[----:B------:R-:W-:Y:S01]  /*c820*/  @!P6 IMAD.MOV R11, RZ, RZ, -R11 ;  /* 0x000000ffff0be224 */ /* 0x000fe200078e0a0b */
[----:B------:R-:W-:-:S03]  /*c830*/  ISETP.GT.U32.AND P6, PT, R0, R5, PT ;  /* 0x000000050000720c */ /* 0x000fc60003fc4070 */
[----:B------:R-:W-:Y:S01]  /*c840*/  @!P2 IADD3 R8, R8, -R0, RZ ;  /* 0x800000000808a210 */ /* 0x000fe20007ffe0ff */
[----:B------:R-:W-:Y:S03]  /*c850*/  STL [R1+0x94], R12 ;  /* 0x0000940c01007387 */ /* 0x000fe60000100800 */
[----:B------:R-:W-:Y:S01]  /*c860*/  ISETP.GT.U32.AND P3, PT, R0, R8, PT ;  /* 0x000000080000720c */ /* 0x000fe20003f64070 */
[----:B------:R0:W-:Y:S01]  /*c870*/  STL [R1+0x98], R11 ;  /* 0x0000980b01007387 */ /* 0x0001e20000100800 */
[----:B------:R-:W-:Y:S02]  /*c880*/  @!P5 IMAD.MOV R10, RZ, RZ, -R10 ;  /* 0x000000ffff0ad224 */ /* 0x000fe400078e0a0a */
[----:B0-----:R-:W-:-:S04]  /*c890*/  IMAD.MOV.U32 R11, RZ, RZ, R28 ;  /* 0x000000ffff0b7224 */ /* 0x001fc800078e001c */
[----:B------:R-:W-:Y:S02]  /*c8a0*/  @!P4 IMAD.MOV R11, RZ, RZ, -R11 ;  /* 0x000000ffff0bc224 */ /* 0x000fe400078e0a0b */
[--C-:B------:R-:W-:Y:S01]  /*c8b0*/  @!P6 IMAD.IADD R5, R5, 0x1, -R0.reuse ;  /* 0x000000010505e824 */ /* 0x100fe200078e0a00 */
[----:B--2---:R-:W-:Y:S02]  /*c8c0*/  IABS R4, R55 ;  /* 0x0000003700047213 */ /* 0x004fe40000000000 */
[----:B------:R-:W-:Y:S01]  /*c8d0*/  @!P3 IMAD.IADD R8, R8, 0x1, -R0 ;  /* 0x000000010808b824 */ /* 0x000fe200078e0a00 */
[----:B------:R-:W-:Y:S01]  /*c8e0*/  STL [R1+0xac], R11 ;  /* 0x0000ac0b01007387 */ /* 0x000fe20000100800 */
[----:B------:R-:W-:Y:S02]  /*c8f0*/  ISETP.GE.AND P6, PT, R55, RZ, PT ;  /* 0x000000ff3700720c */ /* 0x000fe40003fc6270 */
[----:B---3--:R-:W-:Y:S01]  /*c900*/  IABS R2, R56 ;  /* 0x0000003800027213 */ /* 0x008fe20000000000 */
[----:B------:R-:W-:Y:S01]  /*c910*/  STL [R1+0xb0], R10 ;  /* 0x0000b00a01007387 */ /* 0x000fe20000100800 */
[----:B------:R-:W-:-:S03]  /*c920*/  ISETP.GE.AND P3, PT, R56, RZ, PT ;  /* 0x000000ff3800720c */ /* 0x000fc60003f66270 */
        /* <DEDUP_REMOVED lines=11> */
[----:B------:R-:W-:Y:S01]  /*c9e0*/  @!P1 IMAD.IADD R9, R9, 0x1, -R0 ;  /* 0x0000000109099824 */ /* 0x000fe200078e0a00 */
[----:B------:R-:W-:-:S04]  /*c9f0*/  ISETP.GE.AND P1, PT, R61, RZ, PT ;  /* 0x000000ff3d00720c */ /* 0x000fc80003f26270 */
[----:B------:R-:W-:-:S05]  /*ca00*/  ISETP.GT.U32.AND P2, PT, R0, R9, PT ;  /* 0x000000090000720c */ /* 0x000fca0003f44070 */
[----:B------:R-:W-:-:S08]  /*ca10*/  @!P4 IMAD.IADD R4, R4, 0x1, -R0 ;  /* 0x000000010404c824 */ /* 0x000fd000078e0a00 */
[----:B------:R-:W-:-:S04]  /*ca20*/  @!P2 IMAD.IADD R9, R9, 0x1, -R0 ;  /* 0x000000010909a824 */ /* 0x000fc800078e0a00 */
[----:B------:R-:W-:Y:S01]  /*ca30*/  @!P1 IMAD.MOV R9, RZ, RZ, -R9 ;  /* 0x000000ffff099224 */ /* 0x000fe200078e0a09 */
[----:B------:R-:W-:Y:S02]  /*ca40*/  ISETP.GT.U32.AND P1, PT, R0, R4, PT ;  /* 0x000000040000720c */ /* 0x000fe40003f24070 */
[----:B------:R-:W-:Y:S01]  /*ca50*/  ISETP.GE.AND P5, PT, R52, RZ, PT ;  /* 0x000000ff3400720c */ /* 0x000fe20003fa6270 */
[----:B------:R-:W-:-:S04]  /*ca60*/  IMAD.HI.U32 R7, R6, R2, RZ ;  /* 0x0000000206077227 */ /* 0x000fc800078e00ff */
[----:B------:R-:W-:-:S06]  /*ca70*/  IMAD.MOV R7, RZ, RZ, -R7 ;  /* 0x000000ffff077224 */ /* 0x000fcc00078e0a07 */
[----:B------:R-:W-:Y:S02]  /*ca80*/  @!P1 IMAD.IADD R4, R4, 0x1, -R0 ;  /* 0x0000000104049824 */ /* 0x000fe400078e0a00 */
[----:B------:R-:W-:Y:S02]  /*ca90*/  @!P5 IMAD.MOV R8, RZ, RZ, -R8 ;  /* 0x000000ffff08d224 */ /* 0x000fe400078e0a08 */
[----:B------:R-:W-:Y:S02]  /*caa0*/  @!P6 IMAD.MOV R4, RZ, RZ, -R4 ;  /* 0x000000ffff04e224 */ /* 0x000fe400078e0a04 */
[----:B------:R-:W-:-:S05]  /*cab0*/  IMAD R2, R0, R7, R2 ;  /* 0x0000000700027224 */ /* 0x000fca00078e0202 */
[----:B------:R-:W-:-:S13]  /*cac0*/  ISETP.GT.U32.AND P2, PT, R0, R2, PT ;  /* 0x000000020000720c */ /* 0x000fda0003f44070 */
[----:B------:R-:W-:-:S05]  /*cad0*/  @!P2 IMAD.IADD R2, R2, 0x1, -R0 ;  /* 0x000000010202a824 */ /* 0x000fca00078e0a00 */
[----:B------:R-:W-:Y:S02]  /*cae0*/  ISETP.GT.U32.AND P2, PT, R0, R2, PT ;  /* 0x000000020000720c */ /* 0x000fe40003f44070 */
        /* <DEDUP_REMOVED lines=8> */
[----:B------:R-:W-:Y:S04]  /*cb70*/  STL [R1+0xa8], R9 ;  /* 0x0000a80901007387 */ /* 0x000fe80000100800 */
[----:B------:R-:W-:Y:S04]  /*cb80*/  STL [R1+0xa4], R8 ;  /* 0x0000a40801007387 */ /* 0x000fe80000100800 */
[----:B------:R0:W-:Y:S01]  /*cb90*/  STL [R1+0x2e8], R4 ;  /* 0x0002e80401007387 */ /* 0x0001e20000100800 */
[----:B------:R-:W-:-:S05]  /*cba0*/  IMAD.HI.U32 R7, R6, R29, RZ ;  /* 0x0000001d06077227 */ /* 0x000fca00078e00ff */
[----:B------:R-:W-:Y:S02]  /*cbb0*/  IADD3 R7, -R7, RZ, RZ ;  /* 0x000000ff07077210 */ /* 0x000fe40007ffe1ff */
[----:B------:R-:W-:Y:S02]  /*cbc0*/  IABS R49, R53 ;  /* 0x0000003500317213 */ /* 0x000fe40000000000 */
[----:B------:R-:W-:Y:S02]  /*cbd0*/  ISETP.GE.AND P5, PT, R53, RZ, PT ;  /* 0x000000ff3500720c */ /* 0x000fe40003fa6270 */
[----:B------:R-:W-:Y:S01]  /*cbe0*/  IABS R28, R54 ;  /* 0x00000036001c7213 */ /* 0x000fe20000000000 */
[----:B------:R-:W4:Y:S01]  /*cbf0*/  LDL.LU R53, [R1+0x5f8] ;  /* 0x0005f80001357983 */ /* 0x000f220000300800 */
[----:B------:R-:W-:-:S03]  /*cc00*/  ISETP.GE.AND P1, PT, R54, RZ, PT ;  /* 0x000000ff3600720c */ /* 0x000fc60003f26270 */
[----:B------:R-:W4:Y:S04]  /*cc10*/  LDL.LU R54, [R1+0x5fc] ;  /* 0x0005fc0001367983 */ /* 0x000f280000300800 */
[----:B------:R-:W4:Y:S01]  /*cc20*/  LDL.LU R52, [R1+0x600] ;  /* 0x0006000001347983 */ /* 0x000f220000300800 */
[----:B------:R-:W-:Y:S02]  /*cc30*/  IMAD R29, R0, R7, R29 ;  /* 0x00000007001d7224 */ /* 0x000fe400078e021d */
[----:B------:R-:W-:-:S03]  /*cc40*/  @!P2 IMAD.IADD R2, R2, 0x1, -R0 ;  /* 0x000000010202a824 */ /* 0x000fc600078e0a00 */
[----:B------:R-:W-:Y:S01]  /*cc50*/  ISETP.GT.U32.AND P0, PT, R0, R29, PT ;  /* 0x0000001d0000720c */ /* 0x000fe20003f04070 */
[----:B------:R-:W-:-:S04]  /*cc60*/  IMAD.MOV.U32 R11, RZ, RZ, R2 ;  /* 0x000000ffff0b7224 */ /* 0x000fc800078e0002 */
[----:B------:R-:W-:-:S05]  /*cc70*/  @!P3 IMAD.MOV R11, RZ, RZ, -R11 ;  /* 0x000000ffff0bb224 */ /* 0x000fca00078e0a0b */
[----:B------:R1:W-:Y:S03]  /*cc80*/  STL [R1+0x2e0], R11 ;  /* 0x0002e00b01007387 */ /* 0x0003e60000100800 */
[----:B------:R-:W-:Y:S02]  /*cc90*/  @!P0 IADD3 R29, R29, -R0, RZ ;  /* 0x800000001d1d8210 */ /* 0x000fe40007ffe0ff */
[----:B--2---:R-:W-:Y:S02]  /*cca0*/  ISETP.GE.AND P2, PT, R55, RZ, PT ;  /* 0x000000ff3700720c */ /* 0x004fe40003f46270 */
[----:B------:R-:W-:Y:S02]  /*ccb0*/  IABS R10, R55 ;  /* 0x00000037000a7213 */ /* 0x000fe40000000000 */
[----:B---3--:R-:W-:Y:S01]  /*ccc0*/  ISETP.GE.AND P0, PT, R56, RZ, PT ;  /* 0x000000ff3800720c */ /* 0x008fe20003f06270 */
[----:B------:R-:W2:Y:S01]  /*ccd0*/  LDL.LU R55, [R1+0x604] ;  /* 0x0006040001377983 */ /* 0x000ea20000300800 */
[----:B0-----:R-:W-:-:S03]  /*cce0*/  IABS R4, R56 ;  /* 0x0000003800047213 */ /* 0x001fc60000000000 */
[----:B------:R-:W3:Y:S01]  /*ccf0*/  LDL.LU R56, [R1+0x608] ;  /* 0x0006080001387983 */ /* 0x000ee20000300800 */
[----:B------:R-:W-:Y:S01]  /*cd00*/  IMAD.HI.U32 R7, R6, R49, RZ ;  /* 0x0000003106077227 */ /* 0x000fe200078e00ff */
[----:B------:R-:W-:-:S03]  /*cd10*/  ISETP.GT.U32.AND P6, PT, R0, R29, PT ;  /* 0x0000001d0000720c */ /* 0x000fc60003fc4070 */
[----:B------:R-:W-:Y:S02]  /*cd20*/  IMAD.MOV R7, RZ, RZ, -R7 ;  /* 0x000000ffff077224 */ /* 0x000fe400078e0a07 */
[----:B------:R-:W-:-:S04]  /*cd30*/  IMAD.HI.U32 R5, R6, R28, RZ ;  /* 0x0000001c06057227 */ /* 0x000fc800078e00ff */
[----:B------:R-:W-:Y:S02]  /*cd40*/  IMAD R49, R0, R7, R49 ;  /* 0x0000000700317224 */ /* 0x000fe400078e0231 */
[----:B------:R-:W-:-:S03]  /*cd50*/  IMAD.MOV R5, RZ, RZ, -R5 ;  /* 0x000000ffff057224 */ /* 0x000fc600078e0a05 */
[C---:B------:R-:W-:Y:S01]  /*cd60*/  ISETP.GT.U32.AND P3, PT, R0.reuse, R49, PT ;  /* 0x000000310000720c */ /* 0x040fe20003f64070 */
[----:B------:R-:W-:Y:S02]  /*cd70*/  IMAD R28, R0, R5, R28 ;  /* 0x00000005001c7224 */ /* 0x000fe400078e021c */
[----:B------:R-:W-:-:S04]  /*cd80*/  IMAD.HI.U32 R5, R6, R10, RZ ;  /* 0x0000000a06057227 */ /* 0x000fc800078e00ff */
[----:B------:R-:W-:Y:S02]  /*cd90*/  IMAD.MOV R5, RZ, RZ, -R5 ;  /* 0x000000ffff057224 */ /* 0x000fe400078e0a05 */
[----:B------:R-:W-:Y:S01]  /*cda0*/  @!P6 IMAD.IADD R29, R29, 0x1, -R0 ;  /* 0x000000011d1de824 */ /* 0x000fe200078e0a00 */
[C---:B------:R-:W-:Y:S01]  /*cdb0*/  ISETP.GT.U32.AND P6, PT, R0.reuse, R28, PT ;  /* 0x0000001c0000720c */ /* 0x040fe20003fc4070 */
[----:B------:R-:W-:Y:S02]  /*cdc0*/  IMAD R10, R0, R5, R10 ;  /* 0x00000005000a7224 */ /* 0x000fe400078e020a */
[----:B------:R-:W-:-:S03]  /*cdd0*/  @!P3 IMAD.IADD R49, R49, 0x1, -R0 ;  /* 0x000000013131b824 */ /* 0x000fc600078e0a00 */
[----:B------:R-:W-:Y:S01]  /*cde0*/  ISETP.GT.U32.AND P3, PT, R0, R10, PT ;  /* 0x0000000a0000720c */ /* 0x000fe20003f64070 */
[----:B------:R-:W-:-:S06]  /*cdf0*/  IMAD.HI.U32 R2, R6, R4, RZ ;  /* 0x0000000406027227 */ /* 0x000fcc00078e00ff */
[----:B------:R-:W-:Y:S01]  /*ce00*/  @!P6 IMAD.IADD R28, R28, 0x1, -R0 ;  /* 0x000000011c1ce824 */ /* 0x000fe200078e0a00 */
[----:B------:R-:W-:Y:S01]  /*ce10*/  ISETP.GT.U32.AND P6, PT, R0, R49, PT ;  /* 0x000000310000720c */ /* 0x000fe20003fc4070 */
[----:B-1----:R-:W-:Y:S02]  /*ce20*/  IMAD.MOV.U32 R11, RZ, RZ, R29 ;  /* 0x000000ffff0b7224 */ /* 0x002fe400078e001d */
[----:B------:R-:W-:Y:S02]  /*ce30*/  IMAD.MOV R2, RZ, RZ, -R2 ;  /* 0x000000ffff027224 */ /* 0x000fe400078e0a02 */
[----:B------:R-:W-:Y:S02]  /*ce40*/  @!P3 IMAD.IADD R10, R10, 0x1, -R0 ;  /* 0x000000010a0ab824 */ /* 0x000fe400078e0a00 */
[----:B------:R-:W-:Y:S01]  /*ce50*/  @!P4 IMAD.MOV R11, RZ, RZ, -R11 ;  /* 0x000000ffff0bc224 */ /* 0x000fe200078e0a0b */
[C---:B------:R-:W-:Y:S01]  /*ce60*/  ISETP.GT.U32.AND P4, PT, R0.reuse, R28, PT ;  /* 0x0000001c0000720c */ /* 0x040fe20003f84070 */
[C---:B------:R-:W-:Y:S01]  /*ce70*/  IMAD R4, R0.reuse, R2, R4 ;  /* 0x0000000200047224 */ /* 0x040fe200078e0204 */
[----:B------:R-:W-:-:S03]  /*ce80*/  ISETP.GT.U32.AND P3, PT, R0, R10, PT ;  /* 0x0000000a0000720c */ /* 0x000fc60003f64070 */
[----:B------:R-:W-:Y:S01]  /*ce90*/  @!P6 IMAD.IADD R49, R49, 0x1, -R0 ;  /* 0x000000013131e824 */ /* 0x000fe200078e0a00 */
[----:B------:R0:W-:Y:S01]  /*cea0*/  STL [R1+0x90], R11 ;  /* 0x0000900b01007387 */ /* 0x0001e20000100800 */
[----:B------:R-:W-:-:S06]  /*ceb0*/  ISETP.GT.U32.AND P6, PT, R0, R4, PT ;  /* 0x000000040000720c */ /* 0x000fcc0003fc4070 */
[----:B------:R-:W-:Y:S02]  /*cec0*/  @!P4 IMAD.IADD R28, R28, 0x1, -R0 ;  /* 0x000000011c1cc824 */ /* 0x000fe400078e0a00 */
[----:B0-----:R-:W-:Y:S01]  /*ced0*/  IMAD.MOV.U32 R11, RZ, RZ, R49 ;  /* 0x000000ffff0b7224 */ /* 0x001fe200078e0031 */
[----:B------:R-:W-:-:S03]  /*cee0*/  @!P3 IADD3 R10, R10, -R0, RZ ;  /* 0x800000000a0ab210 */ /* 0x000fc60007ffe0ff */
[----:B------:R-:W-:-:S05]  /*cef0*/  @!P5 IMAD.MOV R11, RZ, RZ, -R11 ;  /* 0x000000ffff0bd224 */ /* 0x000fca00078e0a0b */
[----:B------:R0:W-:Y:S01]  /*cf00*/  STL [R1+0x2c8], R11 ;  /* 0x0002c80b01007387 */ /* 0x0001e20000100800 */
[----:B------:R-:W-:Y:S02]  /*cf10*/  @!P6 IMAD.IADD R4, R4, 0x1, -R0 ;  /* 0x000000010404e824 */ /* 0x000fe400078e0a00 */
[----:B0-----:R-:W-:-:S04]  /*cf20*/  IMAD.MOV.U32 R11, RZ, RZ, R28 ;  /* 0x000000ffff0b7224 */ /* 0x001fc800078e001c */
[----:B------:R-:W-:-:S05]  /*cf30*/  @!P1 IMAD.MOV R11, RZ, RZ, -R11 ;  /* 0x000000ffff0b9224 */ /* 0x000fca00078e0a0b */
[----:B------:R0:W-:Y:S02]  /*cf40*/  STL [R1+0x8c], R11 ;  /* 0x00008c0b01007387 */ /* 0x0001e40000100800 */
[----:B0-----:R-:W-:-:S05]  /*cf50*/  IMAD.MOV.U32 R11, RZ, RZ, R10 ;  /* 0x000000ffff0b7224 */ /* 0x001fca00078e000a */
[----:B------:R-:W-:Y:S02]  /*cf60*/  @!P2 IADD3 R11, -R11, RZ, RZ ;  /* 0x000000ff0b0ba210 */ /* 0x000fe40007ffe1ff */
[----:B----4-:R-:W-:Y:S02]  /*cf70*/  IABS R7, R60 ;  /* 0x0000003c00077213 */ /* 0x010fe40000000000 */
[----:B------:R-:W-:-:S03]  /*cf80*/  IABS R9, R61 ;  /* 0x0000003d00097213 */ /* 0x000fc60000000000 */
[----:B------:R-:W-:Y:S01]  /*cf90*/  IMAD.HI.U32 R5, R6, R7, RZ ;  /* 0x0000000706057227 */ /* 0x000fe200078e00ff */
[----:B------:R-:W-:-:S03]  /*cfa0*/  IABS R8, R57 ;  /* 0x0000003900087213 */ /* 0x000fc60000000000 */
[----:B------:R-:W-:-:S04]  /*cfb0*/  IMAD.HI.U32 R2, R6, R9, RZ ;  /* 0x0000000906027227 */ /* 0x000fc800078e00ff */
[----:B------:R-:W-:Y:S01]  /*cfc0*/  IMAD.MOV R5, RZ, RZ, -R5 ;  /* 0x000000ffff057224 */ /* 0x000fe200078e0a05 */
[----:B------:R-:W-:Y:S01]  /*cfd0*/  IADD3 R2, -R2, RZ, RZ ;  /* 0x000000ff02027210 */ /* 0x000fe20007ffe1ff */
[----:B------:R-:W-:-:S04]  /*cfe0*/  IMAD.HI.U32 R50, R6, R8, RZ ;  /* 0x0000000806327227 */ /* 0x000fc800078e00ff */
[C---:B------:R-:W-:Y:S02]  /*cff0*/  IMAD R7, R0.reuse, R5, R7 ;  /* 0x0000000500077224 */ /* 0x040fe400078e0207 */
[----:B------:R-:W-:Y:S02]  /*d000*/  IMAD.MOV R50, RZ, RZ, -R50 ;  /* 0x000000ffff327224 */ /* 0x000fe400078e0a32 */
[C---:B------:R-:W-:Y:S01]  /*d010*/  IMAD R9, R0.reuse, R2, R9 ;  /* 0x0000000200097224 */ /* 0x040fe200078e0209 */
[C---:B------:R-:W-:Y:S01]  /*d020*/  ISETP.GT.U32.AND P4, PT, R0.reuse, R7, PT ;  /* 0x000000070000720c */ /* 0x040fe20003f84070 */
[----:B------:R-:W-:-:S03]  /*d030*/  IMAD R8, R0, R50, R8 ;  /* 0x0000003200087224 */ /* 0x000fc600078e0208 */
[C---:B------:R-:W-:Y:S02]  /*d040*/  ISETP.GT.U32.AND P3, PT, R0.reuse, R9, PT ;  /* 0x000000090000720c */ /* 0x040fe40003f64070 */
[----:B------:R-:W-:Y:S02]  /*d050*/  ISETP.GT.U32.AND P5, PT, R0, R8, PT ;  /* 0x000000080000720c */ /* 0x000fe40003fa4070 */
[----:B------:R-:W-:Y:S02]  /*d060*/  ISETP.GE.AND P6, PT, R57, RZ, PT ;  /* 0x000000ff3900720c */ /* 0x000fe40003fc6270 */
[----:B------:R-:W4:Y:S03]  /*d070*/  LDL.LU R57, [R1+0x60c] ;  /* 0x00060c0001397983 */ /* 0x000f260000300800 */
[----:B------:R-:W-:-:S04]  /*d080*/  @!P4 IMAD.IADD R7, R7, 0x1, -R0 ;  /* 0x000000010707c824 */ /* 0x000fc800078e0a00 */
[--C-:B------:R-:W-:Y:S01]  /*d090*/  @!P3 IMAD.IADD R9, R9, 0x1, -R0.reuse ;  /* 0x000000010909b824 */ /* 0x100fe200078e0a00 */
[----:B------:R-:W-:Y:S01]  /*d0a0*/  ISETP.GT.U32.AND P3, PT, R0, R7, PT ;  /* 0x000000070000720c */ /* 0x000fe20003f64070 */
[----:B------:R-:W-:Y:S01]  /*d0b0*/  @!P5 IMAD.IADD R8, R8, 0x1, -R0 ;  /* 0x000000010808d824 */ /* 0x000fe200078e0a00 */
[C---:B------:R-:W-:Y:S02]  /*d0c0*/  ISETP.GT.U32.AND P5, PT, R0.reuse, R4, PT ;  /* 0x000000040000720c */ /* 0x040fe40003fa4070 */
[C---:B------:R-:W-:Y:S02]  /*d0d0*/  ISETP.GT.U32.AND P1, PT, R0.reuse, R9, PT ;  /* 0x000000090000720c */ /* 0x040fe40003f24070 */
[----:B------:R-:W-:-:S07]  /*d0e0*/  ISETP.GT.U32.AND P4, PT, R0, R8, PT ;  /* 0x000000080000720c */ /* 0x000fce0003f84070 */
[----:B------:R-:W-:Y:S01]  /*d0f0*/  @!P3 IMAD.IADD R7, R7, 0x1, -R0 ;  /* 0x000000010707b824 */ /* 0x000fe200078e0a00 */
[----:B------:R-:W-:Y:S02]  /*d100*/  IABS R5, R53 ;  /* 0x0000003500057213 */ /* 0x000fe40000000000 */
[----:B------:R-:W-:Y:S02]  /*d110*/  IABS R2, R54 ;  /* 0x0000003600027213 */ /* 0x000fe40000000000 */
[----:B------:R-:W-:Y:S01]  /*d120*/  IABS R29, R52 ;  /* 0x00000034001d7213 */ /* 0x000fe20000000000 */
[----:B------:R-:W-:-:S04]  /*d130*/  IMAD.HI.U32 R51, R6, R5, RZ ;  /* 0x0000000506337227 */ /* 0x000fc800078e00ff */
[----:B------:R-:W-:-:S04]  /*d140*/  IMAD.HI.U32 R49, R6, R29, RZ ;  /* 0x0000001d06317227 */ /* 0x000fc800078e00ff */
[----:B------:R-:W-:-:S04]  /*d150*/  IMAD.HI.U32 R50, R6, R2, RZ ;  /* 0x0000000206327227 */ /* 0x000fc800078e00ff */
[----:B------:R-:W-:Y:S02]  /*d160*/  IMAD.MOV R49, RZ, RZ, -R49 ;  /* 0x000000ffff317224 */ /* 0x000fe400078e0a31 */
[----:B------:R-:W-:Y:S02]  /*d170*/  IMAD.MOV R51, RZ, RZ, -R51 ;  /* 0x000000ffff337224 */ /* 0x000fe400078e0a33 */
[----:B------:R-:W-:Y:S02]  /*d180*/  IMAD.MOV R50, RZ, RZ, -R50 ;  /* 0x000000ffff327224 */ /* 0x000fe400078e0a32 */
[C---:B------:R-:W-:Y:S02]  /*d190*/  IMAD R29, R0.reuse, R49, R29 ;  /* 0x00000031001d7224 */ /* 0x040fe400078e021d */
[C---:B------:R-:W-:Y:S02]  /*d1a0*/  IMAD R5, R0.reuse, R51, R5 ;  /* 0x0000003300057224 */ /* 0x040fe400078e0205 */
[C---:B------:R-:W-:Y:S01]  /*d1b0*/  IMAD R2, R0.reuse, R50, R2 ;  /* 0x0000003200027224 */ /* 0x040fe200078e0202 */
[----:B------:R-:W-:Y:S01]  /*d1c0*/  ISETP.GT.U32.AND P3, PT, R0, R29, PT ;  /* 0x0000001d0000720c */ /* 0x000fe20003f64070 */
[----:B------:R-:W-:Y:S01]  /*d1d0*/  @!P5 IMAD.IADD R4, R4, 0x1, -R0 ;  /* 0x000000010404d824 */ /* 0x000fe200078e0a00 */
[----:B------:R-:W-:-:S02]  /*d1e0*/  ISETP.GT.U32.AND P2, PT, R0, R5, PT ;  /* 0x000000050000720c */ /* 0x000fc40003f44070 */
[----:B------:R-:W-:Y:S01]  /*d1f0*/  ISETP.GT.U32.AND P5, PT, R0, R2, PT ;  /* 0x000000020000720c */ /* 0x000fe20003fa4070 */
[----:B------:R0:W-:Y:S01]  /*d200*/  STL [R1+0x80], R11 ;  /* 0x0000800b01007387 */ /* 0x0001e20000100800 */
[--C-:B------:R-:W-:Y:S01]  /*d210*/  @!P4 IMAD.IADD R8, R8, 0x1, -R0.reuse ;  /* 0x000000010808c824 */ /* 0x100fe200078e0a00 */
[----:B------:R-:W-:Y:S01]  /*d220*/  ISETP.GE.AND P4, PT, R60, RZ, PT ;  /* 0x000000ff3c00720c */ /* 0x000fe20003f86270 */
[----:B------:R-:W-:Y:S01]  /*d230*/  @!P1 IMAD.IADD R9, R9, 0x1, -R0 ;  /* 0x0000000109099824 */ /* 0x000fe200078e0a00 */
[----:B------:R-:W-:Y:S01]  /*d240*/  ISETP.GE.AND P1, PT, R61, RZ, PT ;  /* 0x000000ff3d00720c */ /* 0x000fe20003f26270 */
[----:B------:R-:W-:-:S03]  /*d250*/  @!P6 IMAD.MOV R8, RZ, RZ, -R8 ;  /* 0x000000ffff08e224 */ /* 0x000fc600078e0a08 */
[----:B------:R-:W-:Y:S01]  /*d260*/  @!P3 IADD3 R29, R29, -R0, RZ ;  /* 0x800000001d1db210 */ /* 0x000fe20007ffe0ff */
[----:B0-----:R-:W-:Y:S02]  /*d270*/  IMAD.MOV.U32 R11, RZ, RZ, R4 ;  /* 0x000000ffff0b7224 */ /* 0x001fe400078e0004 */
[--C-:B------:R-:W-:Y:S02]  /*d280*/  @!P2 IMAD.IADD R5, R5, 0x1, -R0.reuse ;  /* 0x000000010505a824 */ /* 0x100fe400078e0a00 */
[----:B------:R-:W-:Y:S01]  /*d290*/  @!P0 IMAD.MOV R11, RZ, RZ, -R11 ;  /* 0x000000ffff0b8224 */ /* 0x000fe200078e0a0b */
[----:B------:R-:W-:Y:S01]  /*d2a0*/  ISETP.GE.AND P2, PT, R53, RZ, PT ;  /* 0x000000ff3500720c */ /* 0x000fe20003f46270 */
[----:B------:R-:W-:Y:S01]  /*d2b0*/  @!P5 IMAD.IADD R2, R2, 0x1, -R0 ;  /* 0x000000010202d824 */ /* 0x000fe200078e0a00 */
[----:B------:R-:W-:Y:S01]  /*d2c0*/  ISETP.GT.U32.AND P6, PT, R0, R29, PT ;  /* 0x0000001d0000720c */ /* 0x000fe20003fc4070 */
[----:B------:R-:W4:Y:S01]  /*d2d0*/  LDL.LU R53, [R1+0x610] ;  /* 0x0006100001357983 */ /* 0x000f220000300800 */
[----:B------:R-:W-:-:S03]  /*d2e0*/  ISETP.GE.AND P5, PT, R54, RZ, PT ;  /* 0x000000ff3600720c */ /* 0x000fc60003fa6270 */
[----:B------:R-:W4:Y:S04]  /*d2f0*/  LDL.LU R54, [R1+0x614] ;  /* 0x0006140001367983 */ /* 0x000f280000300800 */
[----:B------:R-:W-:Y:S04]  /*d300*/  STL [R1+0x7c], R11 ;  /* 0x00007c0b01007387 */ /* 0x000fe80000100800 */
[----:B------:R0:W-:Y:S01]  /*d310*/  STL [R1+0x6c], R8 ;  /* 0x00006c0801007387 */ /* 0x0001e20000100800 */
[----:B------:R-:W-:Y:S02]  /*d320*/  @!P4 IMAD.MOV R7, RZ, RZ, -R7 ;  /* 0x000000ffff07c224 */ /* 0x000fe400078e0a07 */
[----:B0-----:R-:W-:-:S04]  /*d330*/  IMAD.MOV.U32 R8, RZ, RZ, R9 ;  /* 0x000000ffff087224 */ /* 0x001fc800078e0009 */
[----:B------:R-:W-:Y:S01]  /*d340*/  @!P1 IMAD.MOV R8, RZ, RZ, -R8 ;  /* 0x000000ffff089224 */ /* 0x000fe200078e0a08 */
[----:B------:R-:W-:Y:S01]  /*d350*/  STL [R1+0x64], R7 ;  /* 0x0000640701007387 */ /* 0x000fe20000100800 */
[----:B------:R-:W-:Y:S01]  /*d360*/  @!P6 IMAD.IADD R29, R29, 0x1, -R0 ;  /* 0x000000011d1de824 */ /* 0x000fe200078e0a00 */
[----:B---3--:R-:W-:Y:S02]  /*d370*/  IABS R10, R56 ;  /* 0x00000038000a7213 */ /* 0x008fe40000000000 */
[----:B------:R-:W-:Y:S01]  /*d380*/  STL [R1+0x60], R8 ;  /* 0x0000600801007387 */ /* 0x000fe20000100800 */
[----:B------:R-:W-:-:S03]  /*d390*/  ISETP.GE.AND P6, PT, R56, RZ, PT ;  /* 0x000000ff3800720c */ /* 0x000fc60003fc6270 */
[----:B------:R-:W3:Y:S01]  /*d3a0*/  LDL.LU R56, [R1+0x618] ;  /* 0x0006180001387983 */ /* 0x000ee20000300800 */
[----:B--2---:R-:W-:-:S05]  /*d3b0*/  IABS R50, R55 ;  /* 0x0000003700327213 */ /* 0x004fca0000000000 */
[----:B------:R-:W-:-:S04]  /*d3c0*/  IMAD.HI.U32 R49, R6, R50, RZ ;  /* 0x0000003206317227 */ /* 0x000fc800078e00ff */
[----:B------:R-:W-:-:S04]  /*d3d0*/  IMAD.MOV R49, RZ, RZ, -R49 ;  /* 0x000000ffff317224 */ /* 0x000fc800078e0a31 */
[----:B------:R-:W-:-:S05]  /*d3e0*/  IMAD R50, R0, R49, R50 ;  /* 0x0000003100327224 */ /* 0x000fca00078e0232 */
[----:B------:R-:W-:Y:S01]  /*d3f0*/  ISETP.GT.U32.AND P4, PT, R0, R50, PT ;  /* 0x000000320000720c */ /* 0x000fe20003f84070 */
[----:B------:R-:W-:Y:S01]  /*d400*/  IMAD.HI.U32 R28, R6, R10, RZ ;  /* 0x0000000a061c7227 */ /* 0x000fe200078e00ff */
[C---:B------:R-:W-:Y:S02]  /*d410*/  ISETP.GT.U32.AND P0, PT, R0.reuse, R5, PT ;  /* 0x000000050000720c */ /* 0x040fe40003f04070 */
[----:B------:R-:W-:Y:S01]  /*d420*/  ISETP.GT.U32.AND P3, PT, R0, R2, PT ;  /* 0x000000020000720c */ /* 0x000fe20003f64070 */
[----:B------:R-:W-:-:S08]  /*d430*/  IMAD.MOV R4, RZ, RZ, -R28 ;  /* 0x000000ffff047224 */ /* 0x000fd000078e0a1c */
[----:B------:R-:W-:Y:S02]  /*d440*/  @!P4 IMAD.IADD R50, R50, 0x1, -R0 ;  /* 0x000000013232c824 */ /* 0x000fe400078e0a00 */
[----:B------:R-:W-:Y:S02]  /*d450*/  IMAD R4, R0, R4, R10 ;  /* 0x0000000400047224 */ /* 0x000fe400078e020a */
[----:B------:R-:W-:-:S03]  /*d460*/  @!P0 IMAD.IADD R5, R5, 0x1, -R0 ;  /* 0x0000000105058824 */ /* 0x000fc600078e0a00 */
[----:B------:R-:W-:Y:S01]  /*d470*/  ISETP.GT.U32.AND P0, PT, R0, R4, PT ;  /* 0x000000040000720c */ /* 0x000fe20003f04070 */
[----:B------:R-:W-:Y:S01]  /*d480*/  @!P3 IMAD.IADD R2, R2, 0x1, -R0 ;  /* 0x000000010202b824 */ /* 0x000fe200078e0a00 */
[----:B------:R-:W-:Y:S02]  /*d490*/  ISETP.GE.AND P3, PT, R55, RZ, PT ;  /* 0x000000ff3700720c */ /* 0x000fe40003f66270 */
[----:B------:R-:W-:Y:S02]  /*d4a0*/  MOV R9, R5 ;  /* 0x0000000500097202 */ /* 0x000fe40000000f00 */
[----:B------:R-:W-:-:S03]  /*d4b0*/  ISETP.GE.AND P1, PT, R52, RZ, PT ;  /* 0x000000ff3400720c */ /* 0x000fc60003f26270 */
[----:B------:R-:W-:-:S04]  /*d4c0*/  @!P2 IMAD.MOV R9, RZ, RZ, -R9 ;  /* 0x000000ffff09a224 */ /* 0x000fc800078e0a09 */
[----:B------:R-:W-:Y:S02]  /*d4d0*/  @!P0 IMAD.IADD R4, R4, 0x1, -R0 ;  /* 0x0000000104048824 */ /* 0x000fe400078e0a00 */
[----:B------:R-:W-:-:S03]  /*d4e0*/  IMAD.MOV.U32 R10, RZ, RZ, R2 ;  /* 0x000000ffff0a7224 */ /* 0x000fc600078e0002 */
[----:B------:R-:W-:Y:S01]  /*d4f0*/  ISETP.GT.U32.AND P2, PT, R0, R4, PT ;  /* 0x000000040000720c */ /* 0x000fe20003f44070 */
[----:B------:R-:W-:-:S12]  /*d500*/  @!P5 IMAD.MOV R10, RZ, RZ, -R10 ;  /* 0x000000ffff0ad224 */ /* 0x000fd800078e0a0a */
[----:B------:R-:W-:Y:S01]  /*d510*/  @!P2 IMAD.IADD R4, R4, 0x1, -R0 ;  /* 0x000000010404a824 */ /* 0x000fe200078e0a00 */
[----:B----4-:R-:W-:Y:S02]  /*d520*/  IABS R49, R57 ;  /* 0x0000003900317213 */ /* 0x010fe40000000000 */
[----:B------:R-:W-:Y:S02]  /*d530*/  ISETP.GE.AND P4, PT, R57, RZ, PT ;  /* 0x000000ff3900720c */ /* 0x000fe40003f86270 */
[----:B------:R-:W2:Y:S04]  /*d540*/  LDL.LU R57, [R1+0x61c] ;  /* 0x00061c0001397983 */ /* 0x000ea80000300800 */
[----:B------:R-:W4:Y:S04]  /*d550*/  LDL.LU R55, [R1+0x620] ;  /* 0x0006200001377983 */ /* 0x000f280000300800 */
[----:B------:R-:W4:Y:S04]  /*d560*/  LDL.LU R58, [R1+0x624] ;  /* 0x00062400013a7983 */ /* 0x000f280000300800 */
[----:B------:R0:W-:Y:S02]  /*d570*/  STL [R1+0x5c], R9 ;  /* 0x00005c0901007387 */ /* 0x0001e40000100800 */
[----:B0-----:R-:W-:-:S02]  /*d580*/  IMAD.MOV.U32 R9, RZ, RZ, R29 ;  /* 0x000000ffff097224 */ /* 0x001fc400078e001d */
[----:B------:R-:W-:Y:S03]  /*d590*/  STL [R1+0x58], R10 ;  /* 0x0000580a01007387 */ /* 0x000fe60000100800 */
[----:B------:R-:W-:-:S05]  /*d5a0*/  @!P1 IADD3 R9, -R9, RZ, RZ ;  /* 0x000000ff09099210 */ /* 0x000fca0007ffe1ff */
[----:B------:R0:W-:Y:S04]  /*d5b0*/  STL [R1+0x54], R9 ;  /* 0x0000540901007387 */ /* 0x0001e80000100800 */
[----:B------:R-:W4:Y:S01]  /*d5c0*/  LDL.LU R61, [R1+0x628] ;  /* 0x00062800013d7983 */ /* 0x000f220000300800 */
[----:B---3--:R-:W-:Y:S02]  /*d5d0*/  ISETP.GE.AND P2, PT, R56, RZ, PT ;  /* 0x000000ff3800720c */ /* 0x008fe40003f46270 */
[----:B0-----:R-:W-:Y:S02]  /*d5e0*/  IABS R9, R56 ;  /* 0x0000003800097213 */ /* 0x001fe40000000000 */
[----:B------:R-:W3:Y:S04]  /*d5f0*/  LDL.LU R56, [R1+0x62c] ;  /* 0x00062c0001387983 */ /* 0x000ee80000300800 */
[----:B------:R-:W3:Y:S01]  /*d600*/  LDL.LU R59, [R1+0x630] ;  /* 0x00063000013b7983 */ /* 0x000ee20000300800 */
[----:B------:R-:W-:Y:S01]  /*d610*/  IMAD.HI.U32 R8, R6, R49, RZ ;  /* 0x0000003106087227 */ /* 0x000fe200078e00ff */
[----:B------:R-:W-:-:S02]  /*d620*/  ISETP.GT.U32.AND P0, PT, R0, R50, PT ;  /* 0x000000320000720c */ /* 0x000fc40003f04070 */
[----:B------:R-:W-:Y:S01]  /*d630*/  IABS R7, R54 ;  /* 0x0000003600077213 */ /* 0x000fe20000000000 */
[----:B------:R-:W-:Y:S01]  /*d640*/  IMAD.MOV R8, RZ, RZ, -R8 ;  /* 0x000000ffff087224 */ /* 0x000fe200078e0a08 */
[----:B------:R-:W-:Y:S01]  /*d650*/  IABS R28, R53 ;  /* 0x00000035001c7213 */ /* 0x000fe20000000000 */
[----:B------:R-:W-:Y:S01]  /*d660*/  IMAD.MOV.U32 R11, RZ, RZ, R4 ;  /* 0x000000ffff0b7224 */ /* 0x000fe200078e0004 */
[----:B------:R-:W3:Y:S01]  /*d670*/  LDL.LU R60, [R1+0x634] ;  /* 0x00063400013c7983 */ /* 0x000ee20000300800 */
[----:B------:R-:W-:-:S05]  /*d680*/  IMAD R49, R0, R8, R49 ;  /* 0x0000000800317224 */ /* 0x000fca00078e0231 */
[----:B------:R-:W-:Y:S01]  /*d690*/  ISETP.GT.U32.AND P1, PT, R0, R49, PT ;  /* 0x000000310000720c */ /* 0x000fe20003f24070 */
[----:B------:R-:W-:Y:S02]  /*d6a0*/  IMAD.MOV.U32 R5, RZ, RZ, R7 ;  /* 0x000000ffff057224 */ /* 0x000fe400078e0007 */
[----:B------:R-:W-:-:S04]  /*d6b0*/  IMAD.HI.U32 R7, R6, R28, RZ ;  /* 0x0000001c06077227 */ /* 0x000fc800078e00ff */
[----:B------:R-:W-:-:S06]  /*d6c0*/  @!P0 IMAD.IADD R50, R50, 0x1, -R0 ;  /* 0x0000000132328824 */ /* 0x000fcc00078e0a00 */
[----:B------:R-:W-:Y:S02]  /*d6d0*/  @!P1 IMAD.IADD R49, R49, 0x1, -R0 ;  /* 0x0000000131319824 */ /* 0x000fe400078e0a00 */
[----:B------:R-:W-:-:S03]  /*d6e0*/  IMAD.HI.U32 R2, R6, R5, RZ ;  /* 0x0000000506027227 */ /* 0x000fc600078e00ff */
[C---:B------:R-:W-:Y:S01]  /*d6f0*/  ISETP.GT.U32.AND P1, PT, R0.reuse, R49, PT ;  /* 0x000000310000720c */ /* 0x040fe20003f24070 */
[----:B------:R-:W-:Y:S02]  /*d700*/  IMAD.MOV R7, RZ, RZ, -R7 ;  /* 0x000000ffff077224 */ /* 0x000fe400078e0a07 */
[----:B------:R-:W-:Y:S02]  /*d710*/  IMAD.MOV.U32 R12, RZ, RZ, R50 ;  /* 0x000000ffff0c7224 */ /* 0x000fe400078e0032 */
[----:B------:R-:W-:Y:S02]  /*d720*/  IMAD.MOV R2, RZ, RZ, -R2 ;  /* 0x000000ffff027224 */ /* 0x000fe400078e0a02 */
[C---:B------:R-:W-:Y:S02]  /*d730*/  IMAD R28, R0.reuse, R7, R28 ;  /* 0x00000007001c7224 */ /* 0x040fe400078e021c */
[----:B------:R-:W-:Y:S02]  /*d740*/  @!P3 IMAD.MOV R12, RZ, RZ, -R12 ;  /* 0x000000ffff0cb224 */ /* 0x000fe400078e0a0c */
[----:B------:R-:W-:Y:S01]  /*d750*/  @!P6 IMAD.MOV R11, RZ, RZ, -R11 ;  /* 0x000000ffff0be224 */ /* 0x000fe200078e0a0b */
[C---:B------:R-:W-:Y:S01]  /*d760*/  ISETP.GT.U32.AND P3, PT, R0.reuse, R28, PT ;  /* 0x0000001c0000720c */ /* 0x040fe20003f64070 */
[----:B------:R-:W-:Y:S01]  /*d770*/  IMAD R29, R0, R2, R5 ;  /* 0x00000002001d7224 */ /* 0x000fe200078e0205 */
[----:B------:R-:W-:Y:S01]  /*d780*/  STL [R1+0x50], R12 ;  /* 0x0000500c01007387 */ /* 0x000fe20000100800 */
[----:B------:R-:W-:-:S03]  /*d790*/  @!P1 IMAD.IADD R49, R49, 0x1, -R0 ;  /* 0x0000000131319824 */ /* 0x000fc600078e0a00 */
[----:B------:R0:W-:Y:S01]  /*d7a0*/  STL [R1+0x2a4], R11 ;  /* 0x0002a40b01007387 */ /* 0x0001e20000100800 */
[----:B------:R-:W-:-:S06]  /*d7b0*/  ISETP.GT.U32.AND P6, PT, R0, R29, PT ;  /* 0x0000001d0000720c */ /* 0x000fcc0003fc4070 */
[----:B------:R-:W-:-:S07]  /*d7c0*/  @!P3 IMAD.IADD R28, R28, 0x1, -R0 ;  /* 0x000000011c1cb824 */ /* 0x000fce00078e0a00 */
[----:B------:R-:W-:Y:S01]  /*d7d0*/  @!P6 IMAD.IADD R29, R29, 0x1, -R0 ;  /* 0x000000011d1de824 */ /* 0x000fe200078e0a00 */
[----:B------:R-:W-:Y:S01]  /*d7e0*/  ISETP.GT.U32.AND P6, PT, R0, R28, PT ;  /* 0x0000001c0000720c */ /* 0x000fe20003fc4070 */
[----:B0-----:R-:W-:Y:S01]  /*d7f0*/  IMAD.MOV.U32 R11, RZ, RZ, R49 ;  /* 0x000000ffff0b7224 */ /* 0x001fe200078e0031 */
[----:B------:R-:W-:Y:S01]  /*d800*/  ISETP.GE.AND P5, PT, R53, RZ, PT ;  /* 0x000000ff3500720c */ /* 0x000fe20003fa6270 */
[----:B------:R-:W-:Y:S01]  /*d810*/  IMAD.HI.U32 R52, R6, R9, RZ ;  /* 0x0000000906347227 */ /* 0x000fe200078e00ff */
[----:B------:R-:W-:-:S03]  /*d820*/  ISETP.GE.AND P0, PT, R54, RZ, PT ;  /* 0x000000ff3600720c */ /* 0x000fc60003f06270 */
[----:B------:R-:W-:Y:S02]  /*d830*/  @!P4 IMAD.MOV R11, RZ, RZ, -R11 ;  /* 0x000000ffff0bc224 */ /* 0x000fe400078e0a0b */
[----:B------:R-:W-:-:S04]  /*d840*/  IMAD.MOV R50, RZ, RZ, -R52 ;  /* 0x000000ffff327224 */ /* 0x000fc800078e0a34 */
[----:B------:R-:W-:Y:S02]  /*d850*/  @!P6 IMAD.IADD R28, R28, 0x1, -R0 ;  /* 0x000000011c1ce824 */ /* 0x000fe400078e0a00 */
[----:B------:R-:W-:-:S05]  /*d860*/  IMAD R9, R0, R50, R9 ;  /* 0x0000003200097224 */ /* 0x000fca00078e0209 */
[----:B------:R-:W-:-:S13]  /*d870*/  ISETP.GT.U32.AND P3, PT, R0, R9, PT ;  /* 0x000000090000720c */ /* 0x000fda0003f64070 */
[----:B------:R-:W-:Y:S01]  /*d880*/  @!P3 IMAD.IADD R9, R9, 0x1, -R0 ;  /* 0x000000010909b824 */ /* 0x000fe200078e0a00 */
[----:B------:R-:W-:-:S04]  /*d890*/  ISETP.GT.U32.AND P3, PT, R0, R29, PT ;  /* 0x0000001d0000720c */ /* 0x000fc80003f64070 */
[----:B------:R-:W-:Y:S02]  /*d8a0*/  ISETP.GT.U32.AND P4, PT, R0, R9, PT ;  /* 0x000000090000720c */ /* 0x000fe40003f84070 */
[----:B--2---:R-:W-:Y:S02]  /*d8b0*/  IABS R5, R57 ;  /* 0x0000003900057213 */ /* 0x004fe40000000000 */
[----:B------:R-:W-:Y:S02]  /*d8c0*/  ISETP.GE.AND P1, PT, R57, RZ, PT ;  /* 0x000000ff3900720c */ /* 0x000fe40003f26270 */
[----:B------:R-:W2:Y:S01]  /*d8d0*/  LDL.LU R57, [R1+0x638] ;  /* 0x0006380001397983 */ /* 0x000ea20000300800 */
[----:B----4-:R-:W-:Y:S01]  /*d8e0*/  IABS R8, R55 ;  /* 0x0000003700087213 */ /* 0x010fe20000000000 */
[C---:B------:R-:W-:Y:S02]  /*d8f0*/  IMAD.HI.U32 R7, R6.reuse, R5, RZ ;  /* 0x0000000506077227 */ /* 0x040fe400078e00ff */
[----:B------:R-:W4:Y:S02]  /*d900*/  LDL.LU R54, [R1+0x63c] ;  /* 0x00063c0001367983 */ /* 0x000f240000300800 */
[----:B------:R-:W-:-:S04]  /*d910*/  IMAD.HI.U32 R51, R6, R8, RZ ;  /* 0x0000000806337227 */ /* 0x000fc800078e00ff */
[----:B------:R-:W-:Y:S02]  /*d920*/  IMAD.MOV R7, RZ, RZ, -R7 ;  /* 0x000000ffff077224 */ /* 0x000fe400078e0a07 */
[----:B------:R-:W-:Y:S02]  /*d930*/  IMAD.MOV R4, RZ, RZ, -R51 ;  /* 0x000000ffff047224 */ /* 0x000fe400078e0a33 */
[C---:B------:R-:W-:Y:S01]  /*d940*/  IMAD R5, R0.reuse, R7, R5 ;  /* 0x0000000700057224 */ /* 0x040fe200078e0205 */
[----:B------:R0:W-:Y:S01]  /*d950*/  STL [R1+0x48], R11 ;  /* 0x0000480b01007387 */ /* 0x0001e20000100800 */
[----:B------:R-:W-:Y:S01]  /*d960*/  IABS R10, R58 ;  /* 0x0000003a000a7213 */ /* 0x000fe20000000000 */
[C---:B------:R-:W-:Y:S02]  /*d970*/  IMAD R8, R0.reuse, R4, R8 ;  /* 0x0000000400087224 */ /* 0x040fe400078e0208 */
[----:B------:R-:W-:Y:S02]  /*d980*/  ISETP.GT.U32.AND P6, PT, R0, R5, PT ;  /* 0x000000050000720c */ /* 0x000fe40003fc4070 */
[----:B0-----:R-:W-:Y:S01]  /*d990*/  MOV R11, R28 ;  /* 0x0000001c000b7202 */ /* 0x001fe20000000f00 */
[----:B------:R-:W-:-:S04]  /*d9a0*/  IMAD.HI.U32 R2, R6, R10, RZ ;  /* 0x0000000a06027227 */ /* 0x000fc800078e00ff */
[----:B------:R-:W-:Y:S01]  /*d9b0*/  @!P5 IMAD.MOV R11, RZ, RZ, -R11 ;  /* 0x000000ffff0bd224 */ /* 0x000fe200078e0a0b */
[----:B------:R-:W-:Y:S02]  /*d9c0*/  ISETP.GT.U32.AND P5, PT, R0, R8, PT ;  /* 0x000000080000720c */ /* 0x000fe40003fa4070 */
[----:B------:R-:W-:-:S03]  /*d9d0*/  IADD3 R2, -R2, RZ, RZ ;  /* 0x000000ff02027210 */ /* 0x000fc60007ffe1ff */
[----:B------:R-:W-:Y:S02]  /*d9e0*/  @!P6 IMAD.IADD R5, R5, 0x1, -R0 ;  /* 0x000000010505e824 */ /* 0x000fe400078e0a00 */
[----:B------:R-:W-:-:S06]  /*d9f0*/  IMAD R10, R0, R2, R10 ;  /* 0x00000002000a7224 */ /* 0x000fcc00078e020a */
[--C-:B------:R-:W-:Y:S01]  /*da00*/  @!P5 IMAD.IADD R8, R8, 0x1, -R0.reuse ;  /* 0x000000010808d824 */ /* 0x100fe200078e0a00 */
[----:B------:R-:W-:Y:S01]  /*da10*/  ISETP.GT.U32.AND P5, PT, R0, R5, PT ;  /* 0x000000050000720c */ /* 0x000fe20003fa4070 */
[----:B------:R0:W-:Y:S01]  /*da20*/  STL [R1+0x44], R11 ;  /* 0x0000440b01007387 */ /* 0x0001e20000100800 */
[----:B------:R-:W-:Y:S01]  /*da30*/  ISETP.GE.AND P6, PT, R55, RZ, PT ;  /* 0x000000ff3700720c */ /* 0x000fe20003fc6270 */
[--C-:B------:R-:W-:Y:S02]  /*da40*/  @!P3 IMAD.IADD R29, R29, 0x1, -R0.reuse ;  /* 0x000000011d1db824 */ /* 0x100fe400078e0a00 */
[----:B------:R-:W4:Y:S01]  /*da50*/  LDL R55, [R1+0x950] ;  /* 0x0009500001377983 */ /* 0x000f220000100800 */
[----:B------:R-:W-:-:S07]  /*da60*/  @!P4 IMAD.IADD R9, R9, 0x1, -R0 ;  /* 0x000000010909c824 */ /* 0x000fce00078e0a00 */
[----:B------:R-:W-:Y:S02]  /*da70*/  @!P5 IMAD.IADD R5, R5, 0x1, -R0 ;  /* 0x000000010505d824 */ /* 0x000fe400078e0a00 */
[----:B0-----:R-:W-:Y:S02]  /*da80*/  IMAD.MOV.U32 R11, RZ, RZ, R29 ;  /* 0x000000ffff0b7224 */ /* 0x001fe400078e001d */
[----:B------:R-:W-:Y:S02]  /*da90*/  @!P2 IMAD.MOV R9, RZ, RZ, -R9 ;  /* 0x000000ffff09a224 */ /* 0x000fe400078e0a09 */
[----:B------:R-:W-:-:S05]  /*daa0*/  @!P0 IMAD.MOV R11, RZ, RZ, -R11 ;  /* 0x000000ffff0b8224 */ /* 0x000fca00078e0a0b */
[----:B------:R0:W-:Y:S04]  /*dab0*/  STL [R1+0x3c], R11 ;  /* 0x00003c0b01007387 */ /* 0x0001e80000100800 */
[----:B------:R-:W-:Y:S01]  /*dac0*/  STL [R1+0x34], R9 ;  /* 0x0000340901007387 */ /* 0x000fe20000100800 */
[----:B---3--:R-:W-:Y:S02]  /*dad0*/  IABS R2, R59 ;  /* 0x0000003b00027213 */ /* 0x008fe40000000000 */
[----:B------:R-:W-:Y:S02]  /*dae0*/  IABS R51, R56 ;  /* 0x0000003800337213 */ /* 0x000fe40000000000 */
[----:B------:R-:W-:Y:S01]  /*daf0*/  IABS R4, R61 ;  /* 0x0000003d00047213 */ /* 0x000fe20000000000 */
[----:B------:R-:W-:Y:S01]  /*db00*/  IMAD.HI.U32 R50, R6, R2, RZ ;  /* 0x0000000206327227 */ /* 0x000fe200078e00ff */
[----:B------:R-:W-:Y:S01]  /*db10*/  ISETP.GT.U32.AND P3, PT, R0, R10, PT ;  /* 0x0000000a0000720c */ /* 0x000fe20003f64070 */
[----:B0-----:R-:W0:Y:S02]  /*db20*/  LDC R11, c[0x0][0x23c] ;  /* 0x00008f00ff0b7b82 */ /* 0x001e240000000800 */
[----:B------:R-:W-:-:S04]  /*db30*/  IMAD.MOV R50, RZ, RZ, -R50 ;  /* 0x000000ffff327224 */ /* 0x000fc800078e0a32 */
[----:B------:R-:W-:-:S05]  /*db40*/  IMAD R2, R0, R50, R2 ;  /* 0x0000003200027224 */ /* 0x000fca00078e0202 */
[----:B------:R-:W-:-:S13]  /*db50*/  ISETP.GT.U32.AND P5, PT, R0, R2, PT ;  /* 0x000000020000720c */ /* 0x000fda0003fa4070 */
[----:B------:R-:W-:Y:S01]  /*db60*/  @!P5 IMAD.IADD R2, R2, 0x1, -R0 ;  /* 0x000000010202d824 */ /* 0x000fe200078e0a00 */
[----:B------:R-:W-:Y:S02]  /*db70*/  ISETP.GE.AND P5, PT, R56, RZ, PT ;  /* 0x000000ff3800720c */ /* 0x000fe40003fa6270 */
[----:B------:R-:W3:Y:S01]  /*db80*/  LDL.LU R56, [R1+0x640] ;  /* 0x0006400001387983 */ /* 0x000ee20000300800 */
[----:B------:R-:W-:-:S04]  /*db90*/  IMAD.HI.U32 R53, R6, R4, RZ ;  /* 0x0000000406357227 */ /* 0x000fc800078e00ff */
[----:B------:R-:W-:-:S04]  /*dba0*/  IMAD.MOV R53, RZ, RZ, -R53 ;  /* 0x000000ffff357224 */ /* 0x000fc800078e0a35 */
[----:B------:R-:W-:-:S05]  /*dbb0*/  IMAD R4, R0, R53, R4 ;  /* 0x0000003500047224 */ /* 0x000fca00078e0204 */
[----:B------:R-:W-:-:S13]  /*dbc0*/  ISETP.GT.U32.AND P4, PT, R0, R4, PT ;  /* 0x000000040000720c */ /* 0x000fda0003f84070 */
[----:B------:R-:W-:-:S05]  /*dbd0*/  @!P4 IMAD.IADD R4, R4, 0x1, -R0 ;  /* 0x000000010404c824 */ /* 0x000fca00078e0a00 */
        /* <DEDUP_REMOVED lines=8> */
[-C--:B------:R-:W-:Y:S02]  /*dc60*/  @!P2 IADD3 R28, R28, -R0.reuse, RZ ;  /* 0x800000001c1ca210 */ /* 0x080fe40007ffe0ff */
[----:B------:R-:W-:Y:S02]  /*dc70*/  @!P3 IADD3 R10, R10, -R0, RZ ;  /* 0x800000000a0ab210 */ /* 0x000fe40007ffe0ff */
[C---:B------:R-:W-:Y:S02]  /*dc80*/  ISETP.GT.U32.AND P3, PT, R0.reuse, R8, PT ;  /* 0x000000080000720c */ /* 0x040fe40003f64070 */
[----:B------:R-:W-:Y:S02]  /*dc90*/  ISETP.GT.U32.AND P4, PT, R0, R10, PT ;  /* 0x0000000a0000720c */ /* 0x000fe40003f84070 */
[----:B--2---:R-:W-:-:S05]  /*dca0*/  IABS R49, R57 ;  /* 0x0000003900317213 */ /* 0x004fca0000000000 */
[----:B------:R-:W-:-:S04]  /*dcb0*/  IMAD.HI.U32 R29, R6, R49, RZ ;  /* 0x00000031061d7227 */ /* 0x000fc800078e00ff */
[----:B------:R-:W-:-:S04]  /*dcc0*/  IMAD.MOV R29, RZ, RZ, -R29 ;  /* 0x000000ffff1d7224 */ /* 0x000fc800078e0a1d */
[----:B------:R-:W-:-:S05]  /*dcd0*/  IMAD R49, R0, R29, R49 ;  /* 0x0000001d00317224 */ /* 0x000fca00078e0231 */
[----:B------:R-:W-:-:S13]  /*dce0*/  ISETP.GT.U32.AND P2, PT, R0, R49, PT ;  /* 0x000000310000720c */ /* 0x000fda0003f44070 */
[--C-:B------:R-:W-:Y:S01]  /*dcf0*/  @!P2 IMAD.IADD R49, R49, 0x1, -R0.reuse ;  /* 0x000000013131a824 */ /* 0x100fe200078e0a00 */
[----:B------:R-:W-:Y:S01]  /*dd00*/  ISETP.GT.U32.AND P2, PT, R0, R2, PT ;  /* 0x000000020000720c */ /* 0x000fe20003f44070 */
[--C-:B------:R-:W-:Y:S01]  /*dd10*/  @!P3 IMAD.IADD R8, R8, 0x1, -R0.reuse ;  /* 0x000000010808b824 */ /* 0x100fe200078e0a00 */
[----:B------:R-:W-:Y:S01]  /*dd20*/  ISETP.GE.AND P3, PT, R58, RZ, PT ;  /* 0x000000ff3a00720c */ /* 0x000fe20003f66270 */
[----:B------:R-:W-:Y:S01]  /*dd30*/  IMAD.MOV.U32 R12, RZ, RZ, R5 ;  /* 0x000000ffff0c7224 */ /* 0x000fe200078e0005 */
[----:B------:R-:W2:Y:S09]  /*dd40*/  LDL.LU R58, [R1+0x648] ;  /* 0x00064800013a7983 */ /* 0x000eb20000300800 */
[----:B------:R-:W-:Y:S01]  /*dd50*/  @!P2 IMAD.IADD R2, R2, 0x1, -R0 ;  /* 0x000000010202a824 */ /* 0x000fe200078e0a00 */
[----:B------:R-:W-:-:S02]  /*dd60*/  ISETP.GE.AND P2, PT, R57, RZ, PT ;  /* 0x000000ff3900720c */ /* 0x000fc40003f46270 */
[----:B------:R-:W1:Y:S01]  /*dd70*/  S2R R57, SR_TID.X ;  /* 0x0000000000397919 */ /* 0x000e620000002100 */
[----:B------:R-:W-:Y:S02]  /*dd80*/  @!P4 IMAD.IADD R10, R10, 0x1, -R0 ;  /* 0x000000010a0ac824 */ /* 0x000fe400078e0a00 */
[----:B------:R-:W-:Y:S01]  /*dd90*/  @!P1 IMAD.MOV R12, RZ, RZ, -R12 ;  /* 0x000000ffff0c9224 */ /* 0x000fe200078e0a0c */
[----:B----4-:R-:W-:Y:S01]  /*dda0*/  IABS R5, R55 ;  /* 0x0000003700057213 */ /* 0x010fe20000000000 */
[----:B------:R-:W-:Y:S01]  /*ddb0*/  @!P3 IMAD.MOV R10, RZ, RZ, -R10 ;  /* 0x000000ffff0ab224 */ /* 0x000fe200078e0a0a */
[----:B------:R-:W-:Y:S02]  /*ddc0*/  IABS R7, R60 ;  /* 0x0000003c00077213 */ /* 0x000fe40000000000 */
[----:B------:R-:W-:Y:S01]  /*ddd0*/  ISETP.GT.U32.AND P3, PT, R0, R49, PT ;  /* 0x000000310000720c */ /* 0x000fe20003f64070 */
[----:B------:R4:W-:Y:S02]  /*dde0*/  STL [R1+0x28], R12 ;  /* 0x0000280c01007387 */ /* 0x0009e40000100800 */
[----:B------:R-:W-:-:S04]  /*ddf0*/  IMAD.HI.U32 R52, R6, R7, RZ ;  /* 0x0000000706347227 */ /* 0x000fc800078e00ff */
[----:B----4-:R-:W-:Y:S02]  /*de00*/  IMAD.MOV.U32 R12, RZ, RZ, R8 ;  /* 0x000000ffff0c7224 */ /* 0x010fe400078e0008 */
[----:B------:R-:W-:Y:S02]  /*de10*/  IMAD.MOV.U32 R8, RZ, RZ, R5 ;  /* 0x000000ffff087224 */ /* 0x000fe400078e0005 */
[----:B------:R-:W-:Y:S02]  /*de20*/  @!P6 IMAD.MOV R12, RZ, RZ, -R12 ;  /* 0x000000ffff0ce224 */ /* 0x000fe400078e0a0c */
[----:B------:R-:W-:-:S04]  /*de30*/  IMAD.HI.U32 R5, R6, R8, RZ ;  /* 0x0000000806057227 */ /* 0x000fc800078e00ff */
[----:B------:R-:W-:Y:S02]  /*de40*/  IMAD.MOV R52, RZ, RZ, -R52 ;  /* 0x000000ffff347224 */ /* 0x000fe400078e0a34 */
[----:B------:R-:W-:Y:S01]  /*de50*/  @!P0 IMAD.MOV R4, RZ, RZ, -R4 ;  /* 0x000000ffff048224 */ /* 0x000fe200078e0a04 */
[----:B------:R-:W-:Y:S01]  /*de60*/  STL [R1+0x24], R12 ;  /* 0x0000240c01007387 */ /* 0x000fe20000100800 */
[----:B------:R-:W-:Y:S01]  /*de70*/  IMAD.MOV R5, RZ, RZ, -R5 ;  /* 0x000000ffff057224 */ /* 0x000fe200078e0a05 */
[----:B-1----:R-:W-:Y:S01]  /*de80*/  LOP3.LUT R57, R57, 0x1f, RZ, 0xc0, !PT ;  /* 0x0000001f39397812 */ /* 0x002fe200078ec0ff */
[----:B------:R-:W-:Y:S01]  /*de90*/  IMAD R7, R0, R52, R7 ;  /* 0x0000003400077224 */ /* 0x000fe200078e0207 */
[----:B------:R-:W-:Y:S01]  /*dea0*/  STL [R1+0x20], R10 ;  /* 0x0000200a01007387 */ /* 0x000fe20000100800 */
[----:B------:R-:W-:-:S03]  /*deb0*/  @!P3 IMAD.IADD R49, R49, 0x1, -R0 ;  /* 0x000000013131b824 */ /* 0x000fc600078e0a00 */
[----:B------:R1:W-:Y:S01]  /*dec0*/  STL [R1+0x278], R4 ;  /* 0x0002780401007387 */ /* 0x0003e20000100800 */
[C---:B------:R-:W-:Y:S02]  /*ded0*/  IMAD R8, R0.reuse, R5, R8 ;  /* 0x0000000500087224 */ /* 0x040fe400078e0208 */
[----:B0-----:R-:W-:Y:S01]  /*dee0*/  IMAD R5, R57, R11, RZ ;  /* 0x0000000b39057224 */ /* 0x001fe200078e02ff */
[----:B------:R-:W-:Y:S02]  /*def0*/  IABS R50, R54 ;  /* 0x0000003600327213 */ /* 0x000fe40000000000 */
[----:B------:R-:W-:-:S03]  /*df00*/  ISETP.GT.U32.AND P4, PT, R0, R7, PT ;  /* 0x000000070000720c */ /* 0x000fc60003f84070 */
[----:B------:R-:W-:-:S04]  /*df10*/  IMAD.HI.U32 R9, R6, R50, RZ ;  /* 0x0000003206097227 */ /* 0x000fc800078e00ff */
[----:B------:R-:W-:-:S04]  /*df20*/  IMAD.MOV R9, RZ, RZ, -R9 ;  /* 0x000000ffff097224 */ /* 0x000fc800078e0a09 */
[C---:B------:R-:W-:Y:S01]  /*df30*/  IMAD R9, R0.reuse, R9, R50 ;  /* 0x0000000900097224 */ /* 0x040fe200078e0232 */
[----:B------:R-:W-:Y:S01]  /*df40*/  ISETP.GT.U32.AND P1, PT, R0, R28, PT ;  /* 0x0000001c0000720c */ /* 0x000fe20003f24070 */
[----:B------:R-:W-:-:S03]  /*df50*/  @!P4 IMAD.IADD R7, R7, 0x1, -R0 ;  /* 0x000000010707c824 */ /* 0x000fc600078e0a00 */
[----:B------:R-:W-:-:S09]  /*df60*/  ISETP.GT.U32.AND P4, PT, R0, R9, PT ;  /* 0x000000090000720c */ /* 0x000fd20003f84070 */
[----:B------:R-:W-:Y:S02]  /*df70*/  @!P1 IADD3 R28, R28, -R0, RZ ;  /* 0x800000001c1c9210 */ /* 0x000fe40007ffe0ff */
[----:B------:R-:W-:Y:S02]  /*df80*/  ISETP.GE.AND P1, PT, R59, RZ, PT ;  /* 0x000000ff3b00720c */ /* 0x000fe40003f26270 */
[----:B------:R-:W-:Y:S01]  /*df90*/  @!P4 IMAD.IADD R9, R9, 0x1, -R0 ;  /* 0x000000010909c824 */ /* 0x000fe200078e0a00 */
[----:B---3--:R-:W-:Y:S02]  /*dfa0*/  ISETP.GE.AND P3, PT, R56, RZ, PT ;  /* 0x000000ff3800720c */ /* 0x008fe40003f66270 */
[----:B------:R-:W-:Y:S02]  /*dfb0*/  IABS R52, R56 ;  /* 0x0000003800347213 */ /* 0x000fe40000000000 */
[----:B------:R-:W3:Y:S04]  /*dfc0*/  LDL.LU R56, [R1+0x64c] ;  /* 0x00064c0001387983 */ /* 0x000ee80000300800 */
[----:B------:R-:W4:Y:S01]  /*dfd0*/  LDL.LU R57, [R1+0x650] ;  /* 0x0006500001397983 */ /* 0x000f220000300800 */
[----:B------:R-:W-:-:S03]  /*dfe0*/  ISETP.GT.U32.AND P4, PT, R0, R9, PT ;  /* 0x000000090000720c */ /* 0x000fc60003f84070 */
[----:B------:R-:W4:Y:S01]  /*dff0*/  LDL.LU R59, [R1+0x654] ;  /* 0x00065400013b7983 */ /* 0x000f220000300800 */
[----:B------:R-:W-:Y:S02]  /*e000*/  IMAD R29, R11, 0x20, R5 ;  /* 0x000000200b1d7824 */ /* 0x000fe400078e0205 */
[----:B------:R-:W-:-:S07]  /*e010*/  IMAD.MOV.U32 R11, RZ, RZ, R28 ;  /* 0x000000ffff0b7224 */ /* 0x000fce00078e001c */
[----:B------:R-:W-:Y:S01]  /*e020*/  @!P4 IMAD.IADD R9, R9, 0x1, -R0 ;  /* 0x000000010909c824 */ /* 0x000fe200078e0a00 */
[----:B-1----:R-:W-:-:S04]  /*e030*/  LEA R4, P4, R5, UR8, 0x1 ;  /* 0x0000000805047c11 */ /* 0x002fc8000f8808ff */
[----:B------:R-:W-:Y:S02]  /*e040*/  LEA.HI.X.SX32 R5, R5, UR9, 0x1, P4 ;  /* 0x0000000905057c11 */ /* 0x000fe4000a0f0eff */
[----:B------:R-:W-:Y:S02]  /*e050*/  LEA R28, P4, R29, UR8, 0x1 ;  /* 0x000000081d1c7c11 */ /* 0x000fe4000f8808ff */
[----:B------:R-:W-:Y:S02]  /*e060*/  @!P5 IADD3 R11, -R11, RZ, RZ ;  /* 0x000000ff0b0bd210 */ /* 0x000fe40007ffe1ff */
[----:B------:R-:W-:Y:S01]  /*e070*/  LEA.HI.X.SX32 R29, R29, UR9, 0x1, P4 ;  /* 0x000000091d1d7c11 */ /* 0x000fe2000a0f0eff */
[----:B------:R0:W-:Y:S01]  /*e080*/  STL.64 [R1+0x2588], R4 ;  /* 0x0025880401007387 */ /* 0x0001e20000100a00 */
[----:B------:R-:W-:Y:S02]  /*e090*/  ISETP.GT.U32.AND P6, PT, R0, R7, PT ;  /* 0x000000070000720c */ /* 0x000fe40003fc4070 */
[----:B------:R-:W-:Y:S01]  /*e0a0*/  ISETP.GE.AND P0, PT, R60, RZ, PT ;  /* 0x000000ff3c00720c */ /* 0x000fe20003f06270 */
[----:B------:R-:W-:Y:S01]  /*e0b0*/  STL [R1+0x274], R11 ;  /* 0x0002740b01007387 */ /* 0x000fe20000100800 */
[----:B------:R-:W-:Y:S01]  /*e0c0*/  IMAD.HI.U32 R51, R6, R52, RZ ;  /* 0x0000003406337227 */ /* 0x000fe200078e00ff */
[----:B------:R-:W-:-:S02]  /*e0d0*/  IABS R50, R61 ;  /* 0x0000003d00327213 */ /* 0x000fc40000000000 */
[----:B------:R-:W-:Y:S01]  /*e0e0*/  STL [R1+0x260c], R28 ;  /* 0x00260c1c01007387 */ /* 0x000fe20000100800 */
[----:B------:R-:W-:Y:S01]  /*e0f0*/  ISETP.GT.U32.AND P5, PT, R0, R8, PT ;  /* 0x000000080000720c */ /* 0x000fe20003fa4070 */
[----:B------:R-:W-:Y:S02]  /*e100*/  ULDC.64 UR8, c[0x0][0x210] ;  /* 0x0000840000087ab9 */ /* 0x000fe40000000a00 */
[----:B------:R1:W-:Y:S04]  /*e110*/  STL [R1+0x2608], R29 ;  /* 0x0026081d01007387 */ /* 0x0003e80000100800 */
[----:B------:R-:W4:Y:S01]  /*e120*/  LDL.LU R60, [R1+0x658] ;  /* 0x00065800013c7983 */ /* 0x000f220000300800 */
[----:B------:R-:W-:Y:S02]  /*e130*/  @!P6 IMAD.IADD R7, R7, 0x1, -R0 ;  /* 0x000000010707e824 */ /* 0x000fe400078e0a00 */
[----:B------:R-:W-:-:S02]  /*e140*/  IMAD.MOV R51, RZ, RZ, -R51 ;  /* 0x000000ffff337224 */ /* 0x000fc400078e0a33 */
[----:B0-----:R-:W-:Y:S02]  /*e150*/  IMAD.MOV.U32 R4, RZ, RZ, R7 ;  /* 0x000000ffff047224 */ /* 0x001fe400078e0007 */
[----:B------:R-:W-:-:S03]  /*e160*/  IMAD R51, R0, R51, R52 ;  /* 0x0000003300337224 */ /* 0x000fc600078e0234 */
[----:B------:R-:W-:Y:S02]  /*e170*/  @!P0 IADD3 R4, -R4, RZ, RZ ;  /* 0x000000ff04048210 */ /* 0x000fe40007ffe1ff */
[----:B------:R-:W-:Y:S02]  /*e180*/  ISETP.GT.U32.AND P0, PT, R0, R51, PT ;  /* 0x000000330000720c */ /* 0x000fe40003f04070 */
[----:B------:R-:W-:Y:S02]  /*e190*/  ISETP.GE.AND P4, PT, R61, RZ, PT ;  /* 0x000000ff3d00720c */ /* 0x000fe40003f86270 */
[----:B------:R-:W4:Y:S04]  /*e1a0*/  LDL.LU R61, [R1+0x65c] ;  /* 0x00065c00013d7983 */ /* 0x000f280000300800 */
[----:B------:R0:W-:Y:S05]  /*e1b0*/  STL [R1+0x25c], R4 ;  /* 0x00025c0401007387 */ /* 0x0001ea0000100800 */
[----:B------:R-:W-:Y:S01]  /*e1c0*/  @!P0 IMAD.IADD R51, R51, 0x1, -R0 ;  /* 0x0000000133338824 */ /* 0x000fe200078e0a00 */
[----:B------:R-:W-:-:S02]  /*e1d0*/  ISETP.GE.AND P0, PT, R55, RZ, PT ;  /* 0x000000ff3700720c */ /* 0x000fc40003f06270 */
[----:B------:R-:W4:Y:S01]  /*e1e0*/  LDL.LU R55, [R1+0x660] ;  /* 0x0006600001377983 */ /* 0x000f220000300800 */
[----:B------:R-:W-:Y:S01]  /*e1f0*/  ISETP.GE.AND P6, PT, R54, RZ, PT ;  /* 0x000000ff3600720c */ /* 0x000fe20003fc6270 */
[----:B------:R-:W-:-:S04]  /*e200*/  IMAD.HI.U32 R54, R6, R50, RZ ;  /* 0x0000003206367227 */ /* 0x000fc800078e00ff */
[----:B------:R-:W-:Y:S02]  /*e210*/  IMAD.MOV R54, RZ, RZ, -R54 ;  /* 0x000000ffff367224 */ /* 0x000fe400078e0a36 */
[----:B-1----:R-:W-:Y:S02]  /*e220*/  IMAD.MOV.U32 R29, RZ, RZ, R2 ;  /* 0x000000ffff1d7224 */ /* 0x002fe400078e0002 */
[----:B------:R-:W-:Y:S02]  /*e230*/  @!P5 IMAD.IADD R8, R8, 0x1, -R0 ;  /* 0x000000010808d824 */ /* 0x000fe400078e0a00 */
[C---:B------:R-:W-:Y:S02]  /*e240*/  IMAD R50, R0.reuse, R54, R50 ;  /* 0x0000003600327224 */ /* 0x040fe400078e0232 */
[----:B------:R-:W-:Y:S01]  /*e250*/  @!P1 IMAD.MOV R29, RZ, RZ, -R29 ;  /* 0x000000ffff1d9224 */ /* 0x000fe200078e0a1d */
[C---:B------:R-:W-:Y:S01]  /*e260*/  ISETP.GT.U32.AND P1, PT, R0.reuse, R8, PT ;  /* 0x000000080000720c */ /* 0x040fe20003f24070 */
[----:B------:R-:W-:Y:S01]  /*e270*/  IMAD.MOV.U32 R5, RZ, RZ, R49 ;  /* 0x000000ffff057224 */ /* 0x000fe200078e0031 */
[----:B------:R-:W-:-:S03]  /*e280*/  ISETP.GT.U32.AND P5, PT, R0, R50, PT ;  /* 0x000000320000720c */ /* 0x000fc60003fa4070 */
[----:B------:R-:W-:Y:S02]  /*e290*/  @!P2 IMAD.MOV R5, RZ, RZ, -R5 ;  /* 0x000000ffff05a224 */ /* 0x000fe400078e0a05 */
[----:B0-----:R-:W-:-:S06]  /*e2a0*/  IMAD.MOV.U32 R4, RZ, RZ, R9 ;  /* 0x000000ffff047224 */ /* 0x001fcc00078e0009 */
[--C-:B------:R-:W-:Y:S02]  /*e2b0*/  @!P1 IMAD.IADD R8, R8, 0x1, -R0.reuse ;  /* 0x0000000108089824 */ /* 0x100fe400078e0a00 */
[----:B------:R-:W-:Y:S01]  /*e2c0*/  @!P5 IMAD.IADD R50, R50, 0x1, -R0 ;  /* 0x000000013232d824 */ /* 0x000fe200078e0a00 */
[----:B------:R-:W-:Y:S02]  /*e2d0*/  ISETP.GT.U32.AND P5, PT, R0, R51, PT ;  /* 0x000000330000720c */ /* 0x000fe40003fa4070 */
[----:B------:R-:W-:Y:S02]  /*e2e0*/  @!P6 IADD3 R4, -R4, RZ, RZ ;  /* 0x000000ff0404e210 */ /* 0x000fe40007ffe1ff */
[----:B------:R-:W-:Y:S01]  /*e2f0*/  ISETP.GT.U32.AND P6, PT, R0, R50, PT ;  /* 0x000000320000720c */ /* 0x000fe20003fc4070 */
[----:B------:R-:W-:-:S08]  /*e300*/  @!P0 IMAD.MOV R8, RZ, RZ, -R8 ;  /* 0x000000ffff088224 */ /* 0x000fd000078e0a08 */
[----:B------:R-:W-:Y:S01]  /*e310*/  @!P5 IMAD.IADD R51, R51, 0x1, -R0 ;  /* 0x000000013333d824 */ /* 0x000fe200078e0a00 */
[----:B--2---:R-:W-:-:S05]  /*e320*/  IABS R10, R58 ;  /* 0x0000003a000a7213 */ /* 0x004fca0000000000 */
[----:B------:R-:W-:-:S04]  /*e330*/  IMAD.HI.U32 R53, R6, R10, RZ ;  /* 0x0000000a06357227 */ /* 0x000fc800078e00ff */
[----:B------:R-:W-:-:S04]  /*e340*/  IMAD.MOV R53, RZ, RZ, -R53 ;  /* 0x000000ffff357224 */ /* 0x000fc800078e0a35 */
[----:B------:R-:W-:-:S05]  /*e350*/  IMAD R10, R0, R53, R10 ;  /* 0x00000035000a7224 */ /* 0x000fca00078e020a */
[----:B------:R-:W-:Y:S02]  /*e360*/  ISETP.GT.U32.AND P2, PT, R0, R10, PT ;  /* 0x0000000a0000720c */ /* 0x000fe40003f44070 */
[----:B------:R-:W-:Y:S02]  /*e370*/  ISETP.GE.AND P1, PT, R58, RZ, PT ;  /* 0x000000ff3a00720c */ /* 0x000fe40003f26270 */
[----:B------:R-:W2:Y:S09]  /*e380*/  LDL.LU R58, [R1+0x664] ;  /* 0x00066400013a7983 */ /* 0x000eb20000300800 */
[----:B------:R-:W-:-:S05]  /*e390*/  @!P2 IMAD.IADD R10, R10, 0x1, -R0 ;  /* 0x000000010a0aa824 */ /* 0x000fca00078e0a00 */
[----:B------:R-:W-:Y:S01]  /*e3a0*/  ISETP.GT.U32.AND P2, PT, R0, R10, PT ;  /* 0x0000000a0000720c */ /* 0x000fe20003f44070 */
[----:B------:R-:W-:Y:S01]  /*e3b0*/  @!P6 IMAD.IADD R50, R50, 0x1, -R0 ;  /* 0x000000013232e824 */ /* 0x000fe200078e0a00 */
[----:B------:R-:W-:-:S03]  /*e3c0*/  MOV R12, R51 ;  /* 0x00000033000c7202 */ /* 0x000fc60000000f00 */
[----:B------:R-:W-:Y:S02]  /*e3d0*/  IMAD.MOV.U32 R11, RZ, RZ, R50 ;  /* 0x000000ffff0b7224 */ /* 0x000fe400078e0032 */
[----:B------:R-:W-:Y:S01]  /*e3e0*/  @!P3 IMAD.MOV R12, RZ, RZ, -R12 ;  /* 0x000000ffff0cb224 */ /* 0x000fe200078e0a0c */
[----:B------:R0:W-:Y:S01]  /*e3f0*/  STL [R1+0x24c], R8 ;  /* 0x00024c0801007387 */ /* 0x0001e20000100800 */
[----:B------:R-:W-:-:S04]  /*e400*/  @!P4 IMAD.MOV R11, RZ, RZ, -R11 ;  /* 0x000000ffff0bc224 */ /* 0x000fc800078e0a0b */
[----:B------:R-:W-:-:S04]  /*e410*/  @!P2 IMAD.IADD R10, R10, 0x1, -R0 ;  /* 0x000000010a0aa824 */ /* 0x000fc800078e0a00 */
[----:B------:R-:W-:Y:S01]  /*e420*/  @!P1 IMAD.MOV R10, RZ, RZ, -R10 ;  /* 0x000000ffff0a9224 */ /* 0x000fe200078e0a0a */
[----:B---3--:R-:W-:Y:S02]  /*e430*/  IABS R53, R56 ;  /* 0x0000003800357213 */ /* 0x008fe40000000000 */
[----:B----4-:R-:W-:-:S03]  /*e440*/  IABS R52, R57 ;  /* 0x0000003900347213 */ /* 0x010fc60000000000 */
[----:B------:R-:W-:Y:S02]  /*e450*/  IMAD.MOV.U32 R2, RZ, RZ, R53 ;  /* 0x000000ffff027224 */ /* 0x000fe400078e0035 */
[----:B------:R-:W-:Y:S02]  /*e460*/  IMAD.MOV.U32 R7, RZ, RZ, R52 ;  /* 0x000000ffff077224 */ /* 0x000fe400078e0034 */
[----:B------:R-:W-:-:S04]  /*e470*/  IMAD.HI.U32 R52, R6, R2, RZ ;  /* 0x0000000206347227 */ /* 0x000fc800078e00ff */
[----:B------:R-:W-:-:S04]  /*e480*/  IMAD.MOV R52, RZ, RZ, -R52 ;  /* 0x000000ffff347224 */ /* 0x000fc800078e0a34 */
[----:B------:R-:W-:-:S05]  /*e490*/  IMAD R2, R0, R52, R2 ;  /* 0x0000003400027224 */ /* 0x000fca00078e0202 */
[----:B------:R-:W-:Y:S01]  /*e4a0*/  ISETP.GT.U32.AND P0, PT, R0, R2, PT ;  /* 0x000000020000720c */ /* 0x000fe20003f04070 */
[----:B------:R-:W-:Y:S01]  /*e4b0*/  IMAD.HI.U32 R53, R6, R7, RZ ;  /* 0x0000000706357227 */ /* 0x000fe200078e00ff */
[----:B------:R-:W-:Y:S02]  /*e4c0*/  ISETP.GE.AND P2, PT, R56, RZ, PT ;  /* 0x000000ff3800720c */ /* 0x000fe40003f46270 */
[----:B------:R-:W3:Y:S01]  /*e4d0*/  LDL.LU R56, [R1+0x668] ;  /* 0x0006680001387983 */ /* 0x000ee20000300800 */
[----:B------:R-:W-:Y:S01]  /*e4e0*/  IMAD.MOV R53, RZ, RZ, -R53 ;  /* 0x000000ffff357224 */ /* 0x000fe200078e0a35 */
[----:B------:R-:W-:Y:S02]  /*e4f0*/  IABS R49, R59 ;  /* 0x0000003b00317213 */ /* 0x000fe40000000000 */
[----:B------:R-:W-:Y:S01]  /*e500*/  ISETP.GE.AND P4, PT, R59, RZ, PT ;  /* 0x000000ff3b00720c */ /* 0x000fe20003f86270 */
[----:B------:R-:W-:-:S04]  /*e510*/  IMAD R53, R0, R53, R7 ;  /* 0x0000003500357224 */ /* 0x000fc800078e0207 */
[----:B------:R-:W-:Y:S01]  /*e520*/  @!P0 IMAD.IADD R2, R2, 0x1, -R0 ;  /* 0x0000000102028824 */ /* 0x000fe200078e0a00 */
[----:B------:R-:W-:Y:S02]  /*e530*/  ISETP.GE.AND P0, PT, R57, RZ, PT ;  /* 0x000000ff3900720c */ /* 0x000fe40003f06270 */
[----:B------:R-:W4:Y:S04]  /*e540*/  LDL.LU R57, [R1+0x66c] ;  /* 0x00066c0001397983 */ /* 0x000f280000300800 */
[----:B------:R1:W-:Y:S04]  /*e550*/  STL [R1+0x23c], R12 ;  /* 0x00023c0c01007387 */ /* 0x0003e80000100800 */
[----:B------:R1:W-:Y:S04]  /*e560*/  STL [R1+0x238], R11 ;  /* 0x0002380b01007387 */ /* 0x0003e80000100800 */
[----:B------:R-:W-:Y:S01]  /*e570*/  STL [R1+0x234], R10 ;  /* 0x0002340a01007387 */ /* 0x000fe20000100800 */
[----:B------:R-:W-:-:S03]  /*e580*/  ISETP.GT.U32.AND P5, PT, R0, R53, PT ;  /* 0x000000350000720c */ /* 0x000fc60003fa4070 */
[----:B------:R-:W4:Y:S01]  /*e590*/  LDL.LU R59, [R1+0x670] ;  /* 0x00067000013b7983 */ /* 0x000f220000300800 */
[----:B------:R-:W-:-:S09]  /*e5a0*/  IMAD.HI.U32 R52, R6, R49, RZ ;  /* 0x0000003106347227 */ /* 0x000fd200078e00ff */
[----:B------:R-:W-:Y:S01]  /*e5b0*/  @!P5 IMAD.IADD R53, R53, 0x1, -R0 ;  /* 0x000000013535d824 */ /* 0x000fe200078e0a00 */
[----:B------:R-:W-:Y:S01]  /*e5c0*/  ISETP.GT.U32.AND P5, PT, R0, R2, PT ;  /* 0x000000020000720c */ /* 0x000fe20003fa4070 */
[----:B------:R-:W-:-:S04]  /*e5d0*/  IMAD.MOV R52, RZ, RZ, -R52 ;  /* 0x000000ffff347224 */ /* 0x000fc800078e0a34 */
[----:B------:R-:W-:Y:S01]  /*e5e0*/  IMAD R49, R0, R52, R49 ;  /* 0x0000003400317224 */ /* 0x000fe200078e0231 */
[----:B------:R-:W-:-:S04]  /*e5f0*/  IABS R7, R60 ;  /* 0x0000003c00077213 */ /* 0x000fc80000000000 */
[----:B------:R-:W-:-:S03]  /*e600*/  ISETP.GT.U32.AND P6, PT, R0, R49, PT ;  /* 0x000000310000720c */ /* 0x000fc60003fc4070 */
[----:B------:R-:W-:Y:S01]  /*e610*/  @!P5 IMAD.IADD R2, R2, 0x1, -R0 ;  /* 0x000000010202d824 */ /* 0x000fe200078e0a00 */
[----:B------:R-:W-:Y:S02]  /*e620*/  ISETP.GE.AND P5, PT, R60, RZ, PT ;  /* 0x000000ff3c00720c */ /* 0x000fe40003fa6270 */
[----:B------:R-:W4:Y:S01]  /*e630*/  LDL.LU R60, [R1+0x674] ;  /* 0x00067400013c7983 */ /* 0x000f220000300800 */
[----:B------:R-:W-:-:S04]  /*e640*/  IMAD.HI.U32 R52, R6, R7, RZ ;  /* 0x0000000706347227 */ /* 0x000fc800078e00ff */
[----:B------:R-:W-:Y:S02]  /*e650*/  IMAD.MOV R52, RZ, RZ, -R52 ;  /* 0x000000ffff347224 */ /* 0x000fe400078e0a34 */
[----:B------:R-:W-:Y:S02]  /*e660*/  @!P6 IMAD.IADD R49, R49, 0x1, -R0 ;  /* 0x000000013131e824 */ /* 0x000fe400078e0a00 */
[----:B------:R-:W-:-:S03]  /*e670*/  IMAD R7, R0, R52, R7 ;  /* 0x0000003400077224 */ /* 0x000fc600078e0207 */
[C---:B------:R-:W-:Y:S02]  /*e680*/  ISETP.GT.U32.AND P6, PT, R0.reuse, R49, PT ;  /* 0x000000310000720c */ /* 0x040fe40003fc4070 */
[----:B------:R-:W-:Y:S02]  /*e690*/  ISETP.GT.U32.AND P1, PT, R0, R7, PT ;  /* 0x000000070000720c */ /* 0x000fe40003f24070 */
[----:B------:R-:W-:Y:S02]  /*e6a0*/  IABS R9, R61 ;  /* 0x0000003d00097213 */ /* 0x000fe40000000000 */
[----:B------:R-:W-:-:S07]  /*e6b0*/  IABS R52, R55 ;  /* 0x0000003700347213 */ /* 0x000fce0000000000 */
[----:B------:R-:W-:Y:S01]  /*e6c0*/  @!P6 IMAD.IADD R49, R49, 0x1, -R0 ;  /* 0x000000013131e824 */ /* 0x000fe200078e0a00 */
[----:B------:R-:W-:Y:S02]  /*e6d0*/  ISETP.GE.AND P6, PT, R61, RZ, PT ;  /* 0x000000ff3d00720c */ /* 0x000fe40003fc6270 */
[----:B------:R-:W-:Y:S01]  /*e6e0*/  @!P1 IADD3 R7, R7, -R0, RZ ;  /* 0x8000000007079210 */ /* 0x000fe20007ffe0ff */
[----:B------:R-:W4:Y:S01]  /*e6f0*/  LDL.LU R61, [R1+0x678] ;  /* 0x00067800013d7983 */ /* 0x000f220000300800 */
[----:B------:R-:W-:-:S03]  /*e700*/  ISETP.GE.AND P1, PT, R55, RZ, PT ;  /* 0x000000ff3700720c */ /* 0x000fc60003f26270 */
[----:B------:R-:W4:Y:S01]  /*e710*/  LDL.LU R55, [R1+0x67c] ;  /* 0x00067c0001377983 */ /* 0x000f220000300800 */
[----:B------:R-:W-:Y:S01]  /*e720*/  ISETP.GT.U32.AND P3, PT, R0, R53, PT ;  /* 0x000000350000720c */ /* 0x000fe20003f64070 */
[----:B0-----:R-:W-:-:S04]  /*e730*/  IMAD.HI.U32 R8, R6, R9, RZ ;  /* 0x0000000906087227 */ /* 0x001fc800078e00ff */
[----:B------:R-:W-:Y:S02]  /*e740*/  IMAD.MOV R8, RZ, RZ, -R8 ;  /* 0x000000ffff087224 */ /* 0x000fe400078e0a08 */
[----:B-1----:R-:W-:Y:S02]  /*e750*/  IMAD.MOV.U32 R12, RZ, RZ, R2 ;  /* 0x000000ffff0c7224 */ /* 0x002fe400078e0002 */
[----:B------:R-:W-:Y:S02]  /*e760*/  IMAD R9, R0, R8, R9 ;  /* 0x0000000800097224 */ /* 0x000fe400078e0209 */
[----:B------:R-:W-:-:S04]  /*e770*/  IMAD.HI.U32 R8, R6, R52, RZ ;  /* 0x0000003406087227 */ /* 0x000fc800078e00ff */
[----:B------:R-:W-:Y:S01]  /*e780*/  @!P3 IMAD.IADD R53, R53, 0x1, -R0 ;  /* 0x000000013535b824 */ /* 0x000fe200078e0a00 */
[C---:B------:R-:W-:Y:S01]  /*e790*/  ISETP.GT.U32.AND P3, PT, R0.reuse, R9, PT ;  /* 0x000000090000720c */ /* 0x040fe20003f64070 */
[----:B------:R-:W-:Y:S01]  /*e7a0*/  @!P2 IMAD.MOV R12, RZ, RZ, -R12 ;  /* 0x000000ffff0ca224 */ /* 0x000fe200078e0a0c */
[C---:B------:R-:W-:Y:S01]  /*e7b0*/  ISETP.GT.U32.AND P2, PT, R0.reuse, R7, PT ;  /* 0x000000070000720c */ /* 0x040fe20003f44070 */
[----:B------:R-:W-:Y:S02]  /*e7c0*/  IMAD.MOV R8, RZ, RZ, -R8 ;  /* 0x000000ffff087224 */ /* 0x000fe400078e0a08 */
[----:B------:R-:W-:Y:S02]  /*e7d0*/  IMAD.MOV.U32 R11, RZ, RZ, R53 ;  /* 0x000000ffff0b7224 */ /* 0x000fe400078e0035 */
[----:B------:R-:W-:Y:S02]  /*e7e0*/  IMAD R8, R0, R8, R52 ;  /* 0x0000000800087224 */ /* 0x000fe400078e0234 */
[----:B------:R-:W-:-:S04]  /*e7f0*/  @!P0 IMAD.MOV R11, RZ, RZ, -R11 ;  /* 0x000000ffff0b8224 */ /* 0x000fc800078e0a0b */
[----:B------:R-:W-:Y:S01]  /*e800*/  @!P3 IMAD.IADD R9, R9, 0x1, -R0 ;  /* 0x000000010909b824 */ /* 0x000fe200078e0a00 */
[C---:B------:R-:W-:Y:S02]  /*e810*/  ISETP.GT.U32.AND P3, PT, R0.reuse, R8, PT ;  /* 0x000000080000720c */ /* 0x040fe40003f64070 */
[----:B------:R-:W-:Y:S01]  /*e820*/  @!P2 IADD3 R7, R7, -R0, RZ ;  /* 0x800000000707a210 */ /* 0x000fe20007ffe0ff */
[----:B------:R-:W-:Y:S04]  /*e830*/  STL [R1+0x228], R12 ;  /* 0x0002280c01007387 */ /* 0x000fe80000100800 */
[----:B------:R0:W-:Y:S01]  /*e840*/  STL [R1+0x224], R11 ;  /* 0x0002240b01007387 */ /* 0x0001e20000100800 */
[----:B------:R-:W-:Y:S01]  /*e850*/  ISETP.GT.U32.AND P0, PT, R0, R9, PT ;  /* 0x000000090000720c */ /* 0x000fe20003f04070 */
[----:B0-----:R-:W-:Y:S01]  /*e860*/  IMAD.MOV.U32 R11, RZ, RZ, R49 ;  /* 0x000000ffff0b7224 */ /* 0x001fe200078e0031 */
[----:B--2---:R-:W-:-:S05]  /*e870*/  IABS R51, R58 ;  /* 0x0000003a00337213 */ /* 0x004fca0000000000 */
[----:B------:R-:W-:-:S04]  /*e880*/  IMAD.HI.U32 R10, R6, R51, RZ ;  /* 0x00000033060a7227 */ /* 0x000fc800078e00ff */
[----:B------:R-:W-:-:S04]  /*e890*/  IMAD.MOV R10, RZ, RZ, -R10 ;  /* 0x000000ffff0a7224 */ /* 0x000fc800078e0a0a */
[----:B------:R-:W-:-:S05]  /*e8a0*/  IMAD R10, R0, R10, R51 ;  /* 0x0000000a000a7224 */ /* 0x000fca00078e0233 */
[----:B------:R-:W-:Y:S01]  /*e8b0*/  ISETP.GT.U32.AND P2, PT, R0, R10, PT ;  /* 0x0000000a0000720c */ /* 0x000fe20003f44070 */
[----:B------:R-:W-:Y:S02]  /*e8c0*/  @!P4 IMAD.MOV R11, RZ, RZ, -R11 ;  /* 0x000000ffff0bc224 */ /* 0x000fe400078e0a0b */
[----:B------:R-:W-:-:S03]  /*e8d0*/  @!P3 IMAD.IADD R8, R8, 0x1, -R0 ;  /* 0x000000010808b824 */ /* 0x000fc600078e0a00 */
[----:B------:R0:W-:Y:S07]  /*e8e0*/  STL [R1+0x220], R11 ;  /* 0x0002200b01007387 */ /* 0x0001ee0000100800 */
[----:B------:R-:W-:Y:S02]  /*e8f0*/  @!P2 IMAD.IADD R10, R10, 0x1, -R0 ;  /* 0x000000010a0aa824 */ /* 0x000fe400078e0a00 */
[----:B0-----:R-:W-:Y:S01]  /*e900*/  IMAD.MOV.U32 R11, RZ, RZ, R7 ;  /* 0x000000ffff0b7224 */ /* 0x001fe200078e0007 */
[----:B------:R-:W-:-:S03]  /*e910*/  ISETP.GT.U32.AND P2, PT, R0, R8, PT ;  /* 0x000000080000720c */ /* 0x000fc60003f44070 */
[----:B------:R-:W-:Y:S01]  /*e920*/  @!P5 IMAD.MOV R11, RZ, RZ, -R11 ;  /* 0x000000ffff0bd224 */ /* 0x000fe200078e0a0b */
[----:B------:R-:W-:Y:S01]  /*e930*/  ISETP.GT.U32.AND P5, PT, R0, R10, PT ;  /* 0x0000000a0000720c */ /* 0x000fe20003fa4070 */
[----:B------:R-:W-:-:S05]  /*e940*/  @!P0 IMAD.IADD R9, R9, 0x1, -R0 ;  /* 0x0000000109098824 */ /* 0x000fca00078e0a00 */
[----:B------:R-:W-:-:S03]  /*e950*/  @!P6 IADD3 R9, -R9, RZ, RZ ;  /* 0x000000ff0909e210 */ /* 0x000fc60007ffe1ff */
[----:B------:R-:W-:-:S04]  /*e960*/  @!P2 IMAD.IADD R8, R8, 0x1, -R0 ;  /* 0x000000010808a824 */ /* 0x000fc800078e0a00 */
[----:B------:R-:W-:Y:S02]  /*e970*/  @!P5 IMAD.IADD R10, R10, 0x1, -R0 ;  /* 0x000000010a0ad824 */ /* 0x000fe400078e0a00 */
[----:B------:R-:W-:Y:S01]  /*e980*/  @!P1 IMAD.MOV R8, RZ, RZ, -R8 ;  /* 0x000000ffff089224 */ /* 0x000fe200078e0a08 */
[----:B------:R-:W-:Y:S02]  /*e990*/  ISETP.GE.AND P4, PT, R58, RZ, PT ;  /* 0x000000ff3a00720c */ /* 0x000fe40003f86270 */
[----:B---3--:R-:W-:Y:S02]  /*e9a0*/  IABS R50, R56 ;  /* 0x0000003800327213 */ /* 0x008fe40000000000 */
[----:B------:R-:W-:Y:S02]  /*e9b0*/  ISETP.GE.AND P0, PT, R56, RZ, PT ;  /* 0x000000ff3800720c */ /* 0x000fe40003f06270 */
[----:B------:R-:W2:Y:S01]  /*e9c0*/  LDL.LU R56, [R1+0x680] ;  /* 0x0006800001387983 */ /* 0x000ea20000300800 */
[----:B----4-:R-:W-:-:S05]  /*e9d0*/  IABS R52, R57 ;  /* 0x0000003900347213 */ /* 0x010fca0000000000 */
[----:B------:R-:W-:Y:S01]  /*e9e0*/  IMAD.HI.U32 R49, R6, R52, RZ ;  /* 0x0000003406317227 */ /* 0x000fe200078e00ff */
[----:B------:R-:W-:-:S03]  /*e9f0*/  IABS R53, R59 ;  /* 0x0000003b00357213 */ /* 0x000fc60000000000 */
[----:B------:R-:W-:Y:S02]  /*ea00*/  IMAD.MOV R49, RZ, RZ, -R49 ;  /* 0x000000ffff317224 */ /* 0x000fe400078e0a31 */
[----:B------:R-:W-:-:S04]  /*ea10*/  IMAD.HI.U32 R7, R6, R53, RZ ;  /* 0x0000003506077227 */ /* 0x000fc800078e00ff */
[----:B------:R-:W-:Y:S02]  /*ea20*/  IMAD.MOV R7, RZ, RZ, -R7 ;  /* 0x000000ffff077224 */ /* 0x000fe400078e0a07 */
[----:B------:R-:W-:Y:S01]  /*ea30*/  IMAD.HI.U32 R2, R6, R50, RZ ;  /* 0x0000003206027227 */ /* 0x000fe200078e00ff */
[----:B------:R0:W-:Y:S03]  /*ea40*/  STL [R1+0x208], R11 ;  /* 0x0002080b01007387 */ /* 0x0001e60000100800 */
[C---:B------:R-:W-:Y:S02]  /*ea50*/  IMAD R52, R0.reuse, R49, R52 ;  /* 0x0000003100347224 */ /* 0x040fe400078e0234 */
[C---:B------:R-:W-:Y:S01]  /*ea60*/  IMAD R7, R0.reuse, R7, R53 ;  /* 0x0000000700077224 */ /* 0x040fe200078e0235 */
[----:B------:R-:W-:Y:S01]  /*ea70*/  ISETP.GE.AND P2, PT, R57, RZ, PT ;  /* 0x000000ff3900720c */ /* 0x000fe20003f46270 */
[----:B------:R-:W-:Y:S01]  /*ea80*/  IMAD.MOV R2, RZ, RZ, -R2 ;  /* 0x000000ffff027224 */ /* 0x000fe200078e0a02 */
[----:B------:R-:W-:Y:S01]  /*ea90*/  STL [R1+0x204], R9 ;  /* 0x0002040901007387 */ /* 0x000fe20000100800 */
[----:B------:R-:W-:-:S02]  /*eaa0*/  ISETP.GT.U32.AND P6, PT, R0, R52, PT ;  /* 0x000000340000720c */ /* 0x000fc40003fc4070 */
[C---:B------:R-:W-:Y:S01]  /*eab0*/  ISETP.GT.U32.AND P5, PT, R0.reuse, R7, PT ;  /* 0x000000070000720c */ /* 0x040fe20003fa4070 */
[----:B------:R-:W3:Y:S01]  /*eac0*/  LDL.LU R57, [R1+0x684] ;  /* 0x0006840001397983 */ /* 0x000ee20000300800 */
[----:B------:R-:W-:-:S05]  /*ead0*/  IMAD R2, R0, R2, R50 ;  /* 0x0000000200027224 */ /* 0x000fca00078e0232 */
[----:B------:R-:W-:Y:S01]  /*eae0*/  ISETP.GT.U32.AND P3, PT, R0, R2, PT ;  /* 0x000000020000720c */ /* 0x000fe20003f64070 */
[----:B------:R-:W-:Y:S01]  /*eaf0*/  STL [R1+0x1e8], R8 ;  /* 0x0001e80801007387 */ /* 0x000fe20000100800 */
[----:B------:R-:W-:Y:S02]  /*eb00*/  IABS R51, R60 ;  /* 0x0000003c00337213 */ /* 0x000fe40000000000 */
[--C-:B------:R-:W-:Y:S01]  /*eb10*/  @!P6 IMAD.IADD R52, R52, 0x1, -R0.reuse ;  /* 0x000000013434e824 */ /* 0x100fe200078e0a00 */
[----:B------:R-:W-:Y:S01]  /*eb20*/  ISETP.GE.AND P6, PT, R59, RZ, PT ;  /* 0x000000ff3b00720c */ /* 0x000fe20003fc6270 */
[--C-:B------:R-:W-:Y:S01]  /*eb30*/  @!P5 IMAD.IADD R7, R7, 0x1, -R0.reuse ;  /* 0x000000010707d824 */ /* 0x100fe200078e0a00 */
[----:B------:R-:W-:Y:S01]  /*eb40*/  ISETP.GE.AND P5, PT, R60, RZ, PT ;  /* 0x000000ff3c00720c */ /* 0x000fe20003fa6270 */
[----:B------:R-:W4:Y:S04]  /*eb50*/  LDL.LU R59, [R1+0x688] ;  /* 0x00068800013b7983 */ /* 0x000f280000300800 */
[----:B------:R-:W4:Y:S01]  /*eb60*/  LDL.LU R60, [R1+0x68c] ;  /* 0x00068c00013c7983 */ /* 0x000f220000300800 */
[----:B------:R-:W-:Y:S01]  /*eb70*/  @!P3 IMAD.IADD R2, R2, 0x1, -R0 ;  /* 0x000000010202b824 */ /* 0x000fe200078e0a00 */
[----:B------:R-:W-:-:S04]  /*eb80*/  ISETP.GT.U32.AND P1, PT, R0, R52, PT ;  /* 0x000000340000720c */ /* 0x000fc80003f24070 */
[----:B------:R-:W-:Y:S01]  /*eb90*/  ISETP.GT.U32.AND P3, PT, R0, R2, PT ;  /* 0x000000020000720c */ /* 0x000fe20003f64070 */
[----:B0-----:R-:W-:-:S04]  /*eba0*/  IMAD.MOV.U32 R11, RZ, RZ, R10 ;  /* 0x000000ffff0b7224 */ /* 0x001fc800078e000a */
[----:B------:R-:W-:Y:S01]  /*ebb0*/  @!P4 IMAD.MOV R11, RZ, RZ, -R11 ;  /* 0x000000ffff0bc224 */ /* 0x000fe200078e0a0b */
[----:B------:R-:W-:-:S03]  /*ebc0*/  ISETP.GT.U32.AND P4, PT, R0, R7, PT ;  /* 0x000000070000720c */ /* 0x000fc60003f84070 */
[--C-:B------:R-:W-:Y:S01]  /*ebd0*/  @!P1 IMAD.IADD R52, R52, 0x1, -R0.reuse ;  /* 0x0000000134349824 */ /* 0x100fe200078e0a00 */
[----:B------:R0:W-:Y:S03]  /*ebe0*/  STL [R1+0x1d0], R11 ;  /* 0x0001d00b01007387 */ /* 0x0001e60000100800 */
[----:B------:R-:W-:-:S04]  /*ebf0*/  @!P3 IMAD.IADD R2, R2, 0x1, -R0 ;  /* 0x000000010202b824 */ /* 0x000fc800078e0a00 */
[----:B------:R-:W-:Y:S02]  /*ec00*/  @!P0 IMAD.MOV R2, RZ, RZ, -R2 ;  /* 0x000000ffff028224 */ /* 0x000fe400078e0a02 */
[----:B0-----:R-:W-:-:S04]  /*ec10*/  IMAD.MOV.U32 R11, RZ, RZ, R52 ;  /* 0x000000ffff0b7224 */ /* 0x001fc800078e0034 */
[----:B------:R-:W-:Y:S01]  /*ec20*/  @!P2 IMAD.MOV R11, RZ, RZ, -R11 ;  /* 0x000000ffff0ba224 */ /* 0x000fe200078e0a0b */
[----:B------:R-:W-:Y:S01]  /*ec30*/  STL [R1+0x1c0], R2 ;  /* 0x0001c00201007387 */ /* 0x000fe20000100800 */
[----:B------:R-:W-:Y:S01]  /*ec40*/  IABS R49, R61 ;  /* 0x0000003d00317213 */ /* 0x000fe20000000000 */
[----:B------:R-:W-:Y:S01]  /*ec50*/  @!P4 IMAD.IADD R7, R7, 0x1, -R0 ;  /* 0x000000010707c824 */ /* 0x000fe200078e0a00 */
[----:B------:R-:W-:Y:S01]  /*ec60*/  ISETP.GE.AND P0, PT, R61, RZ, PT ;  /* 0x000000ff3d00720c */ /* 0x000fe20003f06270 */
[----:B------:R0:W-:Y:S01]  /*ec70*/  STL [R1+0x1bc], R11 ;  /* 0x0001bc0b01007387 */ /* 0x0001e20000100800 */
[----:B------:R-:W-:Y:S02]  /*ec80*/  IABS R50, R55 ;  /* 0x0000003700327213 */ /* 0x000fe40000000000 */
[----:B------:R-:W-:Y:S01]  /*ec90*/  ISETP.GE.AND P4, PT, R55, RZ, PT ;  /* 0x000000ff3700720c */ /* 0x000fe20003f86270 */
[----:B------:R-:W4:Y:S04]  /*eca0*/  LDL.LU R61, [R1+0x690] ;  /* 0x00069000013d7983 */ /* 0x000f280000300800 */
[----:B------:R-:W4:Y:S01]  /*ecb0*/  LDL.LU R55, [R1+0x694] ;  /* 0x0006940001377983 */ /* 0x000f220000300800 */
[----:B------:R-:W-:-:S04]  /*ecc0*/  IMAD.HI.U32 R54, R6, R51, RZ ;  /* 0x0000003306367227 */ /* 0x000fc800078e00ff */
[----:B------:R-:W-:-:S04]  /*ecd0*/  IMAD.MOV R54, RZ, RZ, -R54 ;  /* 0x000000ffff367224 */ /* 0x000fc800078e0a36 */
[----:B------:R-:W-:-:S05]  /*ece0*/  IMAD R51, R0, R54, R51 ;  /* 0x0000003600337224 */ /* 0x000fca00078e0233 */
[----:B------:R-:W-:Y:S01]  /*ecf0*/  ISETP.GT.U32.AND P3, PT, R0, R51, PT ;  /* 0x000000330000720c */ /* 0x000fe20003f64070 */
[----:B------:R-:W-:-:S04]  /*ed00*/  IMAD.HI.U32 R53, R6, R49, RZ ;  /* 0x0000003106357227 */ /* 0x000fc800078e00ff */
[----:B------:R-:W-:-:S08]  /*ed10*/  IMAD.MOV R53, RZ, RZ, -R53 ;  /* 0x000000ffff357224 */ /* 0x000fd000078e0a35 */
[----:B------:R-:W-:Y:S01]  /*ed20*/  @!P3 IADD3 R51, R51, -R0, RZ ;  /* 0x800000003333b210 */ /* 0x000fe20007ffe0ff */
[----:B------:R-:W-:-:S03]  /*ed30*/  IMAD R53, R0, R53, R49 ;  /* 0x0000003500357224 */ /* 0x000fc600078e0231 */
[C---:B------:R-:W-:Y:S02]  /*ed40*/  ISETP.GT.U32.AND P3, PT, R0.reuse, R51, PT ;  /* 0x000000330000720c */ /* 0x040fe40003f64070 */
[----:B0-----:R-:W-:Y:S02]  /*ed50*/  MOV R11, R7 ;  /* 0x00000007000b7202 */ /* 0x001fe40000000f00 */
[----:B------:R-:W-:Y:S01]  /*ed60*/  ISETP.GT.U32.AND P1, PT, R0, R53, PT ;  /* 0x000000350000720c */ /* 0x000fe20003f24070 */
[----:B------:R-:W-:-:S04]  /*ed70*/  IMAD.HI.U32 R9, R6, R50, RZ ;  /* 0x0000003206097227 */ /* 0x000fc800078e00ff */
[----:B------:R-:W-:Y:S02]  /*ed80*/  @!P6 IMAD.MOV R11, RZ, RZ, -R11 ;  /* 0x000000ffff0be224 */ /* 0x000fe400078e0a0b */
[----:B------:R-:W-:Y:S02]  /*ed90*/  IMAD.MOV R9, RZ, RZ, -R9 ;  /* 0x000000ffff097224 */ /* 0x000fe400078e0a09 */
[----:B------:R-:W-:Y:S01]  /*eda0*/  @!P3 IMAD.IADD R51, R51, 0x1, -R0 ;  /* 0x000000013333b824 */ /* 0x000fe200078e0a00 */
[----:B------:R0:W-:Y:S01]  /*edb0*/  STL [R1+0x1b8], R11 ;  /* 0x0001b80b01007387 */ /* 0x0001e20000100800 */
[C---:B------:R-:W-:Y:S02]  /*edc0*/  IMAD R9, R0.reuse, R9, R50 ;  /* 0x0000000900097224 */ /* 0x040fe400078e0232 */
[----:B------:R-:W-:Y:S02]  /*edd0*/  @!P1 IMAD.IADD R53, R53, 0x1, -R0 ;  /* 0x0000000135359824 */ /* 0x000fe400078e0a00 */
[----:B0-----:R-:W-:Y:S01]  /*ede0*/  IMAD.MOV.U32 R11, RZ, RZ, R51 ;  /* 0x000000ffff0b7224 */ /* 0x001fe200078e0033 */
[----:B------:R-:W-:-:S03]  /*edf0*/  ISETP.GT.U32.AND P2, PT, R0, R9, PT ;  /* 0x000000090000720c */ /* 0x000fc60003f44070 */
[----:B------:R-:W-:Y:S01]  /*ee00*/  @!P5 IMAD.MOV R11, RZ, RZ, -R11 ;  /* 0x000000ffff0bd224 */ /* 0x000fe200078e0a0b */
[----:B------:R-:W-:-:S09]  /*ee10*/  ISETP.GT.U32.AND P6, PT, R0, R53, PT ;  /* 0x000000350000720c */ /* 0x000fd20003fc4070 */
[----:B------:R-:W-:-:S05]  /*ee20*/  @!P2 IMAD.IADD R9, R9, 0x1, -R0 ;  /* 0x000000010909a824 */ /* 0x000fca00078e0a00 */
[----:B------:R-:W-:Y:S01]  /*ee30*/  ISETP.GT.U32.AND P2, PT, R0, R9, PT ;  /* 0x000000090000720c */ /* 0x000fe20003f44070 */
[----:B------:R-:W-:-:S12]  /*ee40*/  @!P6 IMAD.IADD R53, R53, 0x1, -R0 ;  /* 0x000000013535e824 */ /* 0x000fd800078e0a00 */
[----:B------:R-:W-:-:S04]  /*ee50*/  @!P2 IMAD.IADD R9, R9, 0x1, -R0 ;  /* 0x000000010909a824 */ /* 0x000fc800078e0a00 */
[----:B------:R-:W-:Y:S01]  /*ee60*/  @!P4 IMAD.MOV R9, RZ, RZ, -R9 ;  /* 0x000000ffff09c224 */ /* 0x000fe200078e0a09 */
[----:B--2---:R-:W-:Y:S02]  /*ee70*/  IABS R8, R56 ;  /* 0x0000003800087213 */ /* 0x004fe40000000000 */
[----:B------:R-:W-:Y:S02]  /*ee80*/  ISETP.GE.AND P1, PT, R56, RZ, PT ;  /* 0x000000ff3800720c */ /* 0x000fe40003f26270 */
[----:B------:R-:W2:Y:S01]  /*ee90*/  LDL.LU R56, [R1+0x698] ;  /* 0x0006980001387983 */ /* 0x000ea20000300800 */
[----:B------:R-:W-:-:S04]  /*eea0*/  IMAD.HI.U32 R10, R6, R8, RZ ;  /* 0x00000008060a7227 */ /* 0x000fc800078e00ff */
[----:B------:R-:W-:-:S04]  /*eeb0*/  IMAD.MOV R10, RZ, RZ, -R10 ;  /* 0x000000ffff0a7224 */ /* 0x000fc800078e0a0a */
[----:B------:R-:W-:-:S05]  /*eec0*/  IMAD R10, R0, R10, R8 ;  /* 0x0000000a000a7224 */ /* 0x000fca00078e0208 */
[----:B------:R-:W-:Y:S02]  /*eed0*/  ISETP.GT.U32.AND P3, PT, R0, R10, PT ;  /* 0x0000000a0000720c */ /* 0x000fe40003f64070 */
[----:B---3--:R-:W-:Y:S02]  /*eee0*/  IABS R2, R57 ;  /* 0x0000003900027213 */ /* 0x008fe40000000000 */
[----:B------:R-:W-:Y:S02]  /*eef0*/  ISETP.GE.AND P5, PT, R57, RZ, PT ;  /* 0x000000ff3900720c */ /* 0x000fe40003fa6270 */
[----:B------:R-:W3:Y:S01]  /*ef00*/  LDL.LU R57, [R1+0x69c] ;  /* 0x00069c0001397983 */ /* 0x000ee20000300800 */
[----:B------:R-:W-:-:S04]  /*ef10*/  IMAD.HI.U32 R7, R6, R2, RZ ;  /* 0x0000000206077227 */ /* 0x000fc800078e00ff */
[----:B------:R-:W-:-:S04]  /*ef20*/  IMAD.MOV R7, RZ, RZ, -R7 ;  /* 0x000000ffff077224 */ /* 0x000fc800078e0a07 */
[----:B------:R-:W-:Y:S01]  /*ef30*/  IMAD R2, R0, R7, R2 ;  /* 0x0000000700027224 */ /* 0x000fe200078e0202 */
[----:B----4-:R-:W-:Y:S01]  /*ef40*/  IABS R49, R60 ;  /* 0x0000003c00317213 */ /* 0x010fe20000000000 */
[----:B------:R-:W-:-:S04]  /*ef50*/  @!P3 IMAD.IADD R10, R10, 0x1, -R0 ;  /* 0x000000010a0ab824 */ /* 0x000fc800078e0a00 */
[----:B------:R-:W-:Y:S01]  /*ef60*/  IMAD.HI.U32 R7, R6, R49, RZ ;  /* 0x0000003106077227 */ /* 0x000fe200078e00ff */
[----:B------:R-:W-:-:S04]  /*ef70*/  ISETP.GT.U32.AND P3, PT, R0, R10, PT ;  /* 0x0000000a0000720c */ /* 0x000fc80003f64070 */
[----:B------:R-:W-:-:S05]  /*ef80*/  IADD3 R7, -R7, RZ, RZ ;  /* 0x000000ff07077210 */ /* 0x000fca0007ffe1ff */
[C---:B------:R-:W-:Y:S01]  /*ef90*/  IMAD R49, R0.reuse, R7, R49 ;  /* 0x0000000700317224 */ /* 0x040fe200078e0231 */
[----:B------:R-:W-:Y:S01]  /*efa0*/  IABS R8, R59 ;  /* 0x0000003b00087213 */ /* 0x000fe20000000000 */
[----:B------:R0:W-:Y:S03]  /*efb0*/  STL [R1+0x180], R11 ;  /* 0x0001800b01007387 */ /* 0x0001e60000100800 */
[----:B------:R-:W-:Y:S01]  /*efc0*/  ISETP.GT.U32.AND P4, PT, R0, R49, PT ;  /* 0x000000310000720c */ /* 0x000fe20003f84070 */
[----:B------:R-:W-:-:S04]  /*efd0*/  IMAD.HI.U32 R51, R6, R8, RZ ;  /* 0x0000000806337227 */ /* 0x000fc800078e00ff */
[----:B0-----:R-:W-:Y:S02]  /*efe0*/  IMAD.MOV.U32 R11, RZ, RZ, R53 ;  /* 0x000000ffff0b7224 */ /* 0x001fe400078e0035 */
[----:B------:R-:W-:Y:S02]  /*eff0*/  @!P3 IMAD.IADD R10, R10, 0x1, -R0 ;  /* 0x000000010a0ab824 */ /* 0x000fe400078e0a00 */
[----:B------:R-:W-:Y:S01]  /*f000*/  @!P0 IMAD.MOV R11, RZ, RZ, -R11 ;  /* 0x000000ffff0b8224 */ /* 0x000fe200078e0a0b */
[----:B------:R-:W-:Y:S01]  /*f010*/  ISETP.GE.AND P2, PT, R59, RZ, PT ;  /* 0x000000ff3b00720c */ /* 0x000fe20003f46270 */
[----:B------:R-:W-:Y:S01]  /*f020*/  IMAD.MOV R51, RZ, RZ, -R51 ;  /* 0x000000ffff337224 */ /* 0x000fe200078e0a33 */
[----:B------:R-:W4:Y:S01]  /*f030*/  LDL.LU R59, [R1+0x6a0] ;  /* 0x0006a000013b7983 */ /* 0x000f220000300800 */
[----:B------:R-:W-:Y:S01]  /*f040*/  @!P1 IMAD.MOV R10, RZ, RZ, -R10 ;  /* 0x000000ffff0a9224 */ /* 0x000fe200078e0a0a */
[----:B------:R-:W-:Y:S02]  /*f050*/  ISETP.GE.AND P3, PT, R60, RZ, PT ;  /* 0x000000ff3c00720c */ /* 0x000fe40003f66270 */
[----:B------:R0:W-:Y:S01]  /*f060*/  STL [R1+0x17c], R11 ;  /* 0x00017c0b01007387 */ /* 0x0001e20000100800 */
[----:B------:R-:W-:-:S02]  /*f070*/  IMAD R51, R0, R51, R8 ;  /* 0x0000003300337224 */ /* 0x000fc400078e0208 */
[----:B------:R-:W-:Y:S01]  /*f080*/  @!P4 IMAD.IADD R49, R49, 0x1, -R0 ;  /* 0x000000013131c824 */ /* 0x000fe200078e0a00 */
[----:B------:R-:W4:Y:S01]  /*f090*/  LDL.LU R60, [R1+0x6a4] ;  /* 0x0006a400013c7983 */ /* 0x000f220000300800 */
[----:B------:R-:W-:Y:S02]  /*f0a0*/  IABS R8, R55 ;  /* 0x0000003700087213 */ /* 0x000fe40000000000 */
[----:B------:R-:W-:Y:S01]  /*f0b0*/  ISETP.GE.AND P4, PT, R55, RZ, PT ;  /* 0x000000ff3700720c */ /* 0x000fe20003f86270 */
[----:B------:R-:W-:Y:S04]  /*f0c0*/  STL [R1+0xa0], R9 ;  /* 0x0000a00901007387 */ /* 0x000fe80000100800 */
[----:B------:R-:W-:Y:S04]  /*f0d0*/  STL [R1+0x170], R10 ;  /* 0x0001700a01007387 */ /* 0x000fe80000100800 */
[----:B------:R-:W4:Y:S01]  /*f0e0*/  LDL.LU R55, [R1+0x6a8] ;  /* 0x0006a80001377983 */ /* 0x000f220000300800 */
[----:B------:R-:W-:-:S02]  /*f0f0*/  ISETP.GT.U32.AND P6, PT, R0, R2, PT ;  /* 0x000000020000720c */ /* 0x000fc40003fc4070 */
[----:B------:R-:W-:Y:S02]  /*f100*/  IABS R50, R61 ;  /* 0x0000003d00327213 */ /* 0x000fe40000000000 */
[----:B------:R-:W-:-:S03]  /*f110*/  ISETP.GT.U32.AND P0, PT, R0, R51, PT ;  /* 0x000000330000720c */ /* 0x000fc60003f04070 */
[----:B------:R-:W-:-:S06]  /*f120*/  IMAD.HI.U32 R7, R6, R50, RZ ;  /* 0x0000003206077227 */ /* 0x000fcc00078e00ff */
[----:B------:R-:W-:-:S05]  /*f130*/  @!P6 IMAD.IADD R2, R2, 0x1, -R0 ;  /* 0x000000010202e824 */ /* 0x000fca00078e0a00 */
[----:B------:R-:W-:Y:S01]  /*f140*/  ISETP.GT.U32.AND P6, PT, R0, R2, PT ;  /* 0x000000020000720c */ /* 0x000fe20003fc4070 */
[----:B------:R-:W-:-:S04]  /*f150*/  IMAD.MOV R7, RZ, RZ, -R7 ;  /* 0x000000ffff077224 */ /* 0x000fc800078e0a07 */
[----:B------:R-:W-:Y:S02]  /*f160*/  IMAD R50, R0, R7, R50 ;  /* 0x0000000700327224 */ /* 0x000fe400078e0232 */
[----:B------:R-:W-:-:S06]  /*f170*/  @!P0 IMAD.IADD R51, R51, 0x1, -R0 ;  /* 0x0000000133338824 */ /* 0x000fcc00078e0a00 */
[----:B------:R-:W-:Y:S01]  /*f180*/  @!P6 IMAD.IADD R2, R2, 0x1, -R0 ;  /* 0x000000010202e824 */ /* 0x000fe200078e0a00 */
[----:B------:R-:W-:Y:S01]  /*f190*/  ISETP.GT.U32.AND P6, PT, R0, R50, PT ;  /* 0x000000320000720c */ /* 0x000fe20003fc4070 */
[----:B------:R-:W-:Y:S01]  /*f1a0*/  IMAD.HI.U32 R7, R6, R8, RZ ;  /* 0x0000000806077227 */ /* 0x000fe200078e00ff */
[----:B------:R-:W-:Y:S02]  /*f1b0*/  ISETP.GT.U32.AND P0, PT, R0, R51, PT ;  /* 0x000000330000720c */ /* 0x000fe40003f04070 */
[----:B0-----:R-:W-:Y:S01]  /*f1c0*/  MOV R11, R2 ;  /* 0x00000002000b7202 */ /* 0x001fe20000000f00 */
[----:B------:R-:W-:-:S04]  /*f1d0*/  IMAD.MOV R7, RZ, RZ, -R7 ;  /* 0x000000ffff077224 */ /* 0x000fc800078e0a07 */
[----:B------:R-:W-:-:S04]  /*f1e0*/  IMAD R8, R0, R7, R8 ;  /* 0x0000000700087224 */ /* 0x000fc800078e0208 */
[--C-:B------:R-:W-:Y:S02]  /*f1f0*/  @!P6 IMAD.IADD R50, R50, 0x1, -R0.reuse ;  /* 0x000000013232e824 */ /* 0x100fe400078e0a00 */
[----:B------:R-:W-:Y:S01]  /*f200*/  @!P5 IMAD.MOV R11, RZ, RZ, -R11 ;  /* 0x000000ffff0bd224 */ /* 0x000fe200078e0a0b */
[C---:B------:R-:W-:Y:S01]  /*f210*/  ISETP.GT.U32.AND P5, PT, R0.reuse, R49, PT ;  /* 0x000000310000720c */ /* 0x040fe20003fa4070 */
[--C-:B------:R-:W-:Y:S01]  /*f220*/  @!P0 IMAD.IADD R51, R51, 0x1, -R0.reuse ;  /* 0x0000000133338824 */ /* 0x100fe200078e0a00 */
[C---:B------:R-:W-:Y:S02]  /*f230*/  ISETP.GT.U32.AND P6, PT, R0.reuse, R50, PT ;  /* 0x000000320000720c */ /* 0x040fe40003fc4070 */
[----:B------:R-:W-:Y:S01]  /*f240*/  ISETP.GT.U32.AND P0, PT, R0, R8, PT ;  /* 0x000000080000720c */ /* 0x000fe20003f04070 */
[----:B------:R0:W-:Y:S08]  /*f250*/  STL [R1+0x160], R11 ;  /* 0x0001600b01007387 */ /* 0x0001f00000100800 */
[----:B------:R-:W-:-:S02]  /*f260*/  @!P5 IMAD.IADD R49, R49, 0x1, -R0 ;  /* 0x000000013131d824 */ /* 0x000fc400078e0a00 */
[----:B0-----:R-:W-:Y:S01]  /*f270*/  IMAD.MOV.U32 R11, RZ, RZ, R51 ;  /* 0x000000ffff0b7224 */ /* 0x001fe200078e0033 */
[----:B------:R-:W-:Y:S01]  /*f280*/  @!P6 IADD3 R50, R50, -R0, RZ ;  /* 0x800000003232e210 */ /* 0x000fe20007ffe0ff */
[----:B------:R-:W-:Y:S02]  /*f290*/  @!P0 IMAD.IADD R8, R8, 0x1, -R0 ;  /* 0x0000000108088824 */ /* 0x000fe400078e0a00 */
[----:B------:R-:W-:Y:S01]  /*f2a0*/  @!P2 IMAD.MOV R11, RZ, RZ, -R11 ;  /* 0x000000ffff0ba224 */ /* 0x000fe200078e0a0b */
[----:B------:R-:W-:Y:S02]  /*f2b0*/  ISETP.GE.AND P1, PT, R61, RZ, PT ;  /* 0x000000ff3d00720c */ /* 0x000fe40003f26270 */
[----:B------:R-:W-:Y:S02]  /*f2c0*/  ISETP.GT.U32.AND P0, PT, R0, R8, PT ;  /* 0x000000080000720c */ /* 0x000fe40003f04070 */
[----:B------:R0:W-:Y:S04]  /*f2d0*/  STL [R1+0x140], R11 ;  /* 0x0001400b01007387 */ /* 0x0001e80000100800 */
[----:B------:R-:W4:Y:S01]  /*f2e0*/  LDL.LU R61, [R1+0x6ac] ;  /* 0x0006ac00013d7983 */ /* 0x000f220000300800 */
[----:B0-----:R-:W-:-:S06]  /*f2f0*/  IMAD.MOV.U32 R11, RZ, RZ, R49 ;  /* 0x000000ffff0b7224 */ /* 0x001fcc00078e0031 */
[----:B------:R-:W-:Y:S02]  /*f300*/  @!P0 IMAD.IADD R8, R8, 0x1, -R0 ;  /* 0x0000000108088824 */ /* 0x000fe400078e0a00 */
[----:B------:R-:W-:Y:S01]  /*f310*/  @!P3 IMAD.MOV R11, RZ, RZ, -R11 ;  /* 0x000000ffff0bb224 */ /* 0x000fe200078e0a0b */
[----:B------:R-:W-:-:S05]  /*f320*/  MOV R12, R50 ;  /* 0x00000032000c7202 */ /* 0x000fca0000000f00 */
[----:B------:R-:W-:Y:S01]  /*f330*/  @!P1 IMAD.MOV R12, RZ, RZ, -R12 ;  /* 0x000000ffff0c9224 */ /* 0x000fe200078e0a0c */
[----:B--2---:R-:W-:-:S05]  /*f340*/  IABS R9, R56 ;  /* 0x0000003800097213 */ /* 0x004fca0000000000 */
[----:B------:R-:W-:-:S04]  /*f350*/  IMAD.HI.U32 R2, R6, R9, RZ ;  /* 0x0000000906027227 */ /* 0x000fc800078e00ff */
[----:B------:R-:W-:-:S04]  /*f360*/  IMAD.MOV R2, RZ, RZ, -R2 ;  /* 0x000000ffff027224 */ /* 0x000fc800078e0a02 */
[----:B------:R-:W-:-:S05]  /*f370*/  IMAD R9, R0, R2, R9 ;  /* 0x0000000200097224 */ /* 0x000fca00078e0209 */
[----:B------:R-:W-:Y:S02]  /*f380*/  ISETP.GT.U32.AND P5, PT, R0, R9, PT ;  /* 0x000000090000720c */ /* 0x000fe40003fa4070 */
[----:B------:R-:W-:Y:S02]  /*f390*/  ISETP.GE.AND P2, PT, R56, RZ, PT ;  /* 0x000000ff3800720c */ /* 0x000fe40003f46270 */
[----:B------:R-:W2:Y:S01]  /*f3a0*/  LDL.LU R56, [R1+0x6b0] ;  /* 0x0006b00001387983 */ /* 0x000ea20000300800 */
[----:B---3--:R-:W-:-:S05]  /*f3b0*/  IABS R10, R57 ;  /* 0x00000039000a7213 */ /* 0x008fca0000000000 */
[----:B------:R-:W-:-:S04]  /*f3c0*/  IMAD.HI.U32 R52, R6, R10, RZ ;  /* 0x0000000a06347227 */ /* 0x000fc800078e00ff */
[----:B------:R-:W-:-:S04]  /*f3d0*/  IMAD.MOV R52, RZ, RZ, -R52 ;  /* 0x000000ffff347224 */ /* 0x000fc800078e0a34 */
[----:B------:R-:W-:-:S05]  /*f3e0*/  IMAD R10, R0, R52, R10 ;  /* 0x00000034000a7224 */ /* 0x000fca00078e020a */
[----:B------:R-:W-:Y:S01]  /*f3f0*/  ISETP.GT.U32.AND P6, PT, R0, R10, PT ;  /* 0x0000000a0000720c */ /* 0x000fe20003fc4070 */
[--C-:B------:R-:W-:Y:S01]  /*f400*/  @!P5 IMAD.IADD R9, R9, 0x1, -R0.reuse ;  /* 0x000000010909d824 */ /* 0x100fe200078e0a00 */
[----:B------:R-:W-:Y:S02]  /*f410*/  ISETP.GE.AND P5, PT, R57, RZ, PT ;  /* 0x000000ff3900720c */ /* 0x000fe40003fa6270 */
[----:B------:R-:W3:Y:S09]  /*f420*/  LDL.LU R57, [R1+0x6b4] ;  /* 0x0006b40001397983 */ /* 0x000ef20000300800 */
[----:B------:R-:W-:Y:S01]  /*f430*/  @!P6 IMAD.IADD R10, R10, 0x1, -R0 ;  /* 0x000000010a0ae824 */ /* 0x000fe200078e0a00 */
[----:B------:R-:W-:-:S04]  /*f440*/  ISETP.GT.U32.AND P6, PT, R0, R9, PT ;  /* 0x000000090000720c */ /* 0x000fc80003fc4070 */
[----:B------:R-:W-:Y:S01]  /*f450*/  ISETP.GT.U32.AND P3, PT, R0, R10, PT ;  /* 0x0000000a0000720c */ /* 0x000fe20003f64070 */
[----:B------:R0:W-:Y:S02]  /*f460*/  STL [R1+0xf8], R11 ;  /* 0x0000f80b01007387 */ /* 0x0001e40000100800 */
[----:B0-----:R-:W-:-:S04]  /*f470*/  IMAD.MOV.U32 R11, RZ, RZ, R8 ;  /* 0x000000ffff0b7224 */ /* 0x001fc800078e0008 */
[----:B------:R-:W-:Y:S01]  /*f480*/  @!P4 IMAD.MOV R11, RZ, RZ, -R11 ;  /* 0x000000ffff0bc224 */ /* 0x000fe200078e0a0b */
[----:B------:R0:W-:Y:S05]  /*f490*/  STL [R1+0x100], R12 ;  /* 0x0001000c01007387 */ /* 0x0001ea0000100800 */
[--C-:B------:R-:W-:Y:S02]  /*f4a0*/  @!P3 IMAD.IADD R10, R10, 0x1, -R0.reuse ;  /* 0x000000010a0ab824 */ /* 0x100fe400078e0a00 */
[----:B------:R-:W-:Y:S01]  /*f4b0*/  @!P6 IMAD.IADD R9, R9, 0x1, -R0 ;  /* 0x000000010909e824 */ /* 0x000fe200078e0a00 */
[----:B------:R1:W-:Y:S03]  /*f4c0*/  STL [R1+0x114], R11 ;  /* 0x0001140b01007387 */ /* 0x0003e60000100800 */
[----:B------:R-:W-:Y:S01]  /*f4d0*/  @!P2 IMAD.MOV R9, RZ, RZ, -R9 ;  /* 0x000000ffff09a224 */ /* 0x000fe200078e0a09 */
[----:B----4-:R-:W-:-:S02]  /*f4e0*/  IABS R49, R55 ;  /* 0x0000003700317213 */ /* 0x010fc40000000000 */
[----:B------:R-:W-:Y:S02]  /*f4f0*/  ISETP.GE.AND P3, PT, R55, RZ, PT ;  /* 0x000000ff3700720c */ /* 0x000fe40003f66270 */
[----:B------:R-:W4:Y:S01]  /*f500*/  LDL.LU R55, [R1+0x6b8] ;  /* 0x0006b80001377983 */ /* 0x000f220000300800 */
[----:B------:R-:W-:Y:S02]  /*f510*/  IABS R7, R59 ;  /* 0x0000003b00077213 */ /* 0x000fe40000000000 */
[----:B------:R-:W-:Y:S01]  /*f520*/  ISETP.GE.AND P1, PT, R59, RZ, PT ;  /* 0x000000ff3b00720c */ /* 0x000fe20003f26270 */
[----:B0-----:R-:W4:Y:S04]  /*f530*/  LDL.LU R12, [R1+0x6bc] ;  /* 0x0006bc00010c7983 */ /* 0x001f280000300800 */
[----:B------:R2:W-:Y:S04]  /*f540*/  STL [R1+0x118], R9 ;  /* 0x0001180901007387 */ /* 0x0005e80000100800 */
[----:B------:R-:W4:Y:S01]  /*f550*/  LDL.LU R59, [R1+0x6c0] ;  /* 0x0006c000013b7983 */ /* 0x000f220000300800 */
[----:B------:R-:W-:-:S02]  /*f560*/  @!P5 IADD3 R10, -R10, RZ, RZ ;  /* 0x000000ff0a0ad210 */ /* 0x000fc40007ffe1ff */
[----:B------:R-:W-:Y:S02]  /*f570*/  IABS R2, R60 ;  /* 0x0000003c00027213 */ /* 0x000fe40000000000 */
[----:B------:R-:W-:Y:S01]  /*f580*/  ISETP.GE.AND P6, PT, R60, RZ, PT ;  /* 0x000000ff3c00720c */ /* 0x000fe20003fc6270 */
[----:B------:R0:W-:Y:S04]  /*f590*/  STL [R1+0x110], R10 ;  /* 0x0001100a01007387 */ /* 0x0001e80000100800 */
[----:B------:R-:W4:Y:S01]  /*f5a0*/  LDL.LU R60, [R1+0x6c4] ;  /* 0x0006c400013c7983 */ /* 0x000f220000300800 */
[----:B------:R-:W-:-:S04]  /*f5b0*/  IMAD.HI.U32 R52, R6, R7, RZ ;  /* 0x0000000706347227 */ /* 0x000fc800078e00ff */
[----:B------:R-:W-:Y:S02]  /*f5c0*/  IMAD.MOV R52, RZ, RZ, -R52 ;  /* 0x000000ffff347224 */ /* 0x000fe400078e0a34 */
[----:B------:R-:W-:-:S04]  /*f5d0*/  IMAD.HI.U32 R51, R6, R2, RZ ;  /* 0x0000000206337227 */ /* 0x000fc800078e00ff */
[----:B------:R-:W-:Y:S02]  /*f5e0*/  IMAD R7, R0, R52, R7 ;  /* 0x0000003400077224 */ /* 0x000fe400078e0207 */
[----:B------:R-:W-:-:S03]  /*f5f0*/  IMAD.MOV R51, RZ, RZ, -R51 ;  /* 0x000000ffff337224 */ /* 0x000fc600078e0a33 */
[C---:B------:R-:W-:Y:S01]  /*f600*/  ISETP.GT.U32.AND P0, PT, R0.reuse, R7, PT ;  /* 0x000000070000720c */ /* 0x040fe20003f04070 */
[----:B------:R-:W-:Y:S02]  /*f610*/  IMAD R2, R0, R51, R2 ;  /* 0x0000003300027224 */ /* 0x000fe400078e0202 */
[----:B------:R-:W-:-:S03]  /*f620*/  IMAD.HI.U32 R8, R6, R49, RZ ;  /* 0x0000003106087227 */ /* 0x000fc600078e00ff */
[----:B------:R-:W-:Y:S01]  /*f630*/  ISETP.GT.U32.AND P4, PT, R0, R2, PT ;  /* 0x000000020000720c */ /* 0x000fe20003f84070 */
[----:B------:R-:W-:-:S04]  /*f640*/  IMAD.MOV R8, RZ, RZ, -R8 ;  /* 0x000000ffff087224 */ /* 0x000fc800078e0a08 */
[----:B------:R-:W-:Y:S02]  /*f650*/  IMAD R49, R0, R8, R49 ;  /* 0x0000000800317224 */ /* 0x000fe400078e0231 */
[----:B------:R-:W-:-:S03]  /*f660*/  @!P0 IMAD.IADD R7, R7, 0x1, -R0 ;  /* 0x0000000107078824 */ /* 0x000fc600078e0a00 */
[C---:B------:R-:W-:Y:S02]  /*f670*/  ISETP.GT.U32.AND P5, PT, R0.reuse, R49, PT ;  /* 0x000000310000720c */ /* 0x040fe40003fa4070 */
[----:B------:R-:W-:Y:S01]  /*f680*/  ISETP.GT.U32.AND P0, PT, R0, R7, PT ;  /* 0x000000070000720c */ /* 0x000fe20003f04070 */
[----:B------:R-:W-:-:S05]  /*f690*/  @!P4 IMAD.IADD R2, R2, 0x1, -R0 ;  /* 0x000000010202c824 */ /* 0x000fca00078e0a00 */
[----:B------:R-:W-:-:S05]  /*f6a0*/  ISETP.GT.U32.AND P4, PT, R0, R2, PT ;  /* 0x000000020000720c */ /* 0x000fca0003f84070 */
[--C-:B------:R-:W-:Y:S02]  /*f6b0*/  @!P5 IMAD.IADD R49, R49, 0x1, -R0.reuse ;  /* 0x000000013131d824 */ /* 0x100fe400078e0a00 */
[--C-:B------:R-:W-:Y:S01]  /*f6c0*/  @!P0 IMAD.IADD R7, R7, 0x1, -R0.reuse ;  /* 0x0000000107078824 */ /* 0x100fe200078e0a00 */
[----:B------:R-:W-:Y:S02]  /*f6d0*/  ISETP.GE.AND P2, PT, R61, RZ, PT ;  /* 0x000000ff3d00720c */ /* 0x000fe40003f46270 */
[----:B------:R-:W-:Y:S02]  /*f6e0*/  IABS R50, R61 ;  /* 0x0000003d00327213 */ /* 0x000fe40000000000 */
[----:B------:R-:W4:Y:S01]  /*f6f0*/  LDL.LU R61, [R1+0x6c8] ;  /* 0x0006c800013d7983 */ /* 0x000f220000300800 */
[----:B------:R-:W-:Y:S01]  /*f700*/  @!P1 IMAD.MOV R7, RZ, RZ, -R7 ;  /* 0x000000ffff079224 */ /* 0x000fe200078e0a07 */
[----:B------:R-:W-:Y:S01]  /*f710*/  ISETP.GT.U32.AND P5, PT, R0, R49, PT ;  /* 0x000000310000720c */ /* 0x000fe20003fa4070 */
[----:B------:R-:W-:-:S02]  /*f720*/  @!P4 IMAD.IADD R2, R2, 0x1, -R0 ;  /* 0x000000010202c824 */ /* 0x000fc400078e0a00 */
[----:B------:R-:W-:-:S04]  /*f730*/  IMAD.HI.U32 R51, R6, R50, RZ ;  /* 0x0000003206337227 */ /* 0x000fc800078e00ff */
[----:B-1----:R-:W-:Y:S02]  /*f740*/  IMAD.MOV.U32 R11, RZ, RZ, R2 ;  /* 0x000000ffff0b7224 */ /* 0x002fe400078e0002 */
[----:B------:R-:W-:-:S03]  /*f750*/  IMAD.MOV R51, RZ, RZ, -R51 ;  /* 0x000000ffff337224 */ /* 0x000fc600078e0a33 */
[----:B------:R-:W-:Y:S01]  /*f760*/  @!P6 IADD3 R11, -R11, RZ, RZ ;  /* 0x000000ff0b0be210 */ /* 0x000fe20007ffe1ff */
[----:B------:R-:W-:Y:S02]  /*f770*/  @!P5 IMAD.IADD R49, R49, 0x1, -R0 ;  /* 0x000000013131d824 */ /* 0x000fe400078e0a00 */
[----:B------:R-:W-:-:S05]  /*f780*/  IMAD R50, R0, R51, R50 ;  /* 0x0000003300327224 */ /* 0x000fca00078e0232 */
[----:B------:R-:W-:-:S13]  /*f790*/  ISETP.GT.U32.AND P1, PT, R0, R50, PT ;  /* 0x000000320000720c */ /* 0x000fda0003f24070 */
[----:B------:R-:W-:Y:S01]  /*f7a0*/  @!P1 IMAD.IADD R50, R50, 0x1, -R0 ;  /* 0x0000000132329824 */ /* 0x000fe200078e0a00 */
[----:B--2---:R-:W-:Y:S02]  /*f7b0*/  IABS R9, R56 ;  /* 0x0000003800097213 */ /* 0x004fe40000000000 */
[----:B------:R-:W-:Y:S02]  /*f7c0*/  ISETP.GE.AND P0, PT, R56, RZ, PT ;  /* 0x000000ff3800720c */ /* 0x000fe40003f06270 */
[----:B------:R-:W2:Y:S01]  /*f7d0*/  LDL.LU R56, [R1+0x6cc] ;  /* 0x0006cc0001387983 */ /* 0x000ea20000300800 */
[----:B0-----:R-:W-:-:S04]  /*f7e0*/  IMAD.HI.U32 R10, R6, R9, RZ ;  /* 0x00000009060a7227 */ /* 0x001fc800078e00ff */
[----:B------:R-:W-:Y:S01]  /*f7f0*/  IMAD.MOV R10, RZ, RZ, -R10 ;  /* 0x000000ffff0a7224 */ /* 0x000fe200078e0a0a */
[----:B------:R-:W-:Y:S03]  /*f800*/  STL [R1+0xd8], R7 ;  /* 0x0000d80701007387 */ /* 0x000fe60000100800 */
[----:B------:R-:W-:-:S05]  /*f810*/  IMAD R9, R0, R10, R9 ;  /* 0x0000000a00097224 */ /* 0x000fca00078e0209 */
[----:B------:R-:W-:Y:S02]  /*f820*/  ISETP.GT.U32.AND P6, PT, R0, R9, PT ;  /* 0x000000090000720c */ /* 0x000fe40003fc4070 */
[----:B---3--:R-:W-:Y:S02]  /*f830*/  IABS R8, R57 ;  /* 0x0000003900087213 */ /* 0x008fe40000000000 */
[----:B------:R-:W-:Y:S02]  /*f840*/  ISETP.GE.AND P4, PT, R57, RZ, PT ;  /* 0x000000ff3900720c */ /* 0x000fe40003f86270 */
[----:B------:R-:W3:Y:S01]  /*f850*/  LDL.LU R57, [R1+0x6d0] ;  /* 0x0006d00001397983 */ /* 0x000ee20000300800 */
[----:B------:R-:W-:-:S04]  /*f860*/  IMAD.HI.U32 R52, R6, R8, RZ ;  /* 0x0000000806347227 */ /* 0x000fc800078e00ff */
[----:B------:R-:W-:-:S04]  /*f870*/  IMAD.MOV R52, RZ, RZ, -R52 ;  /* 0x000000ffff347224 */ /* 0x000fc800078e0a34 */
[----:B------:R-:W-:-:S05]  /*f880*/  IMAD R8, R0, R52, R8 ;  /* 0x0000003400087224 */ /* 0x000fca00078e0208 */
[----:B------:R-:W-:Y:S01]  /*f890*/  ISETP.GT.U32.AND P5, PT, R0, R8, PT ;  /* 0x000000080000720c */ /* 0x000fe20003fa4070 */
[----:B------:R0:W-:Y:S01]  /*f8a0*/  STL [R1+0xe0], R11 ;  /* 0x0000e00b01007387 */ /* 0x0001e20000100800 */
[----:B------:R-:W-:Y:S02]  /*f8b0*/  @!P6 IMAD.IADD R9, R9, 0x1, -R0 ;  /* 0x000000010909e824 */ /* 0x000fe400078e0a00 */
[----:B0-----:R-:W-:-:S09]  /*f8c0*/  IMAD.MOV.U32 R11, RZ, RZ, R49 ;  /* 0x000000ffff0b7224 */ /* 0x001fd200078e0031 */
[----:B------:R-:W-:Y:S02]  /*f8d0*/  @!P5 IMAD.IADD R8, R8, 0x1, -R0 ;  /* 0x000000010808d824 */ /* 0x000fe400078e0a00 */
[----:B------:R-:W-:Y:S01]  /*f8e0*/  @!P3 IMAD.MOV R11, RZ, RZ, -R11 ;  /* 0x000000ffff0bb224 */ /* 0x000fe200078e0a0b */
[----:B------:R-:W-:Y:S02]  /*f8f0*/  ISETP.GT.U32.AND P5, PT, R0, R9, PT ;  /* 0x000000090000720c */ /* 0x000fe40003fa4070 */
[----:B----4-:R-:W-:-:S05]  /*f900*/  IABS R51, R55 ;  /* 0x0000003700337213 */ /* 0x010fca0000000000 */
[----:B------:R-:W-:-:S04]  /*f910*/  IMAD.HI.U32 R52, R6, R51, RZ ;  /* 0x0000003306347227 */ /* 0x000fc800078e00ff */
[----:B------:R-:W-:Y:S01]  /*f920*/  IMAD.MOV R52, RZ, RZ, -R52 ;  /* 0x000000ffff347224 */ /* 0x000fe200078e0a34 */
[----:B------:R-:W-:-:S03]  /*f930*/  IABS R7, R59 ;  /* 0x0000003b00077213 */ /* 0x000fc60000000000 */
[----:B------:R-:W-:Y:S01]  /*f940*/  IMAD R51, R0, R52, R51 ;  /* 0x0000003400337224 */ /* 0x000fe200078e0233 */
[----:B------:R0:W-:Y:S01]  /*f950*/  STL [R1+0xc8], R11 ;  /* 0x0000c80b01007387 */ /* 0x0001e20000100800 */
[----:B------:R-:W-:-:S04]  /*f960*/  IMAD.HI.U32 R52, R6, R7, RZ ;  /* 0x0000000706347227 */ /* 0x000fc800078e00ff */
[----:B------:R-:W-:Y:S01]  /*f970*/  IMAD.MOV R52, RZ, RZ, -R52 ;  /* 0x000000ffff347224 */ /* 0x000fe200078e0a34 */
[----:B0-----:R-:W4:Y:S04]  /*f980*/  LDL.LU R11, [R1+0x6d4] ;  /* 0x0006d400010b7983 */ /* 0x001f280000300800 */
[----:B------:R-:W4:Y:S01]  /*f990*/  LDL.LU R58, [R1+0x6d8] ;  /* 0x0006d800013a7983 */ /* 0x000f220000300800 */
[----:B------:R-:W-:Y:S02]  /*f9a0*/  IMAD R7, R0, R52, R7 ;  /* 0x0000003400077224 */ /* 0x000fe400078e0207 */
[----:B------:R-:W-:-:S03]  /*f9b0*/  @!P5 IMAD.IADD R9, R9, 0x1, -R0 ;  /* 0x000000010909d824 */ /* 0x000fc600078e0a00 */
[----:B------:R-:W-:Y:S02]  /*f9c0*/  ISETP.GT.U32.AND P5, PT, R0, R7, PT ;  /* 0x000000070000720c */ /* 0x000fe40003fa4070 */
[----:B------:R-:W-:-:S11]  /*f9d0*/  IABS R10, R12 ;  /* 0x0000000c000a7213 */ /* 0x000fd60000000000 */
[----:B------:R-:W-:Y:S01]  /*f9e0*/  @!P5 IMAD.IADD R7, R7, 0x1, -R0 ;  /* 0x000000010707d824 */ /* 0x000fe200078e0a00 */
[----:B------:R-:W-:Y:S02]  /*f9f0*/  ISETP.GE.AND P5, PT, R59, RZ, PT ;  /* 0x000000ff3b00720c */ /* 0x000fe40003fa6270 */
[----:B------:R-:W4:Y:S01]  /*fa00*/  LDL.LU R59, [R1+0x6dc] ;  /* 0x0006dc00013b7983 */ /* 0x000f220000300800 */
[----:B------:R-:W-:Y:S01]  /*fa10*/  ISETP.GT.U32.AND P6, PT, R0, R50, PT ;  /* 0x000000320000720c */ /* 0x000fe20003fc4070 */
[----:B------:R-:W-:Y:S01]  /*fa20*/  IMAD.HI.U32 R2, R6, R10, RZ ;  /* 0x0000000a06027227 */ /* 0x000fe200078e00ff */
[----:B------:R-:W-:-:S03]  /*fa30*/  ISETP.GT.U32.AND P1, PT, R0, R51, PT ;  /* 0x000000330000720c */ /* 0x000fc60003f24070 */
[----:B------:R-:W-:-:S04]  /*fa40*/  IMAD.MOV R2, RZ, RZ, -R2 ;  /* 0x000000ffff027224 */ /* 0x000fc800078e0a02 */
[----:B------:R-:W-:-:S04]  /*fa50*/  IMAD R10, R0, R2, R10 ;  /* 0x00000002000a7224 */ /* 0x000fc800078e020a */
[----:B------:R-:W-:Y:S02]  /*fa60*/  @!P6 IADD3 R50, R50, -R0, RZ ;  /* 0x800000003232e210 */ /* 0x000fe40007ffe0ff */
[C---:B------:R-:W-:Y:S01]  /*fa70*/  ISETP.GT.U32.AND P6, PT, R0.reuse, R10, PT ;  /* 0x0000000a0000720c */ /* 0x040fe20003fc4070 */
[----:B------:R-:W-:Y:S01]  /*fa80*/  @!P1 IMAD.IADD R51, R51, 0x1, -R0 ;  /* 0x0000000133339824 */ /* 0x000fe200078e0a00 */
[----:B------:R-:W-:-:S04]  /*fa90*/  ISETP.GT.U32.AND P3, PT, R0, R8, PT ;  /* 0x000000080000720c */ /* 0x000fc80003f64070 */
[----:B------:R-:W-:-:S07]  /*faa0*/  ISETP.GT.U32.AND P1, PT, R0, R51, PT ;  /* 0x000000330000720c */ /* 0x000fce0003f24070 */
[----:B------:R-:W-:Y:S01]  /*fab0*/  @!P6 IMAD.IADD R10, R10, 0x1, -R0 ;  /* 0x000000010a0ae824 */ /* 0x000fe200078e0a00 */
[----:B------:R-:W-:Y:S01]  /*fac0*/  ISETP.GE.AND P6, PT, R12, RZ, PT ;  /* 0x000000ff0c00720c */ /* 0x000fe20003fc6270 */
[----:B------:R-:W-:Y:S02]  /*fad0*/  IMAD.MOV.U32 R12, RZ, RZ, R50 ;  /* 0x000000ffff0c7224 */ /* 0x000fe400078e0032 */
[----:B------:R-:W-:Y:S01]  /*fae0*/  @!P3 IMAD.IADD R8, R8, 0x1, -R0 ;  /* 0x000000010808b824 */ /* 0x000fe200078e0a00 */
[----:B------:R-:W-:Y:S01]  /*faf0*/  ISETP.GE.AND P3, PT, R55, RZ, PT ;  /* 0x000000ff3700720c */ /* 0x000fe20003f66270 */
[----:B------:R-:W-:Y:S02]  /*fb00*/  @!P2 IMAD.MOV R12, RZ, RZ, -R12 ;  /* 0x000000ffff0ca224 */ /* 0x000fe400078e0a0c */
[----:B------:R-:W-:Y:S02]  /*fb10*/  @!P0 IMAD.MOV R9, RZ, RZ, -R9 ;  /* 0x000000ffff098224 */ /* 0x000fe400078e0a09 */
[----:B------:R-:W-:Y:S01]  /*fb20*/  @!P1 IMAD.IADD R51, R51, 0x1, -R0 ;  /* 0x0000000133339824 */ /* 0x000fe200078e0a00 */
[----:B------:R-:W-:Y:S04]  /*fb30*/  STL [R1+0x88], R12 ;  /* 0x0000880c01007387 */ /* 0x000fe80000100800 */
[----:B------:R0:W-:Y:S01]  /*fb40*/  STL [R1+0x84], R9 ;  /* 0x0000840901007387 */ /* 0x0001e20000100800 */
[----:B------:R-:W-:-:S02]  /*fb50*/  @!P4 IMAD.MOV R8, RZ, RZ, -R8 ;  /* 0x000000ffff08c224 */ /* 0x000fc400078e0a08 */
[----:B0-----:R-:W-:-:S04]  /*fb60*/  IMAD.MOV.U32 R9, RZ, RZ, R51 ;  /* 0x000000ffff097224 */ /* 0x001fc800078e0033 */
[----:B------:R-:W-:Y:S01]  /*fb70*/  @!P3 IMAD.MOV R9, RZ, RZ, -R9 ;  /* 0x000000ffff09b224 */ /* 0x000fe200078e0a09 */
[----:B------:R-:W-:Y:S01]  /*fb80*/  STL [R1+0x78], R8 ;  /* 0x0000780801007387 */ /* 0x000fe20000100800 */
[----:B------:R-:W-:Y:S02]  /*fb90*/  IABS R2, R60 ;  /* 0x0000003c00027213 */ /* 0x000fe40000000000 */
[----:B------:R-:W-:Y:S01]  /*fba0*/  ISETP.GE.AND P3, PT, R60, RZ, PT ;  /* 0x000000ff3c00720c */ /* 0x000fe20003f66270 */
[----:B------:R0:W-:Y:S04]  /*fbb0*/  STL [R1+0x74], R9 ;  /* 0x0000740901007387 */ /* 0x0001e80000100800 */
[----:B------:R-:W4:Y:S01]  /*fbc0*/  LDL.LU R60, [R1+0x6e0] ;  /* 0x0006e000013c7983 */ /* 0x000f220000300800 */
[----:B------:R-:W-:-:S04]  /*fbd0*/  IMAD.HI.U32 R52, R6, R2, RZ ;  /* 0x0000000206347227 */ /* 0x000fc800078e00ff */
[----:B------:R-:W-:-:S04]  /*fbe0*/  IMAD.MOV R52, RZ, RZ, -R52 ;  /* 0x000000ffff347224 */ /* 0x000fc800078e0a34 */
[----:B------:R-:W-:Y:S01]  /*fbf0*/  IMAD R2, R0, R52, R2 ;  /* 0x0000003400027224 */ /* 0x000fe200078e0202 */
[----:B------:R-:W-:-:S04]  /*fc00*/  IABS R54, R61 ;  /* 0x0000003d00367213 */ /* 0x000fc80000000000 */
[----:B------:R-:W-:Y:S01]  /*fc10*/  ISETP.GT.U32.AND P1, PT, R0, R2, PT ;  /* 0x000000020000720c */ /* 0x000fe20003f24070 */
[----:B------:R-:W-:-:S04]  /*fc20*/  IMAD.HI.U32 R53, R6, R54, RZ ;  /* 0x0000003606357227 */ /* 0x000fc800078e00ff */
[----:B------:R-:W-:-:S04]  /*fc30*/  IMAD.MOV R53, RZ, RZ, -R53 ;  /* 0x000000ffff357224 */ /* 0x000fc800078e0a35 */
[----:B------:R-:W-:-:S04]  /*fc40*/  IMAD R53, R0, R53, R54 ;  /* 0x0000003500357224 */ /* 0x000fc800078e0236 */
[----:B------:R-:W-:Y:S02]  /*fc50*/  @!P1 IADD3 R2, R2, -R0, RZ ;  /* 0x8000000002029210 */ /* 0x000fe40007ffe0ff */
[C---:B------:R-:W-:Y:S02]  /*fc60*/  ISETP.GT.U32.AND P1, PT, R0.reuse, R10, PT ;  /* 0x0000000a0000720c */ /* 0x040fe40003f24070 */
[C---:B------:R-:W-:Y:S02]  /*fc70*/  ISETP.GT.U32.AND P2, PT, R0.reuse, R2, PT ;  /* 0x000000020000720c */ /* 0x040fe40003f44070 */
[C---:B------:R-:W-:Y:S02]  /*fc80*/  ISETP.GT.U32.AND P4, PT, R0.reuse, R53, PT ;  /* 0x000000350000720c */ /* 0x040fe40003f84070 */
[----:B------:R-:W-:-:S07]  /*fc90*/  ISETP.GT.U32.AND P0, PT, R0, R7, PT ;  /* 0x000000070000720c */ /* 0x000fce0003f04070 */
[--C-:B------:R-:W-:Y:S02]  /*fca0*/  @!P1 IMAD.IADD R10, R10, 0x1, -R0.reuse ;  /* 0x000000010a0a9824 */ /* 0x100fe400078e0a00 */
[----:B------:R-:W-:Y:S02]  /*fcb0*/  @!P2 IMAD.IADD R2, R2, 0x1, -R0 ;  /* 0x000000010202a824 */ /* 0x000fe400078e0a00 */
[----:B0-----:R-:W-:Y:S01]  /*fcc0*/  IMAD.MOV.U32 R9, RZ, RZ, R10 ;  /* 0x000000ffff097224 */ /* 0x001fe200078e000a */
[----:B------:R-:W-:Y:S01]  /*fcd0*/  @!P4 IADD3 R53, R53, -R0, RZ ;  /* 0x800000003535c210 */ /* 0x000fe20007ffe0ff */
[----:B------:R-:W-:Y:S02]  /*fce0*/  @!P0 IMAD.IADD R7, R7, 0x1, -R0 ;  /* 0x0000000107078824 */ /* 0x000fe400078e0a00 */
[----:B------:R-:W-:Y:S01]  /*fcf0*/  @!P6 IMAD.MOV R9, RZ, RZ, -R9 ;  /* 0x000000ffff09e224 */ /* 0x000fe200078e0a09 */
[----:B------:R-:W-:Y:S01]  /*fd00*/  ISETP.GT.U32.AND P6, PT, R0, R53, PT ;  /* 0x000000350000720c */ /* 0x000fe20003fc4070 */
[----:B------:R-:W-:-:S03]  /*fd10*/  IMAD.MOV.U32 R12, RZ, RZ, R7 ;  /* 0x000000ffff0c7224 */ /* 0x000fc600078e0007 */
[----:B------:R-:W-:Y:S01]  /*fd20*/  STL [R1+0x70], R9 ;  /* 0x0000700901007387 */ /* 0x000fe20000100800 */
        /* <DEDUP_REMOVED lines=12> */
[----:B------:R-:W-:Y:S01]  /*fdf0*/  @!P1 IMAD.IADD R49, R49, 0x1, -R0 ;  /* 0x0000000131319824 */ /* 0x000fe200078e0a00 */
[----:B------:R-:W-:Y:S02]  /*fe00*/  ISETP.GE.AND P1, PT, R57, RZ, PT ;  /* 0x000000ff3900720c */ /* 0x000fe40003f26270 */
[----:B------:R-:W3:Y:S01]  /*fe10*/  LDL.LU R57, [R1+0x6e8] ;  /* 0x0006e80001397983 */ /* 0x000ee20000300800 */
[----:B------:R-:W-:Y:S01]  /*fe20*/  ISETP.GE.AND P0, PT, R61, RZ, PT ;  /* 0x000000ff3d00720c */ /* 0x000fe20003f06270 */
[----:B------:R-:W-:Y:S02]  /*fe30*/  @!P5 IMAD.MOV R12, RZ, RZ, -R12 ;  /* 0x000000ffff0cd224 */ /* 0x000fe400078e0a0c */
[----:B------:R-:W3:Y:S01]  /*fe40*/  LDL.LU R61, [R1+0x6ec] ;  /* 0x0006ec00013d7983 */ /* 0x000ee20000300800 */
[----:B------:R-:W-:-:S04]  /*fe50*/  @!P6 IMAD.IADD R53, R53, 0x1, -R0 ;  /* 0x000000013535e824 */ /* 0x000fc800078e0a00 */
[----:B------:R-:W-:Y:S01]  /*fe60*/  @!P2 IMAD.IADD R55, R55, 0x1, -R0 ;  /* 0x000000013737a824 */ /* 0x000fe200078e0a00 */
[----:B------:R-:W-:Y:S01]  /*fe70*/  ISETP.GT.U32.AND P2, PT, R0, R49, PT ;  /* 0x000000310000720c */ /* 0x000fe20003f44070 */
[----:B------:R0:W-:Y:S02]  /*fe80*/  STL [R1+0x68], R12 ;  /* 0x0000680c01007387 */ /* 0x0001e40000100800 */
[----:B0-----:R-:W-:-:S10]  /*fe90*/  MOV R12, R2 ;  /* 0x00000002000c7202 */ /* 0x001fd40000000f00 */
[----:B------:R-:W-:Y:S02]  /*fea0*/  @!P2 IMAD.IADD R49, R49, 0x1, -R0 ;  /* 0x000000013131a824 */ /* 0x000fe400078e0a00 */
[----:B------:R-:W-:Y:S01]  /*feb0*/  @!P3 IMAD.MOV R12, RZ, RZ, -R12 ;  /* 0x000000ffff0cb224 */ /* 0x000fe200078e0a0c */
[----:B------:R-:W-:-:S04]  /*fec0*/  ISETP.GT.U32.AND P5, PT, R0, R55, PT ;  /* 0x000000370000720c */ /* 0x000fc80003fa4070 */
[----:B------:R-:W-:Y:S01]  /*fed0*/  STL [R1+0x40], R12 ;  /* 0x0000400c01007387 */ /* 0x000fe20000100800 */
[----:B----4-:R-:W-:-:S05]  /*fee0*/  IABS R50, R58 ;  /* 0x0000003a00327213 */ /* 0x010fca0000000000 */
[----:B------:R-:W-:-:S04]  /*fef0*/  IMAD.HI.U32 R10, R6, R50, RZ ;  /* 0x00000032060a7227 */ /* 0x000fc800078e00ff */
[----:B------:R-:W-:Y:S02]  /*ff00*/  IMAD.MOV R7, RZ, RZ, -R10 ;  /* 0x000000ffff077224 */ /* 0x000fe400078e0a0a */
[----:B------:R-:W-:-:S04]  /*ff10*/  IMAD.MOV.U32 R10, RZ, RZ, R53 ;  /* 0x000000ffff0a7224 */ /* 0x000fc800078e0035 */
[----:B------:R-:W-:-:S05]  /*ff20*/  @!P0 IMAD.MOV R10, RZ, RZ, -R10 ;  /* 0x000000ffff0a8224 */ /* 0x000fca00078e0a0a */
[----:B------:R0:W-:Y:S01]  /*ff30*/  STL [R1+0x38], R10 ;  /* 0x0000380a01007387 */ /* 0x0001e20000100800 */
[----:B------:R-:W-:Y:S02]  /*ff40*/  IABS R9, R59 ;  /* 0x0000003b00097213 */ /* 0x000fe40000000000 */
[----:B------:R-:W-:Y:S01]  /*ff50*/  IABS R8, R11 ;  /* 0x0000000b00087213 */ /* 0x000fe20000000000 */
[----:B------:R-:W4:Y:S01]  /*ff60*/  LDL.LU R16, [R1+0x6f0] ;  /* 0x0006f00001107983 */ /* 0x000f220000300800 */
[----:B0-----:R-:W-:-:S04]  /*ff70*/  IMAD.MOV.U32 R10, RZ, RZ, R49 ;  /* 0x000000ffff0a7224 */ /* 0x001fc800078e0031 */
[----:B------:R-:W-:Y:S02]  /*ff80*/  @!P4 IMAD.MOV R10, RZ, RZ, -R10 ;  /* 0x000000ffff0ac224 */ /* 0x000fe400078e0a0a */
[----:B------:R-:W-:-:S03]  /*ff90*/  IMAD.HI.U32 R2, R6, R9, RZ ;  /* 0x0000000906027227 */ /* 0x000fc600078e00ff */
[----:B------:R0:W-:Y:S01]  /*ffa0*/  STL [R1+0x30], R10 ;  /* 0x0000300a01007387 */ /* 0x0001e20000100800 */
[----:B------:R-:W-:-:S03]  /*ffb0*/  IMAD.HI.U32 R51, R6, R8, RZ ;  /* 0x0000000806337227 */ /* 0x000fc600078e00ff */
[----:B------:R-:W4:Y:S01]  /*ffc0*/  LDL.LU R18, [R1+0x6f4] ;  /* 0x0006f40001127983 */ /* 0x000f220000300800 */
[----:B------:R-:W-:-:S03]  /*ffd0*/  IMAD.MOV R2, RZ, RZ, -R2 ;  /* 0x000000ffff027224 */ /* 0x000fc600078e0a02 */
[----:B------:R-:W4:Y:S01]  /*ffe0*/  LDL.LU R15, [R1+0x6f8] ;  /* 0x0006f800010f7983 */ /* 0x000f220000300800 */
[----:B------:R-:W-:Y:S02]  /*fff0*/  @!P5 IMAD.IADD R55, R55, 0x1, -R0 ;  /* 0x000000013737d824 */ /* 0x000fe400078e0a00 */
[----:B------:R-:W-:Y:S01]  /*10000*/  IMAD.MOV R51, RZ, RZ, -R51 ;  /* 0x000000ffff337224 */ /* 0x000fe200078e0a33 */
[----:B------:R-:W4:Y:S01]  /*10010*/  LDL.LU R14, [R1+0x6fc] ;  /* 0x0006fc00010e7983 */ /* 0x000f220000300800 */
[C---:B------:R-:W-:Y:S02]  /*10020*/  IMAD R49, R0.reuse, R2, R9 ;  /* 0x0000000200317224 */ /* 0x040fe400078e0209 */
[----:B------:R-:W-:Y:S02]  /*10030*/  IMAD.MOV.U32 R2, RZ, RZ, R55 ;  /* 0x000000ffff027224 */ /* 0x000fe400078e0037 */
[----:B------:R-:W-:Y:S02]  /*10040*/  IMAD R8, R0, R51, R8 ;  /* 0x0000003300087224 */ /* 0x000fe400078e0208 */
[----:B------:R-:W-:-:S03]  /*10050*/  @!P1 IMAD.MOV R2, RZ, RZ, -R2 ;  /* 0x000000ffff029224 */ /* 0x000fc600078e0a02 */
[----:B------:R-:W-:Y:S02]  /*10060*/  ISETP.GT.U32.AND P6, PT, R0, R8, PT ;  /* 0x000000080000720c */ /* 0x000fe40003fc4070 */
[----:B------:R1:W-:Y:S04]  /*10070*/  STL [R1+0x2c], R2 ;  /* 0x00002c0201007387 */ /* 0x0003e80000100800 */
[----:B------:R-:W4:Y:S01]  /*10080*/  LDL.LU R13, [R1+0x700] ;  /* 0x00070000010d7983 */ /* 0x000f220000300800 */
[----:B------:R-:W-:-:S03]  /*10090*/  ISETP.GE.AND P2, PT, R58, RZ, PT ;  /* 0x000000ff3a00720c */ /* 0x000fc60003f46270 */
[----:B------:R-:W4:Y:S04]  /*100a0*/  LDL.LU R12, [R1+0x704] ;  /* 0x00070400010c7983 */ /* 0x000f280000300800 */
[----:B------:R-:W4:Y:S01]  /*100b0*/  LDL.LU R58, [R1+0x708] ;  /* 0x00070800013a7983 */ /* 0x000f220000300800 */
[----:B------:R-:W-:Y:S01]  /*100c0*/  @!P6 IMAD.IADD R8, R8, 0x1, -R0 ;  /* 0x000000010808e824 */ /* 0x000fe200078e0a00 */
[----:B------:R-:W-:-:S04]  /*100d0*/  ISETP.GE.AND P3, PT, R11, RZ, PT ;  /* 0x000000ff0b00720c */ /* 0x000fc80003f66270 */
[C---:B------:R-:W-:Y:S01]  /*100e0*/  ISETP.GT.U32.AND P4, PT, R0.reuse, R8, PT ;  /* 0x000000080000720c */ /* 0x040fe20003f84070 */
[----:B------:R-:W-:-:S12]  /*100f0*/  IMAD R7, R0, R7, R50 ;  /* 0x0000000700077224 */ /* 0x000fd800078e0232 */
[----:B------:R-:W-:-:S04]  /*10100*/  @!P4 IMAD.IADD R8, R8, 0x1, -R0 ;  /* 0x000000010808c824 */ /* 0x000fc800078e0a00 */
[----:B------:R-:W-:Y:S01]  /*10110*/  @!P3 IMAD.MOV R8, RZ, RZ, -R8 ;  /* 0x000000ffff08b224 */ /* 0x000fe200078e0a08 */
[----:B------:R-:W-:Y:S02]  /*10120*/  ISETP.GE.AND P6, PT, R60, RZ, PT ;  /* 0x000000ff3c00720c */ /* 0x000fe40003fc6270 */
[----:B------:R-:W-:Y:S02]  /*10130*/  IABS R50, R60 ;  /* 0x0000003c00327213 */ /* 0x000fe40000000000 */
[----:B------:R4:W-:Y:S04]  /*10140*/  STL [R1+0x10], R8 ;  /* 0x0000100801007387 */ /* 0x0009e80000100800 */
[----:B------:R-:W4:Y:S01]  /*10150*/  LDL.LU R60, [R1+0x70c] ;  /* 0x00070c00013c7983 */ /* 0x000f220000300800 */
[----:B------:R-:W-:-:S03]  /*10160*/  ISETP.GE.AND P5, PT, R59, RZ, PT ;  /* 0x000000ff3b00720c */ /* 0x000fc60003fa6270 */
[----:B------:R-:W4:Y:S04]  /*10170*/  LDL.LU R11, [R1+0x710] ;  /* 0x00071000010b7983 */ /* 0x000f280000300800 */
[----:B------:R-:W4:Y:S01]  /*10180*/  LDL.LU R59, [R1+0x714] ;  /* 0x00071400013b7983 */ /* 0x000f220000300800 */
[----:B------:R-:W-:Y:S01]  /*10190*/  ISETP.GT.U32.AND P1, PT, R0, R49, PT ;  /* 0x000000310000720c */ /* 0x000fe20003f24070 */
[----:B------:R-:W-:-:S04]  /*101a0*/  IMAD.HI.U32 R54, R6, R50, RZ ;  /* 0x0000003206367227 */ /* 0x000fc800078e00ff */
[----:B------:R-:W-:-:S04]  /*101b0*/  IMAD.MOV R54, RZ, RZ, -R54 ;  /* 0x000000ffff367224 */ /* 0x000fc800078e0a36 */
[----:B------:R-:W-:-:S04]  /*101c0*/  IMAD R50, R0, R54, R50 ;  /* 0x0000003600327224 */ /* 0x000fc800078e0232 */
[----:B------:R-:W-:Y:S01]  /*101d0*/  @!P1 IMAD.IADD R49, R49, 0x1, -R0 ;  /* 0x0000000131319824 */ /* 0x000fe200078e0a00 */
[C---:B------:R-:W-:Y:S02]  /*101e0*/  ISETP.GT.U32.AND P1, PT, R0.reuse, R50, PT ;  /* 0x000000320000720c */ /* 0x040fe40003f24070 */
[C---:B------:R-:W-:Y:S02]  /*101f0*/  ISETP.GT.U32.AND P0, PT, R0.reuse, R7, PT ;  /* 0x000000070000720c */ /* 0x040fe40003f04070 */
[----:B------:R-:W-:-:S09]  /*10200*/  ISETP.GT.U32.AND P3, PT, R0, R49, PT ;  /* 0x000000310000720c */ /* 0x000fd20003f64070 */
[-C--:B------:R-:W-:Y:S02]  /*10210*/  @!P1 IADD3 R50, R50, -R0.reuse, RZ ;  /* 0x8000000032329210 */ /* 0x080fe40007ffe0ff */
[----:B------:R-:W-:Y:S02]  /*10220*/  @!P0 IADD3 R7, R7, -R0, RZ ;  /* 0x8000000007078210 */ /* 0x000fe40007ffe0ff */
[C---:B------:R-:W-:Y:S02]  /*10230*/  ISETP.GT.U32.AND P1, PT, R0.reuse, R50, PT ;  /* 0x000000320000720c */ /* 0x040fe40003f24070 */
[----:B------:R-:W-:Y:S01]  /*10240*/  ISETP.GT.U32.AND P0, PT, R0, R7, PT ;  /* 0x000000070000720c */ /* 0x000fe20003f04070 */
[----:B------:R-:W-:-:S10]  /*10250*/  @!P3 IMAD.IADD R49, R49, 0x1, -R0 ;  /* 0x000000013131b824 */ /* 0x000fd400078e0a00 */
[--C-:B------:R-:W-:Y:S02]  /*10260*/  @!P1 IMAD.IADD R50, R50, 0x1, -R0.reuse ;  /* 0x0000000132329824 */ /* 0x100fe400078e0a00 */
[----:B------:R-:W-:Y:S02]  /*10270*/  @!P0 IMAD.IADD R7, R7, 0x1, -R0 ;  /* 0x0000000107078824 */ /* 0x000fe400078e0a00 */
[----:B------:R-:W-:Y:S01]  /*10280*/  @!P5 IMAD.MOV R49, RZ, RZ, -R49 ;  /* 0x000000ffff31d224 */ /* 0x000fe200078e0a31 */
[----:B--2---:R-:W-:-:S05]  /*10290*/  IABS R51, R56 ;  /* 0x0000003800337213 */ /* 0x004fca0000000000 */
[----:B0-----:R-:W-:-:S04]  /*102a0*/  IMAD.HI.U32 R10, R6, R51, RZ ;  /* 0x00000033060a7227 */ /* 0x001fc800078e00ff */
[----:B------:R-:W-:Y:S01]  /*102b0*/  IMAD.MOV R10, RZ, RZ, -R10 ;  /* 0x000000ffff0a7224 */ /* 0x000fe200078e0a0a */
[----:B------:R-:W-:-:S03]  /*102c0*/  ISETP.GE.AND P4, PT, R56, RZ, PT ;  /* 0x000000ff3800720c */ /* 0x000fc60003f86270 */
[----:B------:R-:W-:Y:S01]  /*102d0*/  IMAD R51, R0, R10, R51 ;  /* 0x0000000a00337224 */ /* 0x000fe200078e0233 */
[----:B---3--:R-:W-:Y:S02]  /*102e0*/  IABS R52, R57 ;  /* 0x0000003900347213 */ /* 0x008fe40000000000 */
[----:B------:R-:W-:-:S03]  /*102f0*/  IABS R53, R61 ;  /* 0x0000003d00357213 */ /* 0x000fc60000000000 */
[----:B------:R-:W-:-:S04]  /*10300*/  IMAD.HI.U32 R9, R6, R52, RZ ;  /* 0x0000003406097227 */ /* 0x000fc800078e00ff */
[----:B-1----:R-:W-:-:S04]  /*10310*/  IMAD.HI.U32 R2, R6, R53, RZ ;  /* 0x0000003506027227 */ /* 0x002fc800078e00ff */
[----:B------:R-:W-:Y:S02]  /*10320*/  IMAD.MOV R9, RZ, RZ, -R9 ;  /* 0x000000ffff097224 */ /* 0x000fe400078e0a09 */
[----:B------:R-:W-:Y:S02]  /*10330*/  IMAD.MOV R2, RZ, RZ, -R2 ;  /* 0x000000ffff027224 */ /* 0x000fe400078e0a02 */
[C---:B------:R-:W-:Y:S02]  /*10340*/  IMAD R52, R0.reuse, R9, R52 ;  /* 0x0000000900347224 */ /* 0x040fe400078e0234 */
[----:B------:R-:W-:-:S03]  /*10350*/  IMAD R53, R0, R2, R53 ;  /* 0x0000000200357224 */ /* 0x000fc600078e0235 */
[C---:B------:R-:W-:Y:S02]  /*10360*/  ISETP.GT.U32.AND P3, PT, R0.reuse, R52, PT ;  /* 0x000000340000720c */ /* 0x040fe40003f64070 */
[----:B------:R-:W-:Y:S01]  /*10370*/  ISETP.GT.U32.AND P1, PT, R0, R53, PT ;  /* 0x000000350000720c */ /* 0x000fe20003f24070 */
[----:B------:R-:W-:-:S04]  /*10380*/  IMAD.MOV.U32 R9, RZ, RZ, R7 ;  /* 0x000000ffff097224 */ /* 0x000fc800078e0007 */
[----:B------:R-:W-:Y:S01]  /*10390*/  @!P2 IMAD.MOV R9, RZ, RZ, -R9 ;  /* 0x000000ffff09a224 */ /* 0x000fe200078e0a09 */
[----:B------:R-:W-:-:S05]  /*103a0*/  ISETP.GT.U32.AND P2, PT, R0, R51, PT ;  /* 0x000000330000720c */ /* 0x000fca0003f44070 */
[--C-:B------:R-:W-:Y:S02]  /*103b0*/  @!P3 IMAD.IADD R52, R52, 0x1, -R0.reuse ;  /* 0x000000013434b824 */ /* 0x100fe400078e0a00 */
[----:B------:R-:W-:-:S03]  /*103c0*/  @!P1 IMAD.IADD R53, R53, 0x1, -R0 ;  /* 0x0000000135359824 */ /* 0x000fc600078e0a00 */
[C---:B------:R-:W-:Y:S02]  /*103d0*/  ISETP.GT.U32.AND P1, PT, R0.reuse, R52, PT ;  /* 0x000000340000720c */ /* 0x040fe40003f24070 */
[----:B------:R-:W-:Y:S02]  /*103e0*/  ISETP.GE.AND P0, PT, R57, RZ, PT ;  /* 0x000000ff3900720c */ /* 0x000fe40003f06270 */
[----:B------:R-:W-:Y:S02]  /*103f0*/  @!P2 IADD3 R51, R51, -R0, RZ ;  /* 0x800000003333a210 */ /* 0x000fe40007ffe0ff */
[C---:B------:R-:W-:Y:S02]  /*10400*/  ISETP.GT.U32.AND P5, PT, R0.reuse, R53, PT ;  /* 0x000000350000720c */ /* 0x040fe40003fa4070 */
[----:B------:R-:W-:-:S05]  /*10410*/  ISETP.GT.U32.AND P3, PT, R0, R51, PT ;  /* 0x000000330000720c */ /* 0x000fca0003f64070 */
[----:B------:R-:W-:Y:S01]  /*10420*/  @!P1 IMAD.IADD R52, R52, 0x1, -R0 ;  /* 0x0000000134349824 */ /* 0x000fe200078e0a00 */
[----:B----4-:R-:W-:-:S05]  /*10430*/  IABS R54, R16 ;  /* 0x0000001000367213 */ /* 0x010fca0000000000 */
[----:B------:R-:W-:-:S04]  /*10440*/  IMAD.HI.U32 R2, R6, R54, RZ ;  /* 0x0000003606027227 */ /* 0x000fc800078e00ff */
[----:B------:R-:W-:Y:S01]  /*10450*/  IMAD.MOV R2, RZ, RZ, -R2 ;  /* 0x000000ffff027224 */ /* 0x000fe200078e0a02 */
[----:B------:R-:W-:-:S05]  /*10460*/  IABS R56, R15 ;  /* 0x0000000f00387213 */ /* 0x000fca0000000000 */
[----:B------:R-:W-:Y:S01]  /*10470*/  IMAD.HI.U32 R7, R6, R56, RZ ;  /* 0x0000003806077227 */ /* 0x000fe200078e00ff */
[----:B------:R-:W-:-:S03]  /*10480*/  IABS R57, R14 ;  /* 0x0000000e00397213 */ /* 0x000fc60000000000 */
[----:B------:R-:W-:Y:S01]  /*10490*/  IMAD.MOV R7, RZ, RZ, -R7 ;  /* 0x000000ffff077224 */ /* 0x000fe200078e0a07 */
[----:B------:R-:W-:Y:S01]  /*104a0*/  IABS R55, R18 ;  /* 0x0000001200377213 */ /* 0x000fe20000000000 */
[----:B------:R-:W-:Y:S02]  /*104b0*/  IMAD R54, R0, R2, R54 ;  /* 0x0000000200367224 */ /* 0x000fe400078e0236 */
[----:B------:R-:W-:-:S04]  /*104c0*/  IMAD.HI.U32 R2, R6, R57, RZ ;  /* 0x0000003906027227 */ /* 0x000fc800078e00ff */
[C---:B------:R-:W-:Y:S01]  /*104d0*/  IMAD R56, R0.reuse, R7, R56 ;  /* 0x0000000700387224 */ /* 0x040fe200078e0238 */
[----:B------:R-:W-:Y:S01]  /*104e0*/  ISETP.GT.U32.AND P2, PT, R0, R54, PT ;  /* 0x000000360000720c */ /* 0x000fe20003f44070 */
[----:B------:R-:W-:Y:S01]  /*104f0*/  IMAD.HI.U32 R8, R6, R55, RZ ;  /* 0x0000003706087227 */ /* 0x000fe200078e00ff */
[----:B------:R-:W-:Y:S02]  /*10500*/  IABS R10, R13 ;  /* 0x0000000d000a7213 */ /* 0x000fe40000000000 */
[C---:B------:R-:W-:Y:S01]  /*10510*/  ISETP.GT.U32.AND P1, PT, R0.reuse, R56, PT ;  /* 0x000000380000720c */ /* 0x040fe20003f24070 */
[----:B------:R-:W-:Y:S02]  /*10520*/  IMAD.MOV R2, RZ, RZ, -R2 ;  /* 0x000000ffff027224 */ /* 0x000fe400078e0a02 */
[----:B------:R-:W-:Y:S02]  /*10530*/  IMAD.MOV R8, RZ, RZ, -R8 ;  /* 0x000000ffff087224 */ /* 0x000fe400078e0a08 */
[----:B------:R-:W-:-:S02]  /*10540*/  IMAD R57, R0, R2, R57 ;  /* 0x0000000200397224 */ /* 0x000fc400078e0239 */
[----:B------:R-:W-:-:S04]  /*10550*/  IMAD.HI.U32 R2, R6, R10, RZ ;  /* 0x0000000a06027227 */ /* 0x000fc800078e00ff */
[----:B------:R-:W-:Y:S01]  /*10560*/  IMAD R55, R0, R8, R55 ;  /* 0x0000000800377224 */ /* 0x000fe200078e0237 */
[----:B------:R-:W-:Y:S01]  /*10570*/  IABS R8, R58 ;  /* 0x0000003a00087213 */ /* 0x000fe20000000000 */
[----:B------:R-:W-:Y:S02]  /*10580*/  IMAD.MOV R2, RZ, RZ, -R2 ;  /* 0x000000ffff027224 */ /* 0x000fe400078e0a02 */
[----:B------:R-:W-:Y:S02]  /*10590*/  @!P2 IMAD.IADD R54, R54, 0x1, -R0 ;  /* 0x000000013636a824 */ /* 0x000fe400078e0a00 */
[----:B------:R-:W-:Y:S02]  /*105a0*/  IMAD R10, R0, R2, R10 ;  /* 0x00000002000a7224 */ /* 0x000fe400078e020a */
[----:B------:R-:W-:Y:S02]  /*105b0*/  @!P3 IMAD.IADD R51, R51, 0x1, -R0 ;  /* 0x000000013333b824 */ /* 0x000fe400078e0a00 */
[----:B------:R-:W-:-:S04]  /*105c0*/  IMAD.HI.U32 R2, R6, R8, RZ ;  /* 0x0000000806027227 */ /* 0x000fc800078e00ff */
[--C-:B------:R-:W-:Y:S01]  /*105d0*/  @!P5 IMAD.IADD R53, R53, 0x1, -R0.reuse ;  /* 0x000000013535d824 */ /* 0x100fe200078e0a00 */
[----:B------:R-:W-:Y:S01]  /*105e0*/  ISETP.GT.U32.AND P5, PT, R0, R57, PT ;  /* 0x000000390000720c */ /* 0x000fe20003fa4070 */
[----:B------:R-:W-:Y:S01]  /*105f0*/  @!P1 IMAD.IADD R56, R56, 0x1, -R0 ;  /* 0x0000000138389824 */ /* 0x000fe200078e0a00 */
[----:B------:R-:W-:Y:S01]  /*10600*/  ISETP.GT.U32.AND P2, PT, R0, R54, PT ;  /* 0x000000360000720c */ /* 0x000fe20003f44070 */
[----:B------:R-:W-:Y:S01]  /*10610*/  @!P4 IMAD.MOV R51, RZ, RZ, -R51 ;  /* 0x000000ffff33c224 */ /* 0x000fe200078e0a33 */
[----:B------:R-:W-:Y:S02]  /*10620*/  IADD3 R2, -R2, RZ, RZ ;  /* 0x000000ff02027210 */ /* 0x000fe40007ffe1ff */
[C---:B------:R-:W-:Y:S01]  /*10630*/  ISETP.GT.U32.AND P4, PT, R0.reuse, R56, PT ;  /* 0x000000380000720c */ /* 0x040fe20003f84070 */
[----:B------:R0:W-:Y:S01]  /*10640*/  STL [R1+0xc], R9 ;  /* 0x00000c0901007387 */ /* 0x0001e20000100800 */
[C---:B------:R-:W-:Y:S01]  /*10650*/  ISETP.GT.U32.AND P3, PT, R0.reuse, R55, PT ;  /* 0x000000370000720c */ /* 0x040fe20003f64070 */
[----:B------:R-:W-:-:S04]  /*10660*/  IMAD R8, R0, R2, R8 ;  /* 0x0000000200087224 */ /* 0x000fc800078e0208 */
[--C-:B------:R-:W-:Y:S01]  /*10670*/  @!P5 IMAD.IADD R57, R57, 0x1, -R0.reuse ;  /* 0x000000013939d824 */ /* 0x100fe200078e0a00 */
[----:B0-----:R-:W-:Y:S02]  /*10680*/  IABS R9, R12 ;  /* 0x0000000c00097213 */ /* 0x001fe40000000000 */
[----:B------:R-:W-:Y:S01]  /*10690*/  ISETP.GT.U32.AND P5, PT, R0, R8, PT ;  /* 0x000000080000720c */ /* 0x000fe20003fa4070 */
[----:B------:R-:W-:Y:S02]  /*106a0*/  @!P2 IMAD.IADD R54, R54, 0x1, -R0 ;  /* 0x000000013636a824 */ /* 0x000fe400078e0a00 */
[----:B------:R-:W-:Y:S01]  /*106b0*/  IMAD.HI.U32 R7, R6, R9, RZ ;  /* 0x0000000906077227 */ /* 0x000fe200078e00ff */
[----:B------:R-:W-:-:S03]  /*106c0*/  ISETP.GT.U32.AND P2, PT, R0, R10, PT ;  /* 0x0000000a0000720c */ /* 0x000fc60003f44070 */
[--C-:B------:R-:W-:Y:S01]  /*106d0*/  @!P4 IMAD.IADD R56, R56, 0x1, -R0.reuse ;  /* 0x000000013838c824 */ /* 0x100fe200078e0a00 */
[----:B------:R-:W-:Y:S01]  /*106e0*/  ISETP.GE.AND P4, PT, R15, RZ, PT ;  /* 0x000000ff0f00720c */ /* 0x000fe20003f86270 */
[----:B------:R-:W-:Y:S02]  /*106f0*/  IMAD.MOV R7, RZ, RZ, -R7 ;  /* 0x000000ffff077224 */ /* 0x000fe400078e0a07 */
[----:B------:R-:W-:Y:S02]  /*10700*/  @!P3 IMAD.IADD R55, R55, 0x1, -R0 ;  /* 0x000000013737b824 */ /* 0x000fe400078e0a00 */
[----:B------:R-:W-:Y:S01]  /*10710*/  IMAD R9, R0, R7, R9 ;  /* 0x0000000700097224 */ /* 0x000fe200078e0209 */
[----:B------:R-:W-:Y:S02]  /*10720*/  IABS R7, R60 ;  /* 0x0000003c00077213 */ /* 0x000fe40000000000 */
[----:B------:R-:W-:Y:S02]  /*10730*/  @!P5 IADD3 R8, R8, -R0, RZ ;  /* 0x800000000808d210 */ /* 0x000fe40007ffe0ff */
[----:B------:R-:W-:Y:S01]  /*10740*/  ISETP.GE.AND P3, PT, R61, RZ, PT ;  /* 0x000000ff3d00720c */ /* 0x000fe20003f66270 */
[----:B------:R-:W-:Y:S01]  /*10750*/  IMAD.HI.U32 R61, R6, R7, RZ ;  /* 0x00000007063d7227 */ /* 0x000fe200078e00ff */
[----:B------:R-:W-:-:S02]  /*10760*/  ISETP.GT.U32.AND P5, PT, R0, R55, PT ;  /* 0x000000370000720c */ /* 0x000fc40003fa4070 */
[----:B------:R-:W-:Y:S01]  /*10770*/  ISETP.GT.U32.AND P1, PT, R0, R9, PT ;  /* 0x000000090000720c */ /* 0x000fe20003f24070 */
[----:B------:R-:W-:Y:S01]  /*10780*/  @!P2 IMAD.IADD R10, R10, 0x1, -R0 ;  /* 0x000000010a0aa824 */ /* 0x000fe200078e0a00 */
[----:B------:R-:W-:Y:S01]  /*10790*/  ISETP.GE.AND P2, PT, R16, RZ, PT ;  /* 0x000000ff1000720c */ /* 0x000fe20003f46270 */
[----:B------:R-:W-:Y:S01]  /*107a0*/  @!P4 IMAD.MOV R56, RZ, RZ, -R56 ;  /* 0x000000ffff38c224 */ /* 0x000fe200078e0a38 */
[----:B------:R-:W-:Y:S01]  /*107b0*/  ISETP.GE.AND P4, PT, R58, RZ, PT ;  /* 0x000000ff3a00720c */ /* 0x000fe20003f86270 */
[----:B------:R-:W-:Y:S01]  /*107c0*/  IMAD.MOV R16, RZ, RZ, -R61 ;  /* 0x000000ffff107224 */ /* 0x000fe200078e0a3d */
[----:B------:R-:W0:Y:S03]  /*107d0*/  S2R R58, SR_TID.X ;  /* 0x00000000003a7919 */ /* 0x000e260000002100 */
[----:B------:R-:W-:Y:S02]  /*107e0*/  IMAD R7, R0, R16, R7 ;  /* 0x0000001000077224 */ /* 0x000fe400078e0207 */
[----:B------:R-:W-:-:S03]  /*107f0*/  @!P5 IMAD.IADD R55, R55, 0x1, -R0 ;  /* 0x000000013737d824 */ /* 0x000fc600078e0a00 */
[----:B------:R-:W-:Y:S01]  /*10800*/  ISETP.GT.U32.AND P5, PT, R0, R7, PT ;  /* 0x000000070000720c */ /* 0x000fe20003fa4070 */
[----:B------:R-:W-:Y:S01]  /*10810*/  @!P1 IMAD.IADD R9, R9, 0x1, -R0 ;  /* 0x0000000109099824 */ /* 0x000fe200078e0a00 */
[----:B------:R-:W-:Y:S02]  /*10820*/  IABS R17, R59 ;  /* 0x0000003b00117213 */ /* 0x000fe40000000000 */
[----:B------:R-:W-:Y:S02]  /*10830*/  IABS R2, R11 ;  /* 0x0000000b00027213 */ /* 0x000fe40000000000 */
[----:B------:R-:W-:Y:S01]  /*10840*/  ISETP.GE.AND P1, PT, R18, RZ, PT ;  /* 0x000000ff1200720c */ /* 0x000fe20003f26270 */
[----:B------:R-:W-:Y:S02]  /*10850*/  IMAD.MOV.U32 R61, RZ, RZ, R17 ;  /* 0x000000ffff3d7224 */ /* 0x000fe400078e0011 */
[----:B------:R-:W-:-:S04]  /*10860*/  IMAD.HI.U32 R17, R6, R2, RZ ;  /* 0x0000000206117227 */ /* 0x000fc800078e00ff */
[----:B------:R-:W-:-:S04]  /*10870*/  IMAD.HI.U32 R16, R6, R61, RZ ;  /* 0x0000003d06107227 */ /* 0x000fc800078e00ff */
[----:B------:R-:W-:Y:S01]  /*10880*/  @!P2 IMAD.MOV R54, RZ, RZ, -R54 ;  /* 0x000000ffff36a224 */ /* 0x000fe200078e0a36 */
[C---:B------:R-:W-:Y:S01]  /*10890*/  ISETP.GT.U32.AND P2, PT, R0.reuse, R8, PT ;  /* 0x000000080000720c */ /* 0x040fe20003f44070 */
[----:B------:R-:W-:Y:S02]  /*108a0*/  IMAD.MOV R6, RZ, RZ, -R17 ;  /* 0x000000ffff067224 */ /* 0x000fe400078e0a11 */
[----:B------:R-:W-:Y:S02]  /*108b0*/  @!P5 IMAD.IADD R7, R7, 0x1, -R0 ;  /* 0x000000010707d824 */ /* 0x000fe400078e0a00 */
[C---:B------:R-:W-:Y:S02]  /*108c0*/  IMAD R6, R0.reuse, R6, R2 ;  /* 0x0000000600067224 */ /* 0x040fe400078e0202 */
[----:B------:R-:W-:Y:S01]  /*108d0*/  @!P1 IMAD.MOV R55, RZ, RZ, -R55 ;  /* 0x000000ffff379224 */ /* 0x000fe200078e0a37 */
[----:B------:R-:W-:Y:S01]  /*108e0*/  ISETP.GT.U32.AND P1, PT, R0, R7, PT ;  /* 0x000000070000720c */ /* 0x000fe20003f24070 */
[----:B------:R-:W-:-:S02]  /*108f0*/  IMAD.MOV R2, RZ, RZ, -R16 ;  /* 0x000000ffff027224 */ /* 0x000fc400078e0a10 */
[----:B------:R-:W-:Y:S01]  /*10900*/  @!P6 IMAD.MOV R50, RZ, RZ, -R50 ;  /* 0x000000ffff32e224 */ /* 0x000fe200078e0a32 */
[C---:B------:R-:W-:Y:S01]  /*10910*/  ISETP.GT.U32.AND P6, PT, R0.reuse, R9, PT ;  /* 0x000000090000720c */ /* 0x040fe20003fc4070 */
[----:B------:R-:W-:Y:S01]  /*10920*/  IMAD R2, R0, R2, R61 ;  /* 0x0000000200027224 */ /* 0x000fe200078e023d */
[----:B0-----:R-:W-:Y:S01]  /*10930*/  LOP3.LUT R61, R58, 0x7, RZ, 0xc0, !PT ;  /* 0x000000073a3d7812 */ /* 0x001fe200078ec0ff */
[--C-:B------:R-:W-:Y:S01]  /*10940*/  @!P2 IMAD.IADD R8, R8, 0x1, -R0.reuse ;  /* 0x000000010808a824 */ /* 0x100fe200078e0a00 */
[----:B------:R-:W-:Y:S01]  /*10950*/  ISETP.GE.AND P2, PT, R13, RZ, PT ;  /* 0x000000ff0d00720c */ /* 0x000fe20003f46270 */
[----:B------:R-:W-:Y:S02]  /*10960*/  IMAD.SHL.U32 R13, R58, 0x2, RZ ;  /* 0x000000023a0d7824 */ /* 0x000fe400078e00ff */
[----:B------:R-:W-:Y:S02]  /*10970*/  IMAD R61, R61, 0x90, RZ ;  /* 0x000000903d3d7824 */ /* 0x000fe400078e02ff */
[----:B------:R-:W-:Y:S01]  /*10980*/  @!P1 IMAD.IADD R7, R7, 0x1, -R0 ;  /* 0x0000000107079824 */ /* 0x000fe200078e0a00 */
[----:B------:R-:W-:-:S02]  /*10990*/  ISETP.GE.AND P1, PT, R11, RZ, PT ;  /* 0x000000ff0b00720c */ /* 0x000fc40003f26270 */
[--C-:B------:R-:W-:Y:S01]  /*109a0*/  LOP3.LUT R11, R61, 0x10, R13.reuse, 0x78, !PT ;  /* 0x000000103d0b7812 */ /* 0x100fe200078e780d */
[----:B------:R-:W-:Y:S01]  /*109b0*/  @!P6 IMAD.IADD R9, R9, 0x1, -R0 ;  /* 0x000000010909e824 */ /* 0x000fe200078e0a00 */
[----:B------:R-:W-:Y:S02]  /*109c0*/  LOP3.LUT R61, R61, 0x30, R13, 0x78, !PT ;  /* 0x000000303d3d7812 */ /* 0x000fe400078e780d */
[----:B------:R-:W-:-:S03]  /*109d0*/  ISETP.GT.U32.AND P6, PT, R0, R2, PT ;  /* 0x000000020000720c */ /* 0x000fc60003fc4070 */
[----:B------:R0:W-:Y:S04]  /*109e0*/  STL [R1+0x2580], R61 ;  /* 0x0025803d01007387 */ /* 0x0001e80000100800 */
[----:B0-----:R-:W2:Y:S06]  /*109f0*/  LDL.LU R61, [R1+0x530] ;  /* 0x00053000013d7983 */ /* 0x001eac0000300800 */
[----:B------:R-:W-:Y:S01]  /*10a00*/  @!P6 IMAD.IADD R2, R2, 0x1, -R0 ;  /* 0x000000010202e824 */ /* 0x000fe200078e0a00 */
[----:B------:R-:W3:Y:S01]  /*10a10*/  LDL.LU R28, [R1+0x324] ;  /* 0x00032400011c7983 */ /* 0x000ee20000300800 */
[----:B------:R-:W-:Y:S01]  /*10a20*/  ISETP.GE.AND P6, PT, R60, RZ, PT ;  /* 0x000000ff3c00720c */ /* 0x000fe20003fc6270 */
[----:B------:R-:W-:Y:S01]  /*10a30*/  @!P0 IMAD.MOV R52, RZ, RZ, -R52 ;  /* 0x000000ffff348224 */ /* 0x000fe200078e0a34 */
[----:B------:R-:W0:Y:S01]  /*10a40*/  LDC R60, c[0x0][0x230] ;  /* 0x00008c00ff3c7b82 */ /* 0x000e220000000800 */
[----:B------:R-:W4:Y:S01]  /*10a50*/  LDL.LU R37, [R1+0x320] ;  /* 0x0003200001257983 */ /* 0x000f220000300800 */
[----:B------:R-:W-:-:S03]  /*10a60*/  ISETP.GT.U32.AND P0, PT, R0, R57, PT ;  /* 0x000000390000720c */ /* 0x000fc60003f04070 */
[----:B------:R-:W4:Y:S04]  /*10a70*/  LDL.LU R36, [R1+0x31c] ;  /* 0x00031c0001247983 */ /* 0x000f280000300800 */
[----:B------:R-:W4:Y:S04]  /*10a80*/  LDL.LU R35, [R1+0x318] ;  /* 0x0003180001237983 */ /* 0x000f280000300800 */
[----:B------:R-:W4:Y:S04]  /*10a90*/  LDL.LU R34, [R1+0x314] ;  /* 0x0003140001227983 */ /* 0x000f280000300800 */
[----:B------:R-:W4:Y:S04]  /*10aa0*/  LDL.LU R33, [R1+0x310] ;  /* 0x0003100001217983 */ /* 0x000f280000300800 */
[----:B------:R-:W4:Y:S04]  /*10ab0*/  LDL.LU R32, [R1+0x30c] ;  /* 0x00030c0001207983 */ /* 0x000f280000300800 */
[----:B------:R-:W4:Y:S01]  /*10ac0*/  LDL.LU R31, [R1+0x308] ;  /* 0x00030800011f7983 */ /* 0x000f220000300800 */
[----:B------:R-:W-:Y:S01]  /*10ad0*/  @!P3 IMAD.MOV R53, RZ, RZ, -R53 ;  /* 0x000000ffff35b224 */ /* 0x000fe200078e0a35 */
[----:B------:R-:W-:-:S02]  /*10ae0*/  ISETP.GT.U32.AND P3, PT, R0, R10, PT ;  /* 0x0000000a0000720c */ /* 0x000fc40003f64070 */
[----:B------:R-:W4:Y:S01]  /*10af0*/  LDL.LU R30, [R1+0x304] ;  /* 0x00030400011e7983 */ /* 0x000f220000300800 */
[----:B------:R-:W-:Y:S01]  /*10b00*/  @!P0 IMAD.IADD R57, R57, 0x1, -R0 ;  /* 0x0000000139398824 */ /* 0x000fe200078e0a00 */
[----:B------:R-:W-:Y:S02]  /*10b10*/  ISETP.GT.U32.AND P0, PT, R0, R6, PT ;  /* 0x000000060000720c */ /* 0x000fe40003f04070 */
[----:B------:R-:W4:Y:S04]  /*10b20*/  LDL.LU R27, [R1+0x300] ;  /* 0x00030000011b7983 */ /* 0x000f280000300800 */
[----:B------:R-:W4:Y:S04]  /*10b30*/  LDL.LU R26, [R1+0x2fc] ;  /* 0x0002fc00011a7983 */ /* 0x000f280000300800 */
[----:B------:R-:W4:Y:S04]  /*10b40*/  LDL.LU R25, [R1+0x2f8] ;  /* 0x0002f80001197983 */ /* 0x000f280000300800 */
[----:B------:R-:W4:Y:S04]  /*10b50*/  LDL.LU R24, [R1+0x2f4] ;  /* 0x0002f40001187983 */ /* 0x000f280000300800 */
[----:B------:R-:W4:Y:S01]  /*10b60*/  LDL.LU R23, [R1+0x2f0] ;  /* 0x0002f00001177983 */ /* 0x000f220000300800 */
[----:B0-----:R-:W-:-:S03]  /*10b70*/  IADD3 R60, R60, 0x3f, RZ ;  /* 0x0000003f3c3c7810 */ /* 0x001fc60007ffe0ff */
[----:B------:R-:W4:Y:S01]  /*10b80*/  LDL.LU R22, [R1+0x2ec] ;  /* 0x0002ec0001167983 */ /* 0x000f220000300800 */
[----:B------:R-:W-:-:S03]  /*10b90*/  @!P3 IADD3 R10, R10, -R0, RZ ;  /* 0x800000000a0ab210 */ /* 0x000fc60007ffe0ff */
[----:B------:R-:W4:Y:S01]  /*10ba0*/  LDL.LU R21, [R1+0x2e4] ;  /* 0x0002e40001157983 */ /* 0x000f220000300800 */
[----:B------:R-:W-:Y:S01]  /*10bb0*/  ISETP.GE.AND P3, PT, R14, RZ, PT ;  /* 0x000000ff0e00720c */ /* 0x000fe20003f66270 */
[----:B------:R-:W-:Y:S02]  /*10bc0*/  @!P0 IMAD.IADD R6, R6, 0x1, -R0 ;  /* 0x0000000106068824 */ /* 0x000fe400078e0a00 */
[----:B------:R-:W4:Y:S01]  /*10bd0*/  LDL.LU R20, [R1+0x2dc] ;  /* 0x0002dc0001147983 */ /* 0x000f220000300800 */
[----:B------:R-:W-:-:S03]  /*10be0*/  SHF.R.S32.HI R14, RZ, 0x1f, R60 ;  /* 0x0000001fff0e7819 */ /* 0x000fc6000001143c */
[----:B------:R-:W4:Y:S01]  /*10bf0*/  LDL.LU R19, [R1+0x2d8] ;  /* 0x0002d80001137983 */ /* 0x000f220000300800 */
[----:B------:R-:W-:Y:S01]  /*10c00*/  ISETP.GE.AND P5, PT, R12, RZ, PT ;  /* 0x000000ff0c00720c */ /* 0x000fe20003fa6270 */
[----:B------:R-:W-:Y:S01]  /*10c10*/  IMAD.SHL.U32 R12, R58, 0x40, RZ ;  /* 0x000000403a0c7824 */ /* 0x000fe200078e00ff */
[----:B------:R-:W-:Y:S01]  /*10c20*/  LEA.HI R14, R14, R60, RZ, 0x6 ;  /* 0x0000003c0e0e7211 */ /* 0x000fe200078f30ff */
[----:B------:R-:W4:Y:S01]  /*10c30*/  LDL.LU R18, [R1+0x2d4] ;  /* 0x0002d40001127983 */ /* 0x000f220000300800 */
[----:B------:R-:W-:-:S03]  /*10c40*/  ISETP.GT.U32.AND P0, PT, R0, R6, PT ;  /* 0x000000060000720c */ /* 0x000fc60003f04070 */
[----:B------:R-:W4:Y:S01]  /*10c50*/  LDL.LU R17, [R1+0x2d0] ;  /* 0x0002d00001117983 */ /* 0x000f220000300800 */
[----:B------:R-:W-:-:S03]  /*10c60*/  LOP3.LUT R11, R11, 0x400, R12, 0xf8, !PT ;  /* 0x000004000b0b7812 */ /* 0x000fc600078ef80c */
[----:B------:R-:W4:Y:S04]  /*10c70*/  LDL.LU R16, [R1+0x2cc] ;  /* 0x0002cc0001107983 */ /* 0x000f280000300800 */
[----:B------:R-:W4:Y:S04]  /*10c80*/  LDL.LU R15, [R1+0x2c4] ;  /* 0x0002c400010f7983 */ /* 0x000f280000300800 */
[----:B------:R-:W4:Y:S04]  /*10c90*/  LDL.LU R14, [R1+0x2c0] ;  /* 0x0002c000010e7983 */ /* 0x000f280000300800 */
[----:B------:R-:W4:Y:S01]  /*10ca0*/  LDL.LU R13, [R1+0x2bc] ;  /* 0x0002bc00010d7983 */ /* 0x000f220000300800 */
[----:B------:R-:W-:-:S03]  /*10cb0*/  @!P0 IMAD.IADD R6, R6, 0x1, -R0 ;  /* 0x0000000106068824 */ /* 0x000fc600078e0a00 */
[----:B------:R-:W4:Y:S01]  /*10cc0*/  LDL.LU R12, [R1+0x2b8] ;  /* 0x0002b800010c7983 */ /* 0x000f220000300800 */
[----:B------:R-:W-:-:S03]  /*10cd0*/  ISETP.GE.AND P0, PT, R59, RZ, PT ;  /* 0x000000ff3b00720c */ /* 0x000fc60003f06270 */
[----:B------:R-:W4:Y:S04]  /*10ce0*/  LDL.LU R11, [R1+0x2b4] ;  /* 0x0002b400010b7983 */ /* 0x000f280000300800 */
[----:B------:R-:W4:Y:S04]  /*10cf0*/  LDL.LU R58, [R1+0x2b0] ;  /* 0x0002b000013a7983 */ /* 0x000f280000300800 */
[----:B------:R-:W4:Y:S04]  /*10d00*/  LDL.LU R59, [R1+0x2ac] ;  /* 0x0002ac00013b7983 */ /* 0x000f280000300800 */
[----:B------:R-:W4:Y:S01]  /*10d10*/  LDL.LU R60, [R1+0x2a8] ;  /* 0x0002a800013c7983 */ /* 0x000f220000300800 */
[----:B------:R-:W-:Y:S01]  /*10d20*/  @!P3 IMAD.MOV R57, RZ, RZ, -R57 ;  /* 0x000000ffff39b224 */ /* 0x000fe200078e0a39 */
[----:B------:R-:W-:-:S13]  /*10d30*/  ISETP.GT.U32.AND P3, PT, R0, R2, PT ;  /* 0x000000020000720c */ /* 0x000fda0003f64070 */
[----:B------:R-:W-:Y:S01]  /*10d40*/  @!P3 IMAD.IADD R2, R2, 0x1, -R0 ;  /* 0x000000010202b824 */ /* 0x000fe200078e0a00 */
[----:B------:R-:W-:Y:S02]  /*10d50*/  ISETP.NE.AND P3, PT, R3, RZ, PT ;  /* 0x000000ff0300720c */ /* 0x000fe40003f65270 */
[----:B------:R-:W-:-:S04]  /*10d60*/  LOP3.LUT R3, RZ, R3, RZ, 0x33, !PT ;  /* 0x00000003ff037212 */ /* 0x000fc800078e33ff */
[C---:B--2---:R-:W-:Y:S02]  /*10d70*/  SEL R0, R3.reuse, R61, !P3 ;  /* 0x0000003d03007207 */ /* 0x044fe40005800000 */
[----:B---3--:R-:W-:-:S03]  /*10d80*/  SEL R61, R3, R28, !P3 ;  /* 0x0000001c033d7207 */ /* 0x008fc60005800000 */
[----:B------:R4:W-:Y:S04]  /*10d90*/  STL [R1+0x3e8], R0 ;  /* 0x0003e80001007387 */ /* 0x0009e80000100800 */
[----:B------:R-:W-:Y:S01]  /*10da0*/  STL [R1+0x3e4], R61 ;  /* 0x0003e43d01007387 */ /* 0x000fe20000100800 */
[C---:B----4-:R-:W-:Y:S02]  /*10db0*/  SEL R0, R3.reuse, R37, !P3 ;  /* 0x0000002503007207 */ /* 0x050fe40005800000 */
[C---:B------:R-:W-:Y:S02]  /*10dc0*/  SEL R28, R3.reuse, R36, !P3 ;  /* 0x00000024031c7207 */ /* 0x040fe40005800000 */
[C---:B------:R-:W-:Y:S01]  /*10dd0*/  SEL R35, R3.reuse, R35, !P3 ;  /* 0x0000002303237207 */ /* 0x040fe20005800000 */
[----:B------:R0:W-:Y:S04]  /*10de0*/  STL [R1+0x3e0], R0 ;  /* 0x0003e00001007387 */ /* 0x0001e80000100800 */
[----:B------:R1:W-:Y:S01]  /*10df0*/  STL [R1+0x3dc], R28 ;  /* 0x0003dc1c01007387 */ /* 0x0003e20000100800 */
[----:B0-----:R-:W-:-:S03]  /*10e00*/  SEL R0, R3, R34, !P3 ;  /* 0x0000002203007207 */ /* 0x001fc60005800000 */
[----:B------:R-:W-:Y:S01]  /*10e10*/  STL [R1+0x3d8], R35 ;  /* 0x0003d82301007387 */ /* 0x000fe20000100800 */
[C---:B------:R-:W-:Y:S02]  /*10e20*/  SEL R32, R3.reuse, R32, !P3 ;  /* 0x0000002003207207 */ /* 0x040fe40005800000 */
[C---:B-1----:R-:W-:Y:S01]  /*10e30*/  SEL R28, R3.reuse, R33, !P3 ;  /* 0x00000021031c7207 */ /* 0x042fe20005800000 */
[----:B------:R0:W-:Y:S04]  /*10e40*/  STL [R1+0x3d4], R0 ;  /* 0x0003d40001007387 */ /* 0x0001e80000100800 */
[----:B------:R1:W-:Y:S01]  /*10e50*/  STL [R1+0x3d0], R28 ;  /* 0x0003d01c01007387 */ /* 0x0003e20000100800 */
[C---:B------:R-:W-:Y:S02]  /*10e60*/  SEL R27, R3.reuse, R27, !P3 ;  /* 0x0000001b031b7207 */ /* 0x040fe40005800000 */
[C---:B0-----:R-:W-:Y:S01]  /*10e70*/  SEL R0, R3.reuse, R31, !P3 ;  /* 0x0000001f03007207 */ /* 0x041fe20005800000 */
[----:B------:R-:W-:Y:S01]  /*10e80*/  STL [R1+0x3cc], R32 ;  /* 0x0003cc2001007387 */ /* 0x000fe20000100800 */
[----:B-1----:R-:W-:-:S03]  /*10e90*/  SEL R28, R3, R30, !P3 ;  /* 0x0000001e031c7207 */ /* 0x002fc60005800000 */
[----:B------:R0:W-:Y:S01]  /*10ea0*/  STL [R1+0x3c8], R0 ;  /* 0x0003c80001007387 */ /* 0x0001e20000100800 */
[----:B------:R-:W-:-:S03]  /*10eb0*/  SEL R25, R3, R25, !P3 ;  /* 0x0000001903197207 */ /* 0x000fc60005800000 */
[----:B------:R-:W-:Y:S01]  /*10ec0*/  STL [R1+0x3c4], R28 ;  /* 0x0003c41c01007387 */ /* 0x000fe20000100800 */
[C---:B------:R-:W-:Y:S02]  /*10ed0*/  SEL R24, R3.reuse, R24, !P3 ;  /* 0x0000001803187207 */ /* 0x040fe40005800000 */
[C---:B0-----:R-:W-:Y:S01]  /*10ee0*/  SEL R0, R3.reuse, R26, !P3 ;  /* 0x0000001a03007207 */ /* 0x041fe20005800000 */
[----:B------:R-:W-:Y:S04]  /*10ef0*/  STL [R1+0x3c0], R27 ;  /* 0x0003c01b01007387 */ /* 0x000fe80000100800 */
        /* <DEDUP_REMOVED lines=18> */
[----:B------:R0:W-:Y:S04]  /*11020*/  STL [R1+0x398], R0 ;  /* 0x0003980001007387 */ /* 0x0001e80000100800 */
[----:B------:R-:W-:Y:S01]  /*11030*/  STL [R1+0x394], R16 ;  /* 0x0003941001007387 */ /* 0x000fe20000100800 */
[----:B0-----:R-:W-:-:S03]  /*11040*/  SEL R0, R3, R14, !P3 ;  /* 0x0000000e03007207 */ /* 0x001fc60005800000 */
[----:B------:R-:W-:Y:S01]  /*11050*/  STL [R1+0x390], R15 ;  /* 0x0003900f01007387 */ /* 0x000fe20000100800 */
[C---:B------:R-:W-:Y:S02]  /*11060*/  SEL R14, R3.reuse, R13, !P3 ;  /* 0x0000000d030e7207 */ /* 0x040fe40005800000 */
[C---:B------:R-:W-:Y:S01]  /*11070*/  SEL R13, R3.reuse, R12, !P3 ;  /* 0x0000000c030d7207 */ /* 0x040fe20005800000 */
[----:B------:R0:W-:Y:S01]  /*11080*/  STL [R1+0x38c], R0 ;  /* 0x00038c0001007387 */ /* 0x0001e20000100800 */
[----:B------:R-:W-:-:S03]  /*11090*/  SEL R12, R3, R58, !P3 ;  /* 0x0000003a030c7207 */ /* 0x000fc60005800000 */
[----:B------:R-:W-:Y:S01]  /*110a0*/  STL [R1+0x388], R14 ;  /* 0x0003880e01007387 */ /* 0x000fe20000100800 */
[----:B0-----:R-:W-:-:S03]  /*110b0*/  SEL R0, R3, R11, !P3 ;  /* 0x0000000b03007207 */ /* 0x001fc60005800000 */
[----:B------:R-:W-:Y:S01]  /*110c0*/  STL [R1+0x384], R13 ;  /* 0x0003840d01007387 */ /* 0x000fe20000100800 */
[----:B------:R-:W-:-:S03]  /*110d0*/  SEL R11, R3, R59, !P3 ;  /* 0x0000003b030b7207 */ /* 0x000fc60005800000 */
[----:B------:R0:W-:Y:S04]  /*110e0*/  STL [R1+0x380], R0 ;  /* 0x0003800001007387 */ /* 0x0001e80000100800 */
[----:B------:R1:W-:Y:S04]  /*110f0*/  STL [R1+0x37c], R12 ;  /* 0x00037c0c01007387 */ /* 0x0003e80000100800 */
[----:B------:R-:W2:Y:S01]  /*11100*/  LDL.LU R37, [R1+0x2a0] ;  /* 0x0002a00001257983 */ /* 0x000ea20000300800 */
[----:B0-----:R-:W-:-:S03]  /*11110*/  SEL R0, R3, R60, !P3 ;  /* 0x0000003c03007207 */ /* 0x001fc60005800000 */
[----:B------:R0:W-:Y:S04]  /*11120*/  STL [R1+0x378], R11 ;  /* 0x0003780b01007387 */ /* 0x0001e80000100800 */
[----:B------:R-:W3:Y:S04]  /*11130*/  LDL.LU R36, [R1+0x29c] ;  /* 0x00029c0001247983 */ /* 0x000ee80000300800 */
[----:B------:R4:W-:Y:S04]  /*11140*/  STL [R1+0x374], R0 ;  /* 0x0003740001007387 */ /* 0x0009e80000100800 */
        /* <DEDUP_REMOVED lines=21> */
[----:B-1----:R-:W3:Y:S04]  /*112a0*/  LDL.LU R12, [R1+0x210] ;  /* 0x00021000010c7983 */ /* 0x002ee80000300800 */
[----:B0-----:R-:W3:Y:S04]  /*112b0*/  LDL.LU R11, [R1+0x20c] ;  /* 0x00020c00010b7983 */ /* 0x001ee80000300800 */
[----:B------:R-:W3:Y:S04]  /*112c0*/  LDL.LU R58, [R1+0x200] ;  /* 0x00020000013a7983 */ /* 0x000ee80000300800 */
[----:B------:R-:W3:Y:S04]  /*112d0*/  LDL.LU R59, [R1+0x1fc] ;  /* 0x0001fc00013b7983 */ /* 0x000ee80000300800 */
[----:B------:R-:W3:Y:S04]  /*112e0*/  LDL.LU R60, [R1+0x1c] ;  /* 0x00001c00013c7983 */ /* 0x000ee80000300800 */
[----:B----4-:R-:W4:Y:S04]  /*112f0*/  LDL.LU R0, [R1+0x18] ;  /* 0x0000180001007983 */ /* 0x010f280000300800 */
[----:B------:R-:W4:Y:S04]  /*11300*/  LDL.LU R61, [R1+0x14] ;  /* 0x00001400013d7983 */ /* 0x000f280000300800 */
[----:B------:R-:W4:Y:S01]  /*11310*/  LDL.LU R28, [R1+0x8] ;  /* 0x00000800011c7983 */ /* 0x000f220000300800 */
[----:B--2---:R-:W-:-:S05]  /*11320*/  SEL R37, R3, R37, !P3 ;  /* 0x0000002503257207 */ /* 0x004fca0005800000 */
[----:B------:R0:W-:Y:S01]  /*11330*/  STL [R1+0x370], R37 ;  /* 0x0003702501007387 */ /* 0x0001e20000100800 */
[----:B---3--:R-:W-:-:S03]  /*11340*/  SEL R36, R3, R36, !P3 ;  /* 0x0000002403247207 */ /* 0x008fc60005800000 */
[----:B0-----:R-:W2:Y:S01]  /*11350*/  LDL.LU R37, [R1+0x26f8] ;  /* 0x0026f80001257983 */ /* 0x001ea20000300800 */
[----:B------:R-:W-:-:S03]  /*11360*/  SEL R35, R3, R35, !P3 ;  /* 0x0000002303237207 */ /* 0x000fc60005800000 */
[----:B------:R0:W-:Y:S01]  /*11370*/  STL [R1+0x36c], R36 ;  /* 0x00036c2401007387 */ /* 0x0001e20000100800 */
[C---:B------:R-:W-:Y:S02]  /*11380*/  SEL R34, R3.reuse, R34, !P3 ;  /* 0x0000002203227207 */ /* 0x040fe40005800000 */
[C---:B------:R-:W-:Y:S01]  /*11390*/  SEL R33, R3.reuse, R33, !P3 ;  /* 0x0000002103217207 */ /* 0x040fe20005800000 */
[----:B0-----:R-:W3:Y:S01]  /*113a0*/  LDL.LU R36, [R1+0x26f4] ;  /* 0x0026f40001247983 */ /* 0x001ee20000300800 */
[----:B------:R-:W-:-:S03]  /*113b0*/  SEL R32, R3, R32, !P3 ;  /* 0x0000002003207207 */ /* 0x000fc60005800000 */
[----:B------:R0:W-:Y:S01]  /*113c0*/  STL [R1+0x368], R35 ;  /* 0x0003682301007387 */ /* 0x0001e20000100800 */
[C---:B------:R-:W-:Y:S02]  /*113d0*/  SEL R31, R3.reuse, R31, !P3 ;  /* 0x0000001f031f7207 */ /* 0x040fe40005800000 */
[C---:B------:R-:W-:Y:S01]  /*113e0*/  SEL R30, R3.reuse, R30, !P3 ;  /* 0x0000001e031e7207 */ /* 0x040fe20005800000 */
[----:B0-----:R-:W2:Y:S04]  /*113f0*/  LDL.LU R35, [R1+0x26f0] ;  /* 0x0026f00001237983 */ /* 0x001ea80000300800 */
[----:B------:R0:W-:Y:S01]  /*11400*/  STL [R1+0x364], R34 ;  /* 0x0003642201007387 */ /* 0x0001e20000100800 */
[C---:B------:R-:W-:Y:S02]  /*11410*/  SEL R27, R3.reuse, R27, !P3 ;  /* 0x0000001b031b7207 */ /* 0x040fe40005800000 */
[C---:B------:R-:W-:Y:S01]  /*11420*/  SEL R26, R3.reuse, R26, !P3 ;  /* 0x0000001a031a7207 */ /* 0x040fe20005800000 */
[----:B0-----:R-:W3:Y:S04]  /*11430*/  LDL.LU R34, [R1+0x26ec] ;  /* 0x0026ec0001227983 */ /* 0x001ee80000300800 */
[----:B------:R0:W-:Y:S01]  /*11440*/  STL [R1+0x360], R33 ;  /* 0x0003602101007387 */ /* 0x0001e20000100800 */
[----:B------:R-:W-:-:S03]  /*11450*/  SEL R25, R3, R25, !P3 ;  /* 0x0000001903197207 */ /* 0x000fc60005800000 */
[----:B0-----:R-:W2:Y:S04]  /*11460*/  LDL.LU R33, [R1+0x26e8] ;  /* 0x0026e80001217983 */ /* 0x001ea80000300800 */
[----:B------:R0:W-:Y:S01]  /*11470*/  STL [R1+0x35c], R32 ;  /* 0x00035c2001007387 */ /* 0x0001e20000100800 */
[----:B------:R-:W-:-:S03]  /*11480*/  SEL R24, R3, R24, !P3 ;  /* 0x0000001803187207 */ /* 0x000fc60005800000 */
        /* <DEDUP_REMOVED lines=49> */
[----:B------:R0:W-:Y:S04]  /*117a0*/  STL [R1+0x318], R13 ;  /* 0x0003180d01007387 */ /* 0x0001e80000100800 */
[----:B0-----:R-:W2:Y:S04]  /*117b0*/  LDL.LU R13, [R1+0x26a0] ;  /* 0x0026a000010d7983 */ /* 0x001ea80000300800 */
[----:B------:R0:W-:Y:S04]  /*117c0*/  STL [R1+0x314], R12 ;  /* 0x0003140c01007387 */ /* 0x0001e80000100800 */
[----:B0-----:R-:W3:Y:S04]  /*117d0*/  LDL.LU R12, [R1+0x269c] ;  /* 0x00269c00010c7983 */ /* 0x001ee80000300800 */
[----:B------:R0:W-:Y:S04]  /*117e0*/  STL [R1+0x310], R11 ;  /* 0x0003100b01007387 */ /* 0x0001e80000100800 */
[----:B0-----:R-:W2:Y:S04]  /*117f0*/  LDL.LU R11, [R1+0x2698] ;  /* 0x00269800010b7983 */ /* 0x001ea80000300800 */
[----:B------:R0:W-:Y:S04]  /*11800*/  STL [R1+0x30c], R58 ;  /* 0x00030c3a01007387 */ /* 0x0001e80000100800 */
[----:B0-----:R-:W3:Y:S04]  /*11810*/  LDL.LU R58, [R1+0x2694] ;  /* 0x00269400013a7983 */ /* 0x001ee80000300800 */
[----:B------:R0:W-:Y:S04]  /*11820*/  STL [R1+0x308], R59 ;  /* 0x0003083b01007387 */ /* 0x0001e80000100800 */
[----:B0-----:R-:W3:Y:S04]  /*11830*/  LDL.LU R59, [R1+0x2690] ;  /* 0x00269000013b7983 */ /* 0x001ee80000300800 */
[----:B------:R0:W-:Y:S04]  /*11840*/  STL [R1+0x304], R60 ;  /* 0x0003043c01007387 */ /* 0x0001e80000100800 */
[----:B0-----:R-:W3:Y:S01]  /*11850*/  LDL.LU R60, [R1+0x268c] ;  /* 0x00268c00013c7983 */ /* 0x001ee20000300800 */
[----:B----4-:R-:W-:-:S05]  /*11860*/  SEL R0, R3, R0, !P3 ;  /* 0x0000000003007207 */ /* 0x010fca0005800000 */
[----:B------:R0:W-:Y:S01]  /*11870*/  STL [R1+0x300], R0 ;  /* 0x0003000001007387 */ /* 0x0001e20000100800 */
[C---:B------:R-:W-:Y:S02]  /*11880*/  SEL R28, R3.reuse, R28, !P3 ;  /* 0x0000001c031c7207 */ /* 0x040fe40005800000 */
[----:B0-----:R-:W-:-:S05]  /*11890*/  SEL R0, R3, R61, !P3 ;  /* 0x0000003d03007207 */ /* 0x001fca0005800000 */
[----:B------:R-:W-:Y:S04]  /*118a0*/  STL [R1+0x2fc], R0 ;  /* 0x0002fc0001007387 */ /* 0x000fe80000100800 */
[----:B------:R3:W-:Y:S01]  /*118b0*/  STL [R1+0x2f8], R28 ;  /* 0x0002f81c01007387 */ /* 0x0007e20000100800 */
[C---:B--2---:R-:W-:Y:S02]  /*118c0*/  SEL R11, R3.reuse, R11, !P3 ;  /* 0x0000000b030b7207 */ /* 0x044fe40005800000 */
[C---:B---3--:R-:W-:Y:S02]  /*118d0*/  SEL R28, R3.reuse, R58, !P3 ;  /* 0x0000003a031c7207 */ /* 0x048fe40005800000 */
[C---:B------:R-:W-:Y:S02]  /*118e0*/  SEL R0, R3.reuse, R59, !P3 ;  /* 0x0000003b03007207 */ /* 0x040fe40005800000 */
[----:B------:R-:W-:-:S05]  /*118f0*/  SEL R60, R3, R60, !P3 ;  /* 0x0000003c033c7207 */ /* 0x000fca0005800000 */
[----:B------:R-:W-:Y:S04]  /*11900*/  STL [R1+0x2f4], R60 ;  /* 0x0002f43c01007387 */ /* 0x000fe80000100800 */
[----:B------:R0:W-:Y:S04]  /*11910*/  STL [R1+0x2f0], R0 ;  /* 0x0002f00001007387 */ /* 0x0001e80000100800 */
[----:B------:R-:W-:Y:S01]  /*11920*/  STL [R1+0x2ec], R28 ;  /* 0x0002ec1c01007387 */ /* 0x000fe20000100800 */
[C---:B0-----:R-:W-:Y:S02]  /*11930*/  SEL R0, R3.reuse, R12, !P3 ;  /* 0x0000000c03007207 */ /* 0x041fe40005800000 */
[C---:B------:R-:W-:Y:S01]  /*11940*/  SEL R12, R3.reuse, R13, !P3 ;  /* 0x0000000d030c7207 */ /* 0x040fe20005800000 */
[----:B------:R0:W-:Y:S04]  /*11950*/  STL [R1+0x2e4], R11 ;  /* 0x0002e40b01007387 */ /* 0x0001e80000100800 */
[----:B------:R1:W-:Y:S04]  /*11960*/  STL [R1+0x2dc], R0 ;  /* 0x0002dc0001007387 */ /* 0x0003e80000100800 */
[----:B------:R2:W-:Y:S01]  /*11970*/  STL [R1+0x2d8], R12 ;  /* 0x0002d80c01007387 */ /* 0x0005e20000100800 */
[----:B0-----:R-:W-:-:S02]  /*11980*/  SEL R11, R3, R14, !P3 ;  /* 0x0000000e030b7207 */ /* 0x001fc40005800000 */
[----:B-1----:R-:W-:-:S03]  /*11990*/  SEL R0, R3, R15, !P3 ;  /* 0x0000000f03007207 */ /* 0x002fc60005800000 */
[----:B------:R0:W-:Y:S01]  /*119a0*/  STL [R1+0x2d4], R11 ;  /* 0x0002d40b01007387 */ /* 0x0001e20000100800 */
[----:B--2---:R-:W-:-:S03]  /*119b0*/  SEL R12, R3, R16, !P3 ;  /* 0x00000010030c7207 */ /* 0x004fc60005800000 */
[----:B------:R1:W-:Y:S04]  /*119c0*/  STL [R1+0x2d0], R0 ;  /* 0x0002d00001007387 */ /* 0x0003e80000100800 */
[----:B------:R2:W-:Y:S01]  /*119d0*/  STL [R1+0x2cc], R12 ;  /* 0x0002cc0c01007387 */ /* 0x0005e20000100800 */
[C---:B0-----:R-:W-:Y:S02]  /*119e0*/  SEL R11, R3.reuse, R17, !P3 ;  /* 0x00000011030b7207 */ /* 0x041fe40005800000 */
        /* <DEDUP_REMOVED lines=10> */
[----:B------:R-:W-:Y:S01]  /*11a90*/  STL [R1+0x2b0], R12 ;  /* 0x0002b00c01007387 */ /* 0x000fe20000100800 */
[----:B0-----:R-:W-:-:S03]  /*11aa0*/  SEL R11, R3, R23, !P3 ;  /* 0x00000017030b7207 */ /* 0x001fc60005800000 */
[----:B------:R-:W2:Y:S01]  /*11ab0*/  LDL.LU R13, [R1+0x184] ;  /* 0x00018400010d7983 */ /* 0x000ea20000300800 */
[----:B-1----:R-:W-:-:S03]  /*11ac0*/  SEL R0, R3, R24, !P3 ;  /* 0x0000001803007207 */ /* 0x002fc60005800000 */
[----:B------:R0:W-:Y:S01]  /*11ad0*/  STL [R1+0x2ac], R11 ;  /* 0x0002ac0b01007387 */ /* 0x0001e20000100800 */
[----:B------:R-:W-:-:S03]  /*11ae0*/  SEL R15, R3, R26, !P3 ;  /* 0x0000001a030f7207 */ /* 0x000fc60005800000 */
[----:B0-----:R-:W3:Y:S04]  /*11af0*/  LDL.LU R11, [R1+0x1d4] ;  /* 0x0001d400010b7983 */ /* 0x001ee80000300800 */
[----:B------:R0:W-:Y:S04]  /*11b00*/  STL [R1+0x2a8], R0 ;  /* 0x0002a80001007387 */ /* 0x0001e80000100800 */
[----:B------:R-:W4:Y:S04]  /*11b10*/  LDL.LU R12, [R1+0x1d8] ;  /* 0x0001d800010c7983 */ /* 0x000f280000300800 */
[----:B------:R-:W4:Y:S01]  /*11b20*/  LDL.LU R60, [R1+0x1f8] ;  /* 0x0001f800013c7983 */ /* 0x000f220000300800 */
[----:B0-----:R-:W-:-:S02]  /*11b30*/  SEL R0, R3, R25, !P3 ;  /* 0x0000001903007207 */ /* 0x001fc40005800000 */
[----:B------:R-:W-:-:S03]  /*11b40*/  SEL R14, R3, R27, !P3 ;  /* 0x0000001b030e7207 */ /* 0x000fc60005800000 */
[----:B------:R0:W-:Y:S04]  /*11b50*/  STL [R1+0x2a0], R0 ;  /* 0x0002a00001007387 */ /* 0x0001e80000100800 */
[----:B------:R1:W-:Y:S01]  /*11b60*/  STL [R1+0x29c], R15 ;  /* 0x00029c0f01007387 */ /* 0x0003e20000100800 */
[----:B0-----:R-:W-:-:S03]  /*11b70*/  SEL R0, R3, R30, !P3 ;  /* 0x0000001e03007207 */ /* 0x001fc60005800000 */
[----:B------:R0:W-:Y:S01]  /*11b80*/  STL [R1+0x298], R14 ;  /* 0x0002980e01007387 */ /* 0x0001e20000100800 */
[----:B-1----:R-:W-:-:S03]  /*11b90*/  SEL R15, R3, R31, !P3 ;  /* 0x0000001f030f7207 */ /* 0x002fc60005800000 */
[----:B------:R1:W-:Y:S04]  /*11ba0*/  STL [R1+0x294], R0 ;  /* 0x0002940001007387 */ /* 0x0003e80000100800 */
[----:B------:R1:W-:Y:S04]  /*11bb0*/  STL [R1+0x290], R15 ;  /* 0x0002900f01007387 */ /* 0x0003e80000100800 */
[----:B------:R-:W4:Y:S01]  /*11bc0*/  LDL.LU R59, [R1+0x1f4] ;  /* 0x0001f400013b7983 */ /* 0x000f220000300800 */
[C---:B0-----:R-:W-:Y:S02]  /*11bd0*/  SEL R14, R3.reuse, R32, !P3 ;  /* 0x00000020030e7207 */ /* 0x041fe40005800000 */
[----:B-1----:R-:W-:-:S02]  /*11be0*/  SEL R0, R3, R33, !P3 ;  /* 0x0000002103007207 */ /* 0x002fc40005800000 */
[C---:B------:R-:W-:Y:S01]  /*11bf0*/  SEL R15, R3.reuse, R34, !P3 ;  /* 0x00000022030f7207 */ /* 0x040fe20005800000 */
[----:B------:R0:W-:Y:S04]  /*11c00*/  STL [R1+0x28c], R14 ;  /* 0x00028c0e01007387 */ /* 0x0001e80000100800 */
[----:B------:R1:W-:Y:S01]  /*11c10*/  STL [R1+0x288], R0 ;  /* 0x0002880001007387 */ /* 0x0003e20000100800 */
[----:B0-----:R-:W-:-:S03]  /*11c20*/  SEL R14, R3, R35, !P3 ;  /* 0x00000023030e7207 */ /* 0x001fc60005800000 */
[----:B------:R0:W-:Y:S01]  /*11c30*/  STL [R1+0x284], R15 ;  /* 0x0002840f01007387 */ /* 0x0001e20000100800 */
[----:B-1----:R-:W-:-:S03]  /*11c40*/  SEL R0, R3, R36, !P3 ;  /* 0x0000002403007207 */ /* 0x002fc60005800000 */
        /* <DEDUP_REMOVED lines=12> */
[----:B------:R-:W4:Y:S04]  /*11d10*/  LDL.LU R58, [R1+0x1dc] ;  /* 0x0001dc00013a7983 */ /* 0x000f280000300800 */
[----:B------:R1:W-:Y:S01]  /*11d20*/  STL [R1+0x254], R14 ;  /* 0x0002540e01007387 */ /* 0x0003e20000100800 */
[----:B0-----:R-:W-:-:S03]  /*11d30*/  SEL R15, R3, R44, !P3 ;  /* 0x0000002c030f7207 */ /* 0x001fc60005800000 */
[----:B------:R0:W-:Y:S01]  /*11d40*/  STL [R1+0x248], R0 ;  /* 0x0002480001007387 */ /* 0x0001e20000100800 */
[----:B-1----:R-:W-:-:S03]  /*11d50*/  SEL R14, R3, R43, !P3 ;  /* 0x0000002b030e7207 */ /* 0x002fc60005800000 */
[----:B0-----:R-:W4:Y:S01]  /*11d60*/  LDL.LU R0, [R1+0x1f0] ;  /* 0x0001f00001007983 */ /* 0x001f220000300800 */
[----:B------:R-:W-:-:S03]  /*11d70*/  SEL R16, R3, R46, !P3 ;  /* 0x0000002e03107207 */ /* 0x000fc60005800000 */
[----:B------:R0:W-:Y:S04]  /*11d80*/  STL [R1+0x244], R14 ;  /* 0x0002440e01007387 */ /* 0x0001e80000100800 */
[----:B------:R1:W-:Y:S04]  /*11d90*/  STL [R1+0x240], R15 ;  /* 0x0002400f01007387 */ /* 0x0003e80000100800 */
[----:B------:R-:W4:Y:S01]  /*11da0*/  LDL.LU R28, [R1+0x1e0] ;  /* 0x0001e000011c7983 */ /* 0x000f220000300800 */
[C---:B0-----:R-:W-:Y:S02]  /*11db0*/  SEL R14, R3.reuse, R45, !P3 ;  /* 0x0000002d030e7207 */ /* 0x041fe40005800000 */
[----:B-1----:R-:W-:-:S03]  /*11dc0*/  SEL R15, R3, R47, !P3 ;  /* 0x0000002f030f7207 */ /* 0x002fc60005800000 */
[----:B------:R0:W-:Y:S04]  /*11dd0*/  STL [R1+0x230], R14 ;  /* 0x0002300e01007387 */ /* 0x0001e80000100800 */
[----:B------:R-:W-:Y:S04]  /*11de0*/  STL [R1+0x22c], R16 ;  /* 0x00022c1001007387 */ /* 0x000fe80000100800 */
[----:B------:R-:W4:Y:S01]  /*11df0*/  LDL.LU R61, [R1+0x1ec] ;  /* 0x0001ec00013d7983 */ /* 0x000f220000300800 */
[----:B0-----:R-:W-:-:S03]  /*11e00*/  SEL R14, R3, R48, !P3 ;  /* 0x00000030030e7207 */ /* 0x001fc60005800000 */
[----:B------:R-:W-:Y:S04]  /*11e10*/  STL [R1+0x21c], R15 ;  /* 0x00021c0f01007387 */ /* 0x000fe80000100800 */
[----:B------:R3:W-:Y:S01]  /*11e20*/  STL [R1+0x218], R14 ;  /* 0x0002180e01007387 */ /* 0x0007e20000100800 */
[C---:B--2---:R-:W-:Y:S02]  /*11e30*/  SEL R13, R3.reuse, R13, !P3 ;  /* 0x0000000d030d7207 */ /* 0x044fe40005800000 */
[C---:B---3--:R-:W-:Y:S02]  /*11e40*/  SEL R14, R3.reuse, R11, !P3 ;  /* 0x0000000b030e7207 */ /* 0x048fe40005800000 */
[----:B------:R-:W2:Y:S04]  /*11e50*/  LDL.LU R11, [R1+0x1e4] ;  /* 0x0001e400010b7983 */ /* 0x000ea80000300800 */
[----:B------:R4:W-:Y:S04]  /*11e60*/  STL [R1+0x214], R13 ;  /* 0x0002140d01007387 */ /* 0x0009e80000100800 */
[----:B------:R-:W-:Y:S04]  /*11e70*/  STL [R1+0x210], R14 ;  /* 0x0002100e01007387 */ /* 0x000fe80000100800 */
[----:B------:R-:W3:Y:S01]  /*11e80*/  LDL.LU R31, [R1+0x1c8] ;  /* 0x0001c800011f7983 */ /* 0x000ee20000300800 */
[----:B----4-:R-:W-:-:S02]  /*11e90*/  SEL R13, R3, R12, !P3 ;  /* 0x0000000c030d7207 */ /* 0x010fc40005800000 */
[----:B------:R-:W-:-:S03]  /*11ea0*/  SEL R12, R3, R60, !P3 ;  /* 0x0000003c030c7207 */ /* 0x000fc60005800000 */
[----:B------:R-:W-:Y:S04]  /*11eb0*/  STL [R1+0x20c], R13 ;  /* 0x00020c0d01007387 */ /* 0x000fe80000100800 */
[----:B------:R-:W4:Y:S04]  /*11ec0*/  LDL.LU R30, [R1+0x1cc] ;  /* 0x0001cc00011e7983 */ /* 0x000f280000300800 */
[----:B------:R0:W-:Y:S04]  /*11ed0*/  STL [R1+0x200], R12 ;  /* 0x0002000c01007387 */ /* 0x0001e80000100800 */
[----:B------:R-:W4:Y:S04]  /*11ee0*/  LDL.LU R27, [R1+0x1c4] ;  /* 0x0001c400011b7983 */ /* 0x000f280000300800 */
[----:B------:R-:W4:Y:S04]  /*11ef0*/  LDL.LU R26, [R1+0x1b4] ;  /* 0x0001b400011a7983 */ /* 0x000f280000300800 */
[----:B------:R-:W4:Y:S04]  /*11f00*/  LDL.LU R25, [R1+0x1b0] ;  /* 0x0001b00001197983 */ /* 0x000f280000300800 */
[----:B------:R-:W4:Y:S01]  /*11f10*/  LDL.LU R60, [R1+0x1ac] ;  /* 0x0001ac00013c7983 */ /* 0x000f220000300800 */
[----:B0-----:R-:W-:-:S03]  /*11f20*/  SEL R12, R3, R59, !P3 ;  /* 0x0000003b030c7207 */ /* 0x001fc60005800000 */
[----:B------:R-:W4:Y:S04]  /*11f30*/  LDL.LU R24, [R1+0x1a8] ;  /* 0x0001a80001187983 */ /* 0x000f280000300800 */
[----:B------:R-:W4:Y:S04]  /*11f40*/  LDL.LU R23, [R1+0x1a4] ;  /* 0x0001a40001177983 */ /* 0x000f280000300800 */
[----:B------:R0:W-:Y:S04]  /*11f50*/  STL [R1+0x1fc], R12 ;  /* 0x0001fc0c01007387 */ /* 0x0001e80000100800 */
[----:B------:R-:W4:Y:S04]  /*11f60*/  LDL.LU R22, [R1+0x1a0] ;  /* 0x0001a00001167983 */ /* 0x000f280000300800 */
[----:B------:R-:W4:Y:S04]  /*11f70*/  LDL.LU R21, [R1+0x19c] ;  /* 0x00019c0001157983 */ /* 0x000f280000300800 */
[----:B------:R-:W4:Y:S04]  /*11f80*/  LDL.LU R20, [R1+0x198] ;  /* 0x0001980001147983 */ /* 0x000f280000300800 */
[----:B------:R-:W4:Y:S04]  /*11f90*/  LDL.LU R19, [R1+0x194] ;  /* 0x0001940001137983 */ /* 0x000f280000300800 */
[----:B------:R-:W4:Y:S04]  /*11fa0*/  LDL.LU R18, [R1+0x190] ;  /* 0x0001900001127983 */ /* 0x000f280000300800 */
[----:B------:R-:W4:Y:S04]  /*11fb0*/  LDL.LU R17, [R1+0x188] ;  /* 0x0001880001117983 */ /* 0x000f280000300800 */
[----:B------:R-:W4:Y:S04]  /*11fc0*/  LDL.LU R59, [R1+0x18c] ;  /* 0x00018c00013b7983 */ /* 0x000f280000300800 */
[----:B------:R-:W4:Y:S01]  /*11fd0*/  LDL.LU R16, [R1+0xb8] ;  /* 0x0000b80001107983 */ /* 0x000f220000300800 */
[----:B0-----:R-:W-:-:S03]  /*11fe0*/  SEL R12, R3, R58, !P3 ;  /* 0x0000003a030c7207 */ /* 0x001fc60005800000 */
[----:B------:R-:W4:Y:S04]  /*11ff0*/  LDL.LU R58, [R1+0x178] ;  /* 0x00017800013a7983 */ /* 0x000f280000300800 */
[----:B------:R0:W-:Y:S01]  /*12000*/  STL [R1+0x1f8], R12 ;  /* 0x0001f80c01007387 */ /* 0x0001e20000100800 */
[----:B------:R-:W-:-:S03]  /*12010*/  SEL R13, R3, R0, !P3 ;  /* 0x00000000030d7207 */ /* 0x000fc60005800000 */
[----:B------:R-:W4:Y:S04]  /*12020*/  LDL.LU R0, [R1+0x150] ;  /* 0x0001500001007983 */ /* 0x000f280000300800 */
[----:B------:R1:W-:Y:S04]  /*12030*/  STL [R1+0x1f4], R13 ;  /* 0x0001f40d01007387 */ /* 0x0003e80000100800 */
[----:B------:R-:W4:Y:S01]  /*12040*/  LDL.LU R15, [R1+0x154] ;  /* 0x00015400010f7983 */ /* 0x000f220000300800 */
[----:B0-----:R-:W-:-:S03]  /*12050*/  SEL R12, R3, R28, !P3 ;  /* 0x0000001c030c7207 */ /* 0x001fc60005800000 */
[----:B------:R-:W4:Y:S04]  /*12060*/  LDL.LU R14, [R1+0x16c] ;  /* 0x00016c00010e7983 */ /* 0x000f280000300800 */
[----:B------:R0:W-:Y:S04]  /*12070*/  STL [R1+0x1f0], R12 ;  /* 0x0001f00c01007387 */ /* 0x0001e80000100800 */
[----:B------:R-:W4:Y:S04]  /*12080*/  LDL.LU R28, [R1+0x174] ;  /* 0x00017400011c7983 */ /* 0x000f280000300800 */
[----:B-1----:R-:W4:Y:S01]  /*12090*/  LDL.LU R13, [R1+0x158] ;  /* 0x00015800010d7983 */ /* 0x002f220000300800 */
[----:B0-----:R-:W-:-:S03]  /*120a0*/  SEL R12, R3, R61, !P3 ;  /* 0x0000003d030c7207 */ /* 0x001fc60005800000 */
[----:B------:R-:W4:Y:S04]  /*120b0*/  LDL.LU R61, [R1+0x168] ;  /* 0x00016800013d7983 */ /* 0x000f280000300800 */
[----:B------:R0:W-:Y:S04]  /*120c0*/  STL [R1+0x1ec], R12 ;  /* 0x0001ec0c01007387 */ /* 0x0001e80000100800 */
[----:B0-----:R-:W4:Y:S01]  /*120d0*/  LDL.LU R12, [R1+0x15c] ;  /* 0x00015c00010c7983 */ /* 0x001f220000300800 */
[----:B--2---:R-:W-:-:S03]  /*120e0*/  SEL R32, R3, R11, !P3 ;  /* 0x0000000b03207207 */ /* 0x004fc60005800000 */
[----:B------:R-:W2:Y:S04]  /*120f0*/  LDL.LU R11, [R1+0x164] ;  /* 0x00016400010b7983 */ /* 0x000ea80000300800 */
[----:B------:R3:W-:Y:S02]  /*12100*/  STL [R1+0x1e4], R32 ;  /* 0x0001e42001007387 */ /* 0x0007e40000100800 */
[C---:B---3--:R-:W-:Y:S02]  /*12110*/  SEL R32, R3.reuse, R31, !P3 ;  /* 0x0000001f03207207 */ /* 0x048fe40005800000 */
[----:B----4-:R-:W-:-:S03]  /*12120*/  SEL R31, R3, R30, !P3 ;  /* 0x0000001e031f7207 */ /* 0x010fc60005800000 */
[----:B------:R-:W-:Y:S01]  /*12130*/  STL [R1+0x1e0], R32 ;  /* 0x0001e02001007387 */ /* 0x000fe20000100800 */
[----:B------:R-:W-:-:S03]  /*12140*/  SEL R30, R3, R27, !P3 ;  /* 0x0000001b031e7207 */ /* 0x000fc60005800000 */
[----:B------:R-:W-:Y:S01]  /*12150*/  STL [R1+0x1dc], R31 ;  /* 0x0001dc1f01007387 */ /* 0x000fe20000100800 */
[----:B------:R-:W-:-:S03]  /*12160*/  SEL R27, R3, R26, !P3 ;  /* 0x0000001a031b7207 */ /* 0x000fc60005800000 */
[----:B------:R-:W-:Y:S04]  /*12170*/  STL [R1+0x1d8], R30 ;  /* 0x0001d81e01007387 */ /* 0x000fe80000100800 */
[----:B------:R-:W-:Y:S01]  /*12180*/  STL [R1+0x1d4], R27 ;  /* 0x0001d41b01007387 */ /* 0x000fe20000100800 */
[C---:B------:R-:W-:Y:S02]  /*12190*/  SEL R25, R3.reuse, R25, !P3 ;  /* 0x0000001903197207 */ /* 0x040fe40005800000 */
[C---:B------:R-:W-:Y:S02]  /*121a0*/  SEL R26, R3.reuse, R60, !P3 ;  /* 0x0000003c031a7207 */ /* 0x040fe40005800000 */
[----:B------:R-:W3:Y:S04]  /*121b0*/  LDL.LU R60, [R1+0x3ec] ;  /* 0x0003ec00013c7983 */ /* 0x000ee80000300800 */
[----:B------:R0:W-:Y:S04]  /*121c0*/  STL [R1+0x1cc], R25 ;  /* 0x0001cc1901007387 */ /* 0x0001e80000100800 */
[----:B------:R-:W-:Y:S01]  /*121d0*/  STL [R1+0x1c8], R26 ;  /* 0x0001c81a01007387 */ /* 0x000fe20000100800 */
[----:B0-----:R-:W-:-:S02]  /*121e0*/  SEL R25, R3, R24, !P3 ;  /* 0x0000001803197207 */ /* 0x001fc40005800000 */
[C---:B------:R-:W-:Y:S02]  /*121f0*/  SEL R24, R3.reuse, R23, !P3 ;  /* 0x0000001703187207 */ /* 0x040fe40005800000 */
[C---:B------:R-:W-:Y:S02]  /*12200*/  SEL R23, R3.reuse, R22, !P3 ;  /* 0x0000001603177207 */ /* 0x040fe40005800000 */
[C---:B------:R-:W-:Y:S01]  /*12210*/  SEL R22, R3.reuse, R21, !P3 ;  /* 0x0000001503167207 */ /* 0x040fe20005800000 */
[----:B------:R-:W-:Y:S01]  /*12220*/  STL [R1+0x1c4], R25 ;  /* 0x0001c41901007387 */ /* 0x000fe20000100800 */
[----:B------:R-:W-:-:S03]  /*12230*/  SEL R21, R3, R20, !P3 ;  /* 0x0000001403157207 */ /* 0x000fc60005800000 */
[----:B------:R-:W-:Y:S01]  /*12240*/  STL [R1+0x1b4], R24 ;  /* 0x0001b41801007387 */ /* 0x000fe20000100800 */
[----:B------:R-:W-:-:S03]  /*12250*/  SEL R20, R3, R19, !P3 ;  /* 0x0000001303147207 */ /* 0x000fc60005800000 */
[----:B------:R-:W-:Y:S01]  /*12260*/  STL [R1+0x1b0], R23 ;  /* 0x0001b01701007387 */ /* 0x000fe20000100800 */
[----:B------:R-:W-:-:S03]  /*12270*/  SEL R19, R3, R18, !P3 ;  /* 0x0000001203137207 */ /* 0x000fc60005800000 */
[----:B------:R-:W-:Y:S04]  /*12280*/  STL [R1+0x1ac], R22 ;  /* 0x0001ac1601007387 */ /* 0x000fe80000100800 */
[----:B------:R-:W-:Y:S01]  /*12290*/  STL [R1+0x1a8], R21 ;  /* 0x0001a81501007387 */ /* 0x000fe20000100800 */
[----:B------:R-:W-:-:S03]  /*122a0*/  SEL R18, R3, R59, !P3 ;  /* 0x0000003b03127207 */ /* 0x000fc60005800000 */
[----:B------:R-:W-:Y:S04]  /*122b0*/  STL [R1+0x1a4], R20 ;  /* 0x0001a41401007387 */ /* 0x000fe80000100800 */
[----:B------:R-:W-:Y:S04]  /*122c0*/  STL [R1+0x1a0], R19 ;  /* 0x0001a01301007387 */ /* 0x000fe80000100800 */
[----:B------:R-:W4:Y:S01]  /*122d0*/  LDL.LU R59, [R1+0x148] ;  /* 0x00014800013b7983 */ /* 0x000f220000300800 */
[----:B------:R-:W-:-:S05]  /*122e0*/  SEL R17, R3, R17, !P3 ;  /* 0x0000001103117207 */ /* 0x000fca0005800000 */
[----:B------:R0:W-:Y:S04]  /*122f0*/  STL [R1+0x19c], R17 ;  /* 0x00019c1101007387 */ /* 0x0001e80000100800 */
[----:B------:R-:W-:Y:S01]  /*12300*/  STL [R1+0x198], R18 ;  /* 0x0001981201007387 */ /* 0x000fe20000100800 */
[C---:B0-----:R-:W-:Y:S02]  /*12310*/  SEL R17, R3.reuse, R16, !P3 ;  /* 0x0000001003117207 */ /* 0x041fe40005800000 */
[C---:B------:R-:W-:Y:S02]  /*12320*/  SEL R16, R3.reuse, R58, !P3 ;  /* 0x0000003a03107207 */ /* 0x040fe40005800000 */
[----:B------:R-:W4:Y:S04]  /*12330*/  LDL.LU R58, [R1+0x14c] ;  /* 0x00014c00013a7983 */ /* 0x000f280000300800 */
[----:B------:R0:W-:Y:S04]  /*12340*/  STL [R1+0x194], R17 ;  /* 0x0001941101007387 */ /* 0x0001e80000100800 */
[----:B------:R1:W-:Y:S01]  /*12350*/  STL [R1+0x190], R16 ;  /* 0x0001901001007387 */ /* 0x0003e20000100800 */
[----:B0-----:R-:W-:-:S03]  /*12360*/  SEL R17, R3, R0, !P3 ;  /* 0x0000000003117207 */ /* 0x001fc60005800000 */
[----:B------:R-:W4:Y:S01]  /*12370*/  LDL.LU R0, [R1+0x144] ;  /* 0x0001440001007983 */ /* 0x000f220000300800 */
[C---:B-1----:R-:W-:Y:S02]  /*12380*/  SEL R16, R3.reuse, R15, !P3 ;  /* 0x0000000f03107207 */ /* 0x042fe40005800000 */
[C---:B------:R-:W-:Y:S01]  /*12390*/  SEL R14, R3.reuse, R14, !P3 ;  /* 0x0000000e030e7207 */ /* 0x040fe20005800000 */
[----:B------:R-:W-:Y:S01]  /*123a0*/  STL [R1+0x18c], R17 ;  /* 0x00018c1101007387 */ /* 0x000fe20000100800 */
[----:B------:R-:W-:-:S03]  /*123b0*/  SEL R15, R3, R28, !P3 ;  /* 0x0000001c030f7207 */ /* 0x000fc60005800000 */
[----:B------:R-:W-:Y:S04]  /*123c0*/  STL [R1+0x188], R16 ;  /* 0x0001881001007387 */ /* 0x000fe80000100800 */
[----:B------:R-:W4:Y:S04]  /*123d0*/  LDL.LU R28, [R1+0x13c] ;  /* 0x00013c00011c7983 */ /* 0x000f280000300800 */
[----:B------:R0:W-:Y:S04]  /*123e0*/  STL [R1+0x184], R14 ;  /* 0x0001840e01007387 */ /* 0x0001e80000100800 */
[----:B------:R-:W-:Y:S01]  /*123f0*/  STL [R1+0x178], R15 ;  /* 0x0001780f01007387 */ /* 0x000fe20000100800 */
[----:B0-----:R-:W-:-:S02]  /*12400*/  SEL R14, R3, R13, !P3 ;  /* 0x0000000d030e7207 */ /* 0x001fc40005800000 */
[C---:B------:R-:W-:Y:S02]  /*12410*/  SEL R13, R3.reuse, R61, !P3 ;  /* 0x0000003d030d7207 */ /* 0x040fe40005800000 */
[----:B------:R-:W4:Y:S01]  /*12420*/  LDL.LU R61, [R1+0x138] ;  /* 0x00013800013d7983 */ /* 0x000f220000300800 */
[----:B------:R-:W-:-:S03]  /*12430*/  SEL R12, R3, R12, !P3 ;  /* 0x0000000c030c7207 */ /* 0x000fc60005800000 */
[----:B------:R-:W-:Y:S04]  /*12440*/  STL [R1+0x174], R14 ;  /* 0x0001740e01007387 */ /* 0x000fe80000100800 */
[----:B------:R-:W-:Y:S04]  /*12450*/  STL [R1+0x16c], R13 ;  /* 0x00016c0d01007387 */ /* 0x000fe80000100800 */
[----:B------:R-:W4:Y:S04]  /*12460*/  LDL.LU R31, [R1+0x134] ;  /* 0x00013400011f7983 */ /* 0x000f280000300800 */
[----:B------:R-:W-:Y:S04]  /*12470*/  STL [R1+0x168], R12 ;  /* 0x0001680c01007387 */ /* 0x000fe80000100800 */
[----:B------:R-:W4:Y:S01]  /*12480*/  LDL.LU R30, [R1+0x130] ;  /* 0x00013000011e7983 */ /* 0x000f220000300800 */
[----:B--2---:R-:W-:-:S05]  /*12490*/  SEL R11, R3, R11, !P3 ;  /* 0x0000000b030b7207 */ /* 0x004fca0005800000 */
[----:B------:R0:W-:Y:S04]  /*124a0*/  STL [R1+0x164], R11 ;  /* 0x0001640b01007387 */ /* 0x0001e80000100800 */
[----:B------:R-:W2:Y:S04]  /*124b0*/  LDL.LU R27, [R1+0x12c] ;  /* 0x00012c00011b7983 */ /* 0x000ea80000300800 */
[----:B------:R-:W2:Y:S04]  /*124c0*/  LDL.LU R26, [R1+0x128] ;  /* 0x00012800011a7983 */ /* 0x000ea80000300800 */
[----:B------:R-:W2:Y:S04]  /*124d0*/  LDL.LU R25, [R1+0x124] ;  /* 0x0001240001197983 */ /* 0x000ea80000300800 */
[----:B0-----:R-:W2:Y:S04]  /*124e0*/  LDL.LU R11, [R1+0x120] ;  /* 0x00012000010b7983 */ /* 0x001ea80000300800 */
[----:B------:R-:W2:Y:S04]  /*124f0*/  LDL.LU R24, [R1+0x11c] ;  /* 0x00011c0001187983 */ /* 0x000ea80000300800 */
[----:B------:R-:W2:Y:S01]  /*12500*/  LDL.LU R23, [R1+0x10c] ;  /* 0x00010c0001177983 */ /* 0x000ea20000300800 */
[----:B---3--:R-:W-:-:S05]  /*12510*/  SEL R12, R3, R60, !P3 ;  /* 0x0000003c030c7207 */ /* 0x008fca0005800000 */
        /* <DEDUP_REMOVED lines=9> */
[----:B----4-:R-:W-:-:S03]  /*125b0*/  SEL R12, R3, R59, !P3 ;  /* 0x0000003b030c7207 */ /* 0x010fc60005800000 */
[----:B------:R-:W4:Y:S04]  /*125c0*/  LDL.LU R59, [R1+0xdc] ;  /* 0x0000dc00013b7983 */ /* 0x000f280000300800 */
[----:B------:R0:W-:Y:S02]  /*125d0*/  STL [R1+0x158], R12 ;  /* 0x0001580c01007387 */ /* 0x0001e40000100800 */
[C---:B0-----:R-:W-:Y:S02]  /*125e0*/  SEL R12, R3.reuse, R58, !P3 ;  /* 0x0000003a030c7207 */ /* 0x041fe40005800000 */
[----:B------:R-:W4:Y:S04]  /*125f0*/  LDL.LU R58, [R1+0xd4] ;  /* 0x0000d400013a7983 */ /* 0x000f280000300800 */
[----:B------:R-:W-:Y:S04]  /*12600*/  STL [R1+0x154], R12 ;  /* 0x0001540c01007387 */ /* 0x000fe80000100800 */
[----:B------:R-:W4:Y:S04]  /*12610*/  LDL.LU R15, [R1+0xd0] ;  /* 0x0000d000010f7983 */ /* 0x000f280000300800 */
[----:B------:R-:W4:Y:S01]  /*12620*/  LDL.LU R14, [R1+0xcc] ;  /* 0x0000cc00010e7983 */ /* 0x000f220000300800 */
[----:B------:R-:W-:-:S05]  /*12630*/  SEL R0, R3, R0, !P3 ;  /* 0x0000000003007207 */ /* 0x000fca0005800000 */
[----:B------:R0:W-:Y:S04]  /*12640*/  STL [R1+0x150], R0 ;  /* 0x0001500001007387 */ /* 0x0001e80000100800 */
[----:B0-----:R-:W4:Y:S01]  /*12650*/  LDL.LU R0, [R1+0xc4] ;  /* 0x0000c40001007983 */ /* 0x001f220000300800 */
[----:B------:R-:W-:-:S03]  /*12660*/  SEL R12, R3, R28, !P3 ;  /* 0x0000001c030c7207 */ /* 0x000fc60005800000 */
[----:B------:R-:W4:Y:S04]  /*12670*/  LDL.LU R13, [R1+0xbc] ;  /* 0x0000bc00010d7983 */ /* 0x000f280000300800 */
[----:B------:R-:W4:Y:S04]  /*12680*/  LDL.LU R28, [R1+0xc0] ;  /* 0x0000c000011c7983 */ /* 0x000f280000300800 */
[----:B------:R0:W-:Y:S01]  /*12690*/  STL [R1+0x14c], R12 ;  /* 0x00014c0c01007387 */ /* 0x0001e20000100800 */
[----:B------:R-:W-:-:S03]  /*126a0*/  SEL R32, R3, R61, !P3 ;  /* 0x0000003d03207207 */ /* 0x000fc60005800000 */
[----:B0-----:R-:W4:Y:S04]  /*126b0*/  LDL.LU R12, [R1+0x4c] ;  /* 0x00004c00010c7983 */ /* 0x001f280000300800 */
[----:B------:R-:W4:Y:S04]  /*126c0*/  LDL.LU R61, [R1+0xb4] ;  /* 0x0000b400013d7983 */ /* 0x000f280000300800 */
[----:B------:R0:W-:Y:S02]  /*126d0*/  STL [R1+0x148], R32 ;  /* 0x0001482001007387 */ /* 0x0001e40000100800 */
[----:B0-----:R-:W-:-:S02]  /*126e0*/  SEL R32, R3, R31, !P3 ;  /* 0x0000001f03207207 */ /* 0x001fc40005800000 */
[----:B------:R-:W-:-:S03]  /*126f0*/  SEL R31, R3, R30, !P3 ;  /* 0x0000001e031f7207 */ /* 0x000fc60005800000 */
[----:B------:R-:W-:Y:S04]  /*12700*/  STL [R1+0x144], R32 ;  /* 0x0001442001007387 */ /* 0x000fe80000100800 */
[----:B------:R-:W-:Y:S01]  /*12710*/  STL [R1+0x13c], R31 ;  /* 0x00013c1f01007387 */ /* 0x000fe20000100800 */
[C---:B--2---:R-:W-:Y:S02]  /*12720*/  SEL R30, R3.reuse, R27, !P3 ;  /* 0x0000001b031e7207 */ /* 0x044fe40005800000 */
[----:B------:R-:W-:-:S03]  /*12730*/  SEL R27, R3, R26, !P3 ;  /* 0x0000001a031b7207 */ /* 0x000fc60005800000 */
[----:B------:R-:W-:Y:S01]  /*12740*/  STL [R1+0x138], R30 ;  /* 0x0001381e01007387 */ /* 0x000fe20000100800 */
[----:B------:R-:W-:-:S03]  /*12750*/  SEL R25, R3, R25, !P3 ;  /* 0x0000001903197207 */ /* 0x000fc60005800000 */
[----:B------:R-:W-:Y:S01]  /*12760*/  STL [R1+0x134], R27 ;  /* 0x0001341b01007387 */ /* 0x000fe20000100800 */
[----:B------:R-:W-:-:S03]  /*12770*/  SEL R26, R3, R11, !P3 ;  /* 0x0000000b031a7207 */ /* 0x000fc60005800000 */
[----:B------:R-:W2:Y:S04]  /*12780*/  LDL.LU R11, [R1+0x94] ;  /* 0x00009400010b7983 */ /* 0x000ea80000300800 */
[----:B------:R0:W-:Y:S04]  /*12790*/  STL [R1+0x130], R25 ;  /* 0x0001301901007387 */ /* 0x0001e80000100800 */
[----:B------:R-:W-:Y:S01]  /*127a0*/  STL [R1+0x12c], R26 ;  /* 0x00012c1a01007387 */ /* 0x000fe20000100800 */
[C---:B0-----:R-:W-:Y:S02]  /*127b0*/  SEL R25, R3.reuse, R24, !P3 ;  /* 0x0000001803197207 */ /* 0x041fe40005800000 */
[----:B------:R-:W-:-:S03]  /*127c0*/  SEL R24, R3, R23, !P3 ;  /* 0x0000001703187207 */ /* 0x000fc60005800000 */
[----:B------:R-:W-:Y:S04]  /*127d0*/  STL [R1+0x128], R25 ;  /* 0x0001281901007387 */ /* 0x000fe80000100800 */
[----:B------:R-:W-:Y:S01]  /*127e0*/  STL [R1+0x124], R24 ;  /* 0x0001241801007387 */ /* 0x000fe20000100800 */
[C---:B---3--:R-:W-:Y:S02]  /*127f0*/  SEL R23, R3.reuse, R22, !P3 ;  /* 0x0000001603177207 */ /* 0x048fe40005800000 */
[----:B------:R-:W-:-:S03]  /*12800*/  SEL R22, R3, R21, !P3 ;  /* 0x0000001503167207 */ /* 0x000fc60005800000 */
[----:B------:R-:W-:Y:S01]  /*12810*/  STL [R1+0x120], R23 ;  /* 0x0001201701007387 */ /* 0x000fe20000100800 */
        /* <DEDUP_REMOVED lines=9> */
[----:B------:R-:W3:Y:S04]  /*128b0*/  LDL.LU R60, [R1+0x98] ;  /* 0x00009800013c7983 */ /* 0x000ee80000300800 */
[----:B------:R0:W-:Y:S04]  /*128c0*/  STL [R1+0xfc], R17 ;  /* 0x0000fc1101007387 */ /* 0x0001e80000100800 */
[----:B------:R-:W-:Y:S01]  /*128d0*/  STL [R1+0xf4], R18 ;  /* 0x0000f41201007387 */ /* 0x000fe20000100800 */
[C---:B0-----:R-:W-:Y:S02]  /*128e0*/  SEL R17, R3.reuse, R16, !P3 ;  /* 0x0000001003117207 */ /* 0x041fe40005800000 */
[----:B----4-:R-:W-:-:S02]  /*128f0*/  SEL R16, R3, R59, !P3 ;  /* 0x0000003b03107207 */ /* 0x010fc40005800000 */
[----:B------:R-:W4:Y:S04]  /*12900*/  LDL.LU R59, [R1+0xac] ;  /* 0x0000ac00013b7983 */ /* 0x000f280000300800 */
[----:B------:R0:W-:Y:S04]  /*12910*/  STL [R1+0xf0], R17 ;  /* 0x0000f01101007387 */ /* 0x0001e80000100800 */
[----:B------:R1:W-:Y:S01]  /*12920*/  STL [R1+0xec], R16 ;  /* 0x0000ec1001007387 */ /* 0x0003e20000100800 */
[----:B0-----:R-:W-:-:S03]  /*12930*/  SEL R17, R3, R58, !P3 ;  /* 0x0000003a03117207 */ /* 0x001fc60005800000 */
[----:B------:R-:W4:Y:S01]  /*12940*/  LDL.LU R58, [R1+0xb0] ;  /* 0x0000b000013a7983 */ /* 0x000f220000300800 */
[----:B-1----:R-:W-:-:S03]  /*12950*/  SEL R16, R3, R15, !P3 ;  /* 0x0000000f03107207 */ /* 0x002fc60005800000 */
[----:B------:R-:W-:Y:S01]  /*12960*/  STL [R1+0xe8], R17 ;  /* 0x0000e81101007387 */ /* 0x000fe20000100800 */
[----:B------:R-:W-:-:S03]  /*12970*/  SEL R15, R3, R14, !P3 ;  /* 0x0000000e030f7207 */ /* 0x000fc60005800000 */
[----:B------:R-:W-:Y:S01]  /*12980*/  STL [R1+0xe4], R16 ;  /* 0x0000e41001007387 */ /* 0x000fe20000100800 */
[----:B------:R-:W-:-:S03]  /*12990*/  SEL R14, R3, R0, !P3 ;  /* 0x00000000030e7207 */ /* 0x000fc60005800000 */
[----:B------:R-:W4:Y:S01]  /*129a0*/  LDL.LU R0, [R1+0x9c] ;  /* 0x00009c0001007983 */ /* 0x000f220000300800 */
[----:B------:R-:W-:-:S03]  /*129b0*/  SEL R13, R3, R13, !P3 ;  /* 0x0000000d030d7207 */ /* 0x000fc60005800000 */
[----:B------:R-:W-:Y:S04]  /*129c0*/  STL [R1+0xdc], R15 ;  /* 0x0000dc0f01007387 */ /* 0x000fe80000100800 */
[----:B------:R0:W-:Y:S02]  /*129d0*/  STL [R1+0xd4], R14 ;  /* 0x0000d40e01007387 */ /* 0x0001e40000100800 */
[C---:B0-----:R-:W-:Y:S02]  /*129e0*/  SEL R14, R3.reuse, R28, !P3 ;  /* 0x0000001c030e7207 */ /* 0x041fe40005800000 */
[----:B------:R-:W4:Y:S04]  /*129f0*/  LDL.LU R28, [R1+0xa8] ;  /* 0x0000a800011c7983 */ /* 0x000f280000300800 */
[----:B------:R0:W-:Y:S04]  /*12a00*/  STL [R1+0xd0], R13 ;  /* 0x0000d00d01007387 */ /* 0x0001e80000100800 */
[----:B------:R-:W-:Y:S04]  /*12a10*/  STL [R1+0xcc], R14 ;  /* 0x0000cc0e01007387 */ /* 0x000fe80000100800 */
[----:B------:R-:W4:Y:S01]  /*12a20*/  LDL.LU R31, [R1+0xa4] ;  /* 0x0000a400011f7983 */ /* 0x000f220000300800 */
[----:B0-----:R-:W-:-:S02]  /*12a30*/  SEL R13, R3, R12, !P3 ;  /* 0x0000000c030d7207 */ /* 0x001fc40005800000 */
[----:B------:R-:W-:-:S03]  /*12a40*/  SEL R12, R3, R61, !P3 ;  /* 0x0000003d030c7207 */ /* 0x000fc60005800000 */
[----:B------:R0:W-:Y:S04]  /*12a50*/  STL [R1+0xc4], R13 ;  /* 0x0000c40d01007387 */ /* 0x0001e80000100800 */
[----:B------:R-:W4:Y:S04]  /*12a60*/  LDL.LU R30, [R1+0x2e8] ;  /* 0x0002e800011e7983 */ /* 0x000f280000300800 */
[----:B------:R-:W-:Y:S04]  /*12a70*/  STL [R1+0xc0], R12 ;  /* 0x0000c00c01007387 */ /* 0x000fe80000100800 */
[----:B------:R-:W4:Y:S04]  /*12a80*/  LDL.LU R27, [R1+0x2e0] ;  /* 0x0002e000011b7983 */ /* 0x000f280000300800 */
[----:B------:R-:W4:Y:S04]  /*12a90*/  LDL.LU R26, [R1+0x90] ;  /* 0x00009000011a7983 */ /* 0x000f280000300800 */
[----:B------:R-:W4:Y:S04]  /*12aa0*/  LDL.LU R25, [R1+0x2c8] ;  /* 0x0002c80001197983 */ /* 0x000f280000300800 */
[----:B------:R-:W4:Y:S04]  /*12ab0*/  LDL.LU R61, [R1+0x8c] ;  /* 0x00008c00013d7983 */ /* 0x000f280000300800 */
[----:B------:R-:W4:Y:S04]  /*12ac0*/  LDL.LU R24, [R1+0x80] ;  /* 0x0000800001187983 */ /* 0x000f280000300800 */
[----:B------:R-:W4:Y:S01]  /*12ad0*/  LDL.LU R23, [R1+0x7c] ;  /* 0x00007c0001177983 */ /* 0x000f220000300800 */
[----:B--2---:R-:W-:-:S05]  /*12ae0*/  SEL R11, R3, R11, !P3 ;  /* 0x0000000b030b7207 */ /* 0x004fca0005800000 */
[----:B------:R3:W-:Y:S04]  /*12af0*/  STL [R1+0xbc], R11 ;  /* 0x0000bc0b01007387 */ /* 0x0007e80000100800 */
[----:B------:R-:W2:Y:S04]  /*12b00*/  LDL.LU R22, [R1+0x6c] ;  /* 0x00006c0001167983 */ /* 0x000ea80000300800 */
[----:B------:R-:W2:Y:S04]  /*12b10*/  LDL.LU R21, [R1+0x64] ;  /* 0x0000640001157983 */ /* 0x000ea80000300800 */
[----:B------:R-:W2:Y:S04]  /*12b20*/  LDL.LU R20, [R1+0x60] ;  /* 0x0000600001147983 */ /* 0x000ea80000300800 */
[----:B------:R-:W2:Y:S04]  /*12b30*/  LDL.LU R19, [R1+0x5c] ;  /* 0x00005c0001137983 */ /* 0x000ea80000300800 */
[----:B------:R-:W2:Y:S04]  /*12b40*/  LDL.LU R18, [R1+0x58] ;  /* 0x0000580001127983 */ /* 0x000ea80000300800 */
[----:B------:R-:W2:Y:S04]  /*12b50*/  LDL.LU R17, [R1+0x54] ;  /* 0x0000540001117983 */ /* 0x000ea80000300800 */
[----:B0-----:R-:W2:Y:S04]  /*12b60*/  LDL.LU R13, [R1+0x50] ;  /* 0x00005000010d7983 */ /* 0x001ea80000300800 */
[----:B------:R-:W2:Y:S01]  /*12b70*/  LDL.LU R16, [R1+0x2a4] ;  /* 0x0002a40001107983 */ /* 0x000ea20000300800 */
[----:B---3--:R-:W-:-:S03]  /*12b80*/  SEL R11, R3, R60, !P3 ;  /* 0x0000003c030b7207 */ /* 0x008fc60005800000 */
[----:B------:R-:W3:Y:S04]  /*12b90*/  LDL.LU R60, [R1+0x48] ;  /* 0x00004800013c7983 */ /* 0x000ee80000300800 */
[----:B------:R0:W-:Y:S01]  /*12ba0*/  STL [R1+0xb8], R11 ;  /* 0x0000b80b01007387 */ /* 0x0001e20000100800 */
[----:B----4-:R-:W-:-:S03]  /*12bb0*/  SEL R12, R3, R59, !P3 ;  /* 0x0000003b030c7207 */ /* 0x010fc60005800000 */
[----:B------:R-:W4:Y:S04]  /*12bc0*/  LDL.LU R59, [R1+0x44] ;  /* 0x00004400013b7983 */ /* 0x000f280000300800 */
[----:B------:R1:W-:Y:S04]  /*12bd0*/  STL [R1+0xb4], R12 ;  /* 0x0000b40c01007387 */ /* 0x0003e80000100800 */
[----:B------:R-:W4:Y:S04]  /*12be0*/  LDL.LU R15, [R1+0x3c] ;  /* 0x00003c00010f7983 */ /* 0x000f280000300800 */
[----:B------:R-:W4:Y:S01]  /*12bf0*/  LDL.LU R14, [R1+0x34] ;  /* 0x00003400010e7983 */ /* 0x000f220000300800 */
[----:B0-----:R-:W-:-:S05]  /*12c00*/  SEL R11, R3, R58, !P3 ;  /* 0x0000003a030b7207 */ /* 0x001fca0005800000 */
[----:B------:R0:W-:Y:S04]  /*12c10*/  STL [R1+0xb0], R11 ;  /* 0x0000b00b01007387 */ /* 0x0001e80000100800 */
[----:B------:R-:W4:Y:S04]  /*12c20*/  LDL.LU R58, [R1+0x28] ;  /* 0x00002800013a7983 */ /* 0x000f280000300800 */
[----:B-1----:R-:W4:Y:S04]  /*12c30*/  LDL.LU R12, [R1+0x24] ;  /* 0x00002400010c7983 */ /* 0x002f280000300800 */
[----:B0-----:R-:W4:Y:S01]  /*12c40*/  LDL.LU R11, [R1+0x20] ;  /* 0x00002000010b7983 */ /* 0x001f220000300800 */
[----:B------:R-:W-:-:S05]  /*12c50*/  SEL R0, R3, R0, !P3 ;  /* 0x0000000003007207 */ /* 0x000fca0005800000 */
[----:B------:R0:W-:Y:S04]  /*12c60*/  STL [R1+0xac], R0 ;  /* 0x0000ac0001007387 */ /* 0x0001e80000100800 */
[----:B0-----:R-:W4:Y:S01]  /*12c70*/  LDL.LU R0, [R1+0x278] ;  /* 0x0002780001007983 */ /* 0x001f220000300800 */
[----:B------:R-:W-:-:S03]  /*12c80*/  SEL R32, R3, R28, !P3 ;  /* 0x0000001c03207207 */ /* 0x000fc60005800000 */
[----:B------:R-:W4:Y:S04]  /*12c90*/  LDL.LU R28, [R1+0x274] ;  /* 0x00027400011c7983 */ /* 0x000f280000300800 */
[----:B------:R0:W-:Y:S02]  /*12ca0*/  STL [R1+0xa8], R32 ;  /* 0x0000a82001007387 */ /* 0x0001e40000100800 */
[C---:B0-----:R-:W-:Y:S02]  /*12cb0*/  SEL R32, R3.reuse, R31, !P3 ;  /* 0x0000001f03207207 */ /* 0x041fe40005800000 */
        /* <DEDUP_REMOVED lines=9> */
[----:B------:R-:W4:Y:S04]  /*12d50*/  LDL.LU R61, [R1+0x25c] ;  /* 0x00025c00013d7983 */ /* 0x000f280000300800 */
[----:B------:R0:W-:Y:S04]  /*12d60*/  STL [R1+0x90], R25 ;  /* 0x0000901901007387 */ /* 0x0001e80000100800 */
[----:B------:R-:W-:Y:S01]  /*12d70*/  STL [R1+0x8c], R26 ;  /* 0x00008c1a01007387 */ /* 0x000fe20000100800 */
[C---:B0-----:R-:W-:Y:S02]  /*12d80*/  SEL R25, R3.reuse, R24, !P3 ;  /* 0x0000001803197207 */ /* 0x041fe40005800000 */
        /* <DEDUP_REMOVED lines=19> */
[----:B---3--:R-:W-:-:S02]  /*12ec0*/  SEL R16, R3, R60, !P3 ;  /* 0x0000003c03107207 */ /* 0x008fc40005800000 */
[----:B------:R-:W3:Y:S04]  /*12ed0*/  LDL.LU R60, [R1+0x23c] ;  /* 0x00023c00013c7983 */ /* 0x000ee80000300800 */
[----:B------:R4:W-:Y:S04]  /*12ee0*/  STL [R1+0x4c], R17 ;  /* 0x00004c1101007387 */ /* 0x0009e80000100800 */
[----:B------:R0:W-:Y:S01]  /*12ef0*/  STL [R1+0x48], R16 ;  /* 0x0000481001007387 */ /* 0x0001e20000100800 */
[----:B----4-:R-:W-:-:S03]  /*12f00*/  SEL R17, R3, R59, !P3 ;  /* 0x0000003b03117207 */ /* 0x010fc60005800000 */
[----:B------:R-:W4:Y:S01]  /*12f10*/  LDL.LU R59, [R1+0x238] ;  /* 0x00023800013b7983 */ /* 0x000f220000300800 */
[----:B0-----:R-:W-:-:S03]  /*12f20*/  SEL R16, R3, R15, !P3 ;  /* 0x0000000f03107207 */ /* 0x001fc60005800000 */
[----:B------:R-:W-:Y:S01]  /*12f30*/  STL [R1+0x44], R17 ;  /* 0x0000441101007387 */ /* 0x000fe20000100800 */
[----:B------:R-:W-:-:S03]  /*12f40*/  SEL R14, R3, R14, !P3 ;  /* 0x0000000e030e7207 */ /* 0x000fc60005800000 */
[----:B------:R-:W-:Y:S01]  /*12f50*/  STL [R1+0x3c], R16 ;  /* 0x00003c1001007387 */ /* 0x000fe20000100800 */
[C---:B------:R-:W-:Y:S02]  /*12f60*/  SEL R29, R3.reuse, R29, !P3 ;  /* 0x0000001d031d7207 */ /* 0x040fe40005800000 */
[C---:B------:R-:W-:Y:S02]  /*12f70*/  SEL R15, R3.reuse, R58, !P3 ;  /* 0x0000003a030f7207 */ /* 0x040fe40005800000 */
[----:B------:R-:W4:Y:S04]  /*12f80*/  LDL.LU R58, [R1+0x234] ;  /* 0x00023400013a7983 */ /* 0x000f280000300800 */
[----:B------:R0:W-:Y:S04]  /*12f90*/  STL [R1+0x34], R14 ;  /* 0x0000340e01007387 */ /* 0x0001e80000100800 */
[----:B------:R1:W-:Y:S01]  /*12fa0*/  STL [R1+0x28], R15 ;  /* 0x0000280f01007387 */ /* 0x0003e20000100800 */
[----:B0-----:R-:W-:-:S02]  /*12fb0*/  SEL R14, R3, R12, !P3 ;  /* 0x0000000c030e7207 */ /* 0x001fc40005800000 */
[C---:B------:R-:W-:Y:S01]  /*12fc0*/  SEL R12, R3.reuse, R11, !P3 ;  /* 0x0000000b030c7207 */ /* 0x040fe20005800000 */
[----:B-1----:R-:W4:Y:S04]  /*12fd0*/  LDL.LU R15, [R1+0x228] ;  /* 0x00022800010f7983 */ /* 0x002f280000300800 */
[----:B------:R-:W-:Y:S04]  /*12fe0*/  STL [R1+0x24], R14 ;  /* 0x0000240e01007387 */ /* 0x000fe80000100800 */
[----:B------:R0:W-:Y:S01]  /*12ff0*/  STL [R1+0x20], R12 ;  /* 0x0000200c01007387 */ /* 0x0001e20000100800 */
[----:B------:R-:W-:-:S03]  /*13000*/  SEL R11, R3, R0, !P3 ;  /* 0x00000000030b7207 */ /* 0x000fc60005800000 */
[----:B------:R-:W4:Y:S01]  /*13010*/  LDL.LU R0, [R1+0x224] ;  /* 0x0002240001007983 */ /* 0x000f220000300800 */
[----:B------:R-:W-:-:S03]  /*13020*/  SEL R28, R3, R28, !P3 ;  /* 0x0000001c031c7207 */ /* 0x000fc60005800000 */
[----:B------:R1:W-:Y:S04]  /*13030*/  STL [R1+0x1c], R11 ;  /* 0x00001c0b01007387 */ /* 0x0003e80000100800 */
[----:B------:R-:W-:Y:S01]  /*13040*/  STL [R1+0x2610], R28 ;  /* 0x0026101c01007387 */ /* 0x000fe20000100800 */
[----:B------:R-:W-:-:S03]  /*13050*/  SEL R5, R3, R5, !P3 ;  /* 0x0000000503057207 */ /* 0x000fc60005800000 */
[----:B------:R-:W4:Y:S04]  /*13060*/  LDL.LU R21, [R1+0x220] ;  /* 0x0002200001157983 */ /* 0x000f280000300800 */
[----:B------:R-:W4:Y:S01]  /*13070*/  LDL.LU R20, [R1+0x208] ;  /* 0x0002080001147983 */ /* 0x000f220000300800 */
[----:B------:R-:W-:-:S03]  /*13080*/  SEL R4, R3, R4, !P3 ;  /* 0x0000000403047207 */ /* 0x000fc60005800000 */
[----:B------:R-:W-:Y:S04]  /*13090*/  STL [R1+0x2614], R29 ;  /* 0x0026141d01007387 */ /* 0x000fe80000100800 */
[----:B------:R-:W4:Y:S04]  /*130a0*/  LDL.LU R19, [R1+0x204] ;  /* 0x0002040001137983 */ /* 0x000f280000300800 */
[----:B------:R-:W4:Y:S01]  /*130b0*/  LDL.LU R17, [R1+0x1e8] ;  /* 0x0001e80001117983 */ /* 0x000f220000300800 */
[----:B------:R-:W-:-:S05]  /*130c0*/  SEL R61, R3, R61, !P3 ;  /* 0x0000003d033d7207 */ /* 0x000fca0005800000 */
[----:B------:R-:W-:Y:S04]  /*130d0*/  STL [R1+0x2618], R61 ;  /* 0x0026183d01007387 */ /* 0x000fe80000100800 */
[----:B0-----:R-:W4:Y:S04]  /*130e0*/  LDL.LU R12, [R1+0x1d0] ;  /* 0x0001d000010c7983 */ /* 0x001f280000300800 */
[----:B------:R-:W-:Y:S04]  /*130f0*/  STL [R1+0x261c], R5 ;  /* 0x00261c0501007387 */ /* 0x000fe80000100800 */
[----:B-1----:R-:W4:Y:S04]  /*13100*/  LDL.LU R11, [R1+0x1c0] ;  /* 0x0001c000010b7983 */ /* 0x002f280000300800 */
[----:B------:R-:W-:Y:S01]  /*13110*/  STL [R1+0x2620], R4 ;  /* 0x0026200401007387 */ /* 0x000fe20000100800 */
[----:B--2---:R-:W-:-:S03]  /*13120*/  SEL R23, R3, R13, !P3 ;  /* 0x0000000d03177207 */ /* 0x004fc60005800000 */
[----:B------:R-:W2:Y:S04]  /*13130*/  LDL.LU R13, [R1+0x1bc] ;  /* 0x0001bc00010d7983 */ /* 0x000ea80000300800 */
[----:B------:R-:W-:Y:S01]  /*13140*/  STL [R1+0x2624], R23 ;  /* 0x0026241701007387 */ /* 0x000fe20000100800 */
[----:B---3--:R-:W-:-:S05]  /*13150*/  SEL R60, R3, R60, !P3 ;  /* 0x0000003c033c7207 */ /* 0x008fca0005800000 */
[----:B------:R-:W-:Y:S04]  /*13160*/  STL [R1+0x2628], R60 ;  /* 0x0026283c01007387 */ /* 0x000fe80000100800 */
[----:B------:R-:W3:Y:S04]  /*13170*/  LDL.LU R18, [R1+0x1b8] ;  /* 0x0001b80001127983 */ /* 0x000ee80000300800 */
[----:B------:R-:W3:Y:S01]  /*13180*/  LDL.LU R16, [R1+0x180] ;  /* 0x0001800001107983 */ /* 0x000ee20000300800 */
[----:B----4-:R-:W-:-:S05]  /*13190*/  SEL R59, R3, R59, !P3 ;  /* 0x0000003b033b7207 */ /* 0x010fca0005800000 */
[----:B------:R-:W-:Y:S04]  /*131a0*/  STL [R1+0x262c], R59 ;  /* 0x00262c3b01007387 */ /* 0x000fe80000100800 */
[----:B------:R-:W4:Y:S01]  /*131b0*/  LDL.LU R14, [R1+0x17c] ;  /* 0x00017c00010e7983 */ /* 0x000f220000300800 */
[----:B------:R-:W-:-:S05]  /*131c0*/  SEL R58, R3, R58, !P3 ;  /* 0x0000003a033a7207 */ /* 0x000fca0005800000 */
[----:B------:R-:W-:Y:S01]  /*131d0*/  STL [R1+0x2630], R58 ;  /* 0x0026303a01007387 */ /* 0x000fe20000100800 */
[----:B------:R-:W-:-:S03]  /*131e0*/  SEL R48, R3, R15, !P3 ;  /* 0x0000000f03307207 */ /* 0x000fc60005800000 */
[----:B------:R-:W4:Y:S04]  /*131f0*/  LDL.LU R15, [R1+0xa0] ;  /* 0x0000a000010f7983 */ /* 0x000f280000300800 */
[----:B------:R0:W-:Y:S01]  /*13200*/  STL [R1+0x2634], R48 ;  /* 0x0026343001007387 */ /* 0x0001e20000100800 */
[----:B------:R-:W-:-:S03]  /*13210*/  SEL R34, R3, R0, !P3 ;  /* 0x0000000003227207 */ /* 0x000fc60005800000 */
[----:B------:R-:W4:Y:S04]  /*13220*/  LDL.LU R0, [R1+0x170] ;  /* 0x0001700001007983 */ /* 0x000f280000300800 */
[----:B------:R-:W-:Y:S01]  /*13230*/  STL [R1+0x2638], R34 ;  /* 0x0026382201007387 */ /* 0x000fe20000100800 */
[C---:B------:R-:W-:Y:S02]  /*13240*/  SEL R39, R3.reuse, R21, !P3 ;  /* 0x0000001503277207 */ /* 0x040fe40005800000 */
[----:B------:R-:W-:-:S03]  /*13250*/  SEL R40, R3, R20, !P3 ;  /* 0x0000001403287207 */ /* 0x000fc60005800000 */
[----:B------:R-:W-:Y:S01]  /*13260*/  STL [R1+0x263c], R39 ;  /* 0x00263c2701007387 */ /* 0x000fe20000100800 */
[----:B------:R-:W-:-:S03]  /*13270*/  SEL R44, R3, R19, !P3 ;  /* 0x00000013032c7207 */ /* 0x000fc60005800000 */
[----:B------:R-:W-:Y:S01]  /*13280*/  STL [R1+0x2640], R40 ;  /* 0x0026402801007387 */ /* 0x000fe20000100800 */
[----:B------:R-:W-:-:S03]  /*13290*/  SEL R45, R3, R17, !P3 ;  /* 0x00000011032d7207 */ /* 0x000fc60005800000 */
[----:B------:R-:W-:Y:S04]  /*132a0*/  STL [R1+0x2644], R44 ;  /* 0x0026442c01007387 */ /* 0x000fe80000100800 */
[----:B------:R-:W-:Y:S04]  /*132b0*/  STL [R1+0x2648], R45 ;  /* 0x0026482d01007387 */ /* 0x000fe80000100800 */
[----:B------:R-:W4:Y:S01]  /*132c0*/  LDL.LU R24, [R1+0x160] ;  /* 0x0001600001187983 */ /* 0x000f220000300800 */
[----:B------:R-:W-:-:S05]  /*132d0*/  SEL R47, R3, R12, !P3 ;  /* 0x0000000c032f7207 */ /* 0x000fca0005800000 */
[----:B------:R-:W-:Y:S01]  /*132e0*/  STL [R1+0x264c], R47 ;  /* 0x00264c2f01007387 */ /* 0x000fe20000100800 */
[----:B------:R-:W-:-:S03]  /*132f0*/  SEL R11, R3, R11, !P3 ;  /* 0x0000000b030b7207 */ /* 0x000fc60005800000 */
[----:B------:R-:W4:Y:S04]  /*13300*/  LDL.LU R12, [R1+0x140] ;  /* 0x00014000010c7983 */ /* 0x000f280000300800 */
[----:B------:R-:W4:Y:S04]  /*13310*/  LDL.LU R21, [R1+0xf8] ;  /* 0x0000f80001157983 */ /* 0x000f280000300800 */
[----:B------:R1:W-:Y:S04]  /*13320*/  STL [R1+0x2650], R11 ;  /* 0x0026500b01007387 */ /* 0x0003e80000100800 */
[----:B------:R-:W4:Y:S01]  /*13330*/  LDL.LU R17, [R1+0x100] ;  /* 0x0001000001117983 */ /* 0x000f220000300800 */
[----:B--2---:R-:W-:-:S03]  /*13340*/  SEL R19, R3, R13, !P3 ;  /* 0x0000000d03137207 */ /* 0x004fc60005800000 */
[----:B------:R-:W2:Y:S04]  /*13350*/  LDL.LU R13, [R1+0x114] ;  /* 0x00011400010d7983 */ /* 0x000ea80000300800 */
[----:B------:R-:W-:Y:S01]  /*13360*/  STL [R1+0x2654], R19 ;  /* 0x0026541301007387 */ /* 0x000fe20000100800 */
[C---:B---3--:R-:W-:Y:S02]  /*13370*/  SEL R27, R3.reuse, R18, !P3 ;  /* 0x00000012031b7207 */ /* 0x048fe40005800000 */
[----:B------:R-:W-:-:S03]  /*13380*/  SEL R42, R3, R16, !P3 ;  /* 0x00000010032a7207 */ /* 0x000fc60005800000 */
[----:B------:R-:W-:Y:S04]  /*13390*/  STL [R1+0x2658], R27 ;  /* 0x0026581b01007387 */ /* 0x000fe80000100800 */
[----:B------:R-:W-:Y:S04]  /*133a0*/  STL [R1+0x265c], R42 ;  /* 0x00265c2a01007387 */ /* 0x000fe80000100800 */
[----:B------:R-:W3:Y:S01]  /*133b0*/  LDL.LU R16, [R1+0x118] ;  /* 0x0001180001107983 */ /* 0x000ee20000300800 */
[----:B----4-:R-:W-:-:S05]  /*133c0*/  SEL R14, R3, R14, !P3 ;  /* 0x0000000e030e7207 */ /* 0x010fca0005800000 */
[----:B------:R-:W-:Y:S04]  /*133d0*/  STL [R1+0x2660], R14 ;  /* 0x0026600e01007387 */ /* 0x000fe80000100800 */
[----:B------:R-:W4:Y:S04]  /*133e0*/  LDL.LU R37, [R1+0x110] ;  /* 0x0001100001257983 */ /* 0x000f280000300800 */
[----:B------:R-:W4:Y:S01]  /*133f0*/  LDL.LU R22, [R1+0xd8] ;  /* 0x0000d80001167983 */ /* 0x000f220000300800 */
[----:B------:R-:W-:-:S05]  /*13400*/  SEL R31, R3, R15, !P3 ;  /* 0x0000000f031f7207 */ /* 0x000fca0005800000 */
[----:B------:R-:W-:Y:S04]  /*13410*/  STL [R1+0x2664], R31 ;  /* 0x0026641f01007387 */ /* 0x000fe80000100800 */
[----:B------:R-:W4:Y:S01]  /*13420*/  LDL.LU R38, [R1+0xe0] ;  /* 0x0000e00001267983 */ /* 0x000f220000300800 */
[----:B------:R-:W-:-:S03]  /*13430*/  SEL R20, R3, R0, !P3 ;  /* 0x0000000003147207 */ /* 0x000fc60005800000 */
        /* <DEDUP_REMOVED lines=8> */
[----:B------:R-:W-:-:S03]  /*134c0*/  SEL R33, R3, R24, !P3 ;  /* 0x0000001803217207 */ /* 0x000fc60005800000 */
[----:B------:R-:W-:Y:S04]  /*134d0*/  STL [R1+0x2668], R20 ;  /* 0x0026681401007387 */ /* 0x000fe80000100800 */
[----:B------:R-:W-:Y:S01]  /*134e0*/  STL [R1+0x266c], R33 ;  /* 0x00266c2101007387 */ /* 0x000fe20000100800 */
[C---:B------:R-:W-:Y:S02]  /*134f0*/  SEL R12, R3.reuse, R12, !P3 ;  /* 0x0000000c030c7207 */ /* 0x040fe40005800000 */
[----:B------:R-:W-:-:S03]  /*13500*/  SEL R30, R3, R21, !P3 ;  /* 0x00000015031e7207 */ /* 0x000fc60005800000 */
[----:B------:R1:W-:Y:S01]  /*13510*/  STL [R1+0x2670], R12 ;  /* 0x0026700c01007387 */ /* 0x0003e20000100800 */
[----:B------:R-:W-:-:S03]  /*13520*/  SEL R21, R3, R17, !P3 ;  /* 0x0000001103157207 */ /* 0x000fc60005800000 */
[----:B------:R-:W-:Y:S04]  /*13530*/  STL [R1+0x2674], R30 ;  /* 0x0026741e01007387 */ /* 0x000fe80000100800 */
[----:B------:R-:W-:Y:S01]  /*13540*/  STL [R1+0x2678], R21 ;  /* 0x0026781501007387 */ /* 0x000fe20000100800 */
[----:B--2---:R-:W-:-:S03]  /*13550*/  SEL R35, R3, R13, !P3 ;  /* 0x0000000d03237207 */ /* 0x004fc60005800000 */
[----:B------:R-:W2:Y:S04]  /*13560*/  LDL.LU R13, [R1+0x38] ;  /* 0x00003800010d7983 */ /* 0x000ea80000300800 */
[----:B------:R-:W2:Y:S04]  /*13570*/  LDL.LU R32, [R1+0x30] ;  /* 0x0000300001207983 */ /* 0x000ea80000300800 */
[----:B------:R-:W2:Y:S04]  /*13580*/  LDL.LU R24, [R1+0x2c] ;  /* 0x00002c0001187983 */ /* 0x000ea80000300800 */
[----:B------:R-:W2:Y:S04]  /*13590*/  LDL.LU R43, [R1+0x10] ;  /* 0x00001000012b7983 */ /* 0x000ea80000300800 */
[----:B------:R-:W2:Y:S04]  /*135a0*/  LDL.LU R17, [R1+0xc] ;  /* 0x00000c0001117983 */ /* 0x000ea80000300800 */
[----:B------:R-:W-:Y:S01]  /*135b0*/  STL [R1+0x267c], R35 ;  /* 0x00267c2301007387 */ /* 0x000fe20000100800 */
[----:B---3--:R-:W-:-:S05]  /*135c0*/  SEL R16, R3, R16, !P3 ;  /* 0x0000001003107207 */ /* 0x008fca0005800000 */
[----:B------:R-:W-:Y:S01]  /*135d0*/  STL [R1+0x2680], R16 ;  /* 0x0026801001007387 */ /* 0x000fe20000100800 */
[C---:B----4-:R-:W-:Y:S02]  /*135e0*/  SEL R37, R3.reuse, R37, !P3 ;  /* 0x0000002503257207 */ /* 0x050fe40005800000 */
[----:B------:R-:W-:-:S03]  /*135f0*/  SEL R22, R3, R22, !P3 ;  /* 0x0000001603167207 */ /* 0x000fc60005800000 */
[----:B------:R-:W-:Y:S04]  /*13600*/  STL [R1+0x2684], R37 ;  /* 0x0026842501007387 */ /* 0x000fe80000100800 */
[----:B------:R-:W-:Y:S04]  /*13610*/  STL [R1+0x2688], R22 ;  /* 0x0026881601007387 */ /* 0x000fe80000100800 */
[----:B0-----:R-:W3:Y:S04]  /*13620*/  LDL.LU R48, [R1+0x3e8] ;  /* 0x0003e80001307983 */ /* 0x001ee80000300800 */
[----:B------:R-:W1:Y:S04]  /*13630*/  LDL.LU R58, [R1+0x3e4] ;  /* 0x0003e400013a7983 */ /* 0x000e680000300800 */
[----:B------:R-:W4:Y:S04]  /*13640*/  LDL.LU R59, [R1+0x3e0] ;  /* 0x0003e000013b7983 */ /* 0x000f280000300800 */
[----:B------:R-:W3:Y:S04]  /*13650*/  LDL.LU R60, [R1+0x3dc] ;  /* 0x0003dc00013c7983 */ /* 0x000ee80000300800 */
[----:B------:R-:W3:Y:S04]  /*13660*/  LDL.LU R23, [R1+0x3d8] ;  /* 0x0003d80001177983 */ /* 0x000ee80000300800 */
[----:B------:R-:W3:Y:S04]  /*13670*/  LDL.LU R4, [R1+0x3d4] ;  /* 0x0003d40001047983 */ /* 0x000ee80000300800 */
[----:B------:R-:W3:Y:S04]  /*13680*/  LDL.LU R5, [R1+0x3d0] ;  /* 0x0003d00001057983 */ /* 0x000ee80000300800 */
[----:B------:R-:W3:Y:S04]  /*13690*/  LDL.LU R61, [R1+0x3cc] ;  /* 0x0003cc00013d7983 */ /* 0x000ee80000300800 */
[----:B------:R-:W3:Y:S04]  /*136a0*/  LDL.LU R29, [R1+0x3c8] ;  /* 0x0003c800011d7983 */ /* 0x000ee80000300800 */
[----:B------:R-:W3:Y:S01]  /*136b0*/  LDL.LU R28, [R1+0x3c4] ;  /* 0x0003c400011c7983 */ /* 0x000ee20000300800 */
[----:B------:R-:W-:Y:S01]  /*136c0*/  @!P2 IMAD.MOV R10, RZ, RZ, -R10 ;  /* 0x000000ffff0aa224 */ /* 0x000fe200078e0a0a */
[----:B------:R-:W-:Y:S01]  /*136d0*/  @!P0 IADD3 R2, -R2, RZ, RZ ;  /* 0x000000ff02028210 */ /* 0x000fe20007ffe1ff */
[----:B------:R-:W-:-:S02]  /*136e0*/  @!P5 IMAD.MOV R9, RZ, RZ, -R9 ;  /* 0x000000ffff09d224 */ /* 0x000fc400078e0a09 */
[----:B------:R-:W-:Y:S02]  /*136f0*/  @!P4 IMAD.MOV R8, RZ, RZ, -R8 ;  /* 0x000000ffff08c224 */ /* 0x000fe400078e0a08 */
[----:B------:R-:W-:Y:S02]  /*13700*/  @!P6 IMAD.MOV R7, RZ, RZ, -R7 ;  /* 0x000000ffff07e224 */ /* 0x000fe400078e0a07 */
[----:B------:R-:W-:Y:S01]  /*13710*/  @!P1 IMAD.MOV R6, RZ, RZ, -R6 ;  /* 0x000000ffff069224 */ /* 0x000fe200078e0a06 */
[C---:B------:R-:W-:Y:S02]  /*13720*/  SEL R38, R3.reuse, R38, !P3 ;  /* 0x0000002603267207 */ /* 0x040fe40005800000 */
[C---:B------:R-:W-:Y:S02]  /*13730*/  SEL R0, R3.reuse, R0, !P3 ;  /* 0x0000000003007207 */ /* 0x040fe40005800000 */
[C---:B------:R-:W-:Y:S02]  /*13740*/  SEL R15, R3.reuse, R15, !P3 ;  /* 0x0000000f030f7207 */ /* 0x040fe40005800000 */
[----:B------:R-:W-:-:S02]  /*13750*/  SEL R18, R3, R18, !P3 ;  /* 0x0000001203127207 */ /* 0x000fc40005800000 */
[C---:B------:R-:W-:Y:S02]  /*13760*/  SEL R25, R3.reuse, R25, !P3 ;  /* 0x0000001903197207 */ /* 0x040fe40005800000 */
[C---:B------:R-:W-:Y:S02]  /*13770*/  SEL R26, R3.reuse, R26, !P3 ;  /* 0x0000001a031a7207 */ /* 0x040fe40005800000 */
        /* <DEDUP_REMOVED lines=18> */
[C---:B--2---:R-:W-:Y:S02]  /*138a0*/  SEL R13, R3.reuse, R13, !P3 ;  /* 0x0000000d030d7207 */ /* 0x044fe40005800000 */
[C---:B------:R-:W-:Y:S02]  /*138b0*/  SEL R32, R3.reuse, R32, !P3 ;  /* 0x0000002003207207 */ /* 0x040fe40005800000 */
[C---:B------:R-:W-:Y:S02]  /*138c0*/  SEL R24, R3.reuse, R24, !P3 ;  /* 0x0000001803187207 */ /* 0x040fe40005800000 */
[----:B------:R-:W-:Y:S01]  /*138d0*/  SEL R43, R3, R43, !P3 ;  /* 0x0000002b032b7207 */ /* 0x000fe20005800000 */
[----:B-1----:R-:W-:-:S02]  /*138e0*/  IMAD R11, R58, UR5, RZ ;  /* 0x000000053a0b7c24 */ /* 0x002fc4000f8e02ff */
[----:B----4-:R-:W-:-:S03]  /*138f0*/  IMAD R12, R59, UR5, RZ ;  /* 0x000000053b0c7c24 */ /* 0x010fc6000f8e02ff */
[----:B------:R0:W-:Y:S01]  /*13900*/  STL [R1+0xc], R11 ;  /* 0x00000c0b01007387 */ /* 0x0001e20000100800 */
[----:B---3--:R-:W-:-:S03]  /*13910*/  IMAD R14, R60, UR5, RZ ;  /* 0x000000053c0e7c24 */ /* 0x008fc6000f8e02ff */
[----:B------:R1:W-:Y:S01]  /*13920*/  STL [R1+0x10], R12 ;  /* 0x0000100c01007387 */ /* 0x0003e20000100800 */
[----:B0-----:R-:W-:-:S03]  /*13930*/  IMAD R11, R23, UR5, RZ ;  /* 0x00000005170b7c24 */ /* 0x001fc6000f8e02ff */
[----:B------:R-:W-:Y:S01]  /*13940*/  STL [R1+0x1e8], R14 ;  /* 0x0001e80e01007387 */ /* 0x000fe20000100800 */
[----:B-1----:R-:W-:-:S03]  /*13950*/  IMAD R12, R4, UR5, RZ ;  /* 0x00000005040c7c24 */ /* 0x002fc6000f8e02ff */
[----:B------:R0:W-:Y:S01]  /*13960*/  STL [R1+0x228], R11 ;  /* 0x0002280b01007387 */ /* 0x0001e20000100800 */
[----:B------:R-:W-:-:S03]  /*13970*/  IMAD R4, R5, UR5, RZ ;  /* 0x0000000505047c24 */ /* 0x000fc6000f8e02ff */
[----:B------:R-:W-:Y:S01]  /*13980*/  STL [R1+0x238], R12 ;  /* 0x0002380c01007387 */ /* 0x000fe20000100800 */
[----:B0-----:R-:W-:-:S03]  /*13990*/  IMAD R11, R61, UR5, RZ ;  /* 0x000000053d0b7c24 */ /* 0x001fc6000f8e02ff */
[----:B------:R0:W-:Y:S01]  /*139a0*/  STL [R1+0x23c], R4 ;  /* 0x00023c0401007387 */ /* 0x0001e20000100800 */
[----:B------:R-:W-:-:S03]  /*139b0*/  IMAD R5, R29, UR5, RZ ;  /* 0x000000051d057c24 */ /* 0x000fc6000f8e02ff */
[----:B------:R1:W-:Y:S04]  /*139c0*/  STL [R1+0x250], R11 ;  /* 0x0002500b01007387 */ /* 0x0003e80000100800 */
[----:B------:R-:W2:Y:S01]  /*139d0*/  LDL.LU R22, [R1+0x3c0] ;  /* 0x0003c00001167983 */ /* 0x000ea20000300800 */
[----:B0-----:R-:W-:-:S03]  /*139e0*/  IMAD R4, R28, UR5, RZ ;  /* 0x000000051c047c24 */ /* 0x001fc6000f8e02ff */
[----:B------:R-:W-:Y:S04]  /*139f0*/  STL [R1+0x260], R5 ;  /* 0x0002600501007387 */ /* 0x000fe80000100800 */
[----:B------:R-:W3:Y:S04]  /*13a00*/  LDL.LU R37, [R1+0x3bc] ;  /* 0x0003bc0001257983 */ /* 0x000ee80000300800 */
        /* <DEDUP_REMOVED lines=13> */
[----:B-1----:R-:W4:Y:S04]  /*13ae0*/  LDL.LU R11, [R1+0x388] ;  /* 0x00038800010b7983 */ /* 0x002f280000300800 */
[----:B------:R-:W4:Y:S04]  /*13af0*/  LDL.LU R47, [R1+0x384] ;  /* 0x00038400012f7983 */ /* 0x000f280000300800 */
[----:B------:R-:W4:Y:S04]  /*13b00*/  LDL.LU R45, [R1+0x380] ;  /* 0x00038000012d7983 */ /* 0x000f280000300800 */
[----:B------:R-:W4:Y:S04]  /*13b10*/  LDL.LU R44, [R1+0x37c] ;  /* 0x00037c00012c7983 */ /* 0x000f280000300800 */
[----:B------:R-:W4:Y:S01]  /*13b20*/  LDL.LU R40, [R1+0x378] ;  /* 0x0003780001287983 */ /* 0x000f220000300800 */
[----:B------:R-:W-:-:S03]  /*13b30*/  SEL R17, R3, R17, !P3 ;  /* 0x0000001103117207 */ /* 0x000fc60005800000 */
[----:B------:R-:W4:Y:S01]  /*13b40*/  LDL.LU R39, [R1+0x374] ;  /* 0x0003740001277983 */ /* 0x000f220000300800 */
[----:B------:R-:W-:-:S03]  /*13b50*/  IMAD R3, R48, UR5, RZ ;  /* 0x0000000530037c24 */ /* 0x000fc6000f8e02ff */
[----:B------:R-:W4:Y:S04]  /*13b60*/  LDL.LU R34, [R1+0x370] ;  /* 0x0003700001227983 */ /* 0x000f280000300800 */
[----:B------:R-:W4:Y:S04]  /*13b70*/  LDL.LU R48, [R1+0x36c] ;  /* 0x00036c0001307983 */ /* 0x000f280000300800 */
[----:B------:R-:W4:Y:S04]  /*13b80*/  LDL.LU R58, [R1+0x368] ;  /* 0x00036800013a7983 */ /* 0x000f280000300800 */
[----:B------:R-:W4:Y:S04]  /*13b90*/  LDL.LU R59, [R1+0x364] ;  /* 0x00036400013b7983 */ /* 0x000f280000300800 */
[----:B------:R-:W4:Y:S04]  /*13ba0*/  LDL.LU R60, [R1+0x360] ;  /* 0x00036000013c7983 */ /* 0x000f280000300800 */
[----:B------:R-:W4:Y:S04]  /*13bb0*/  LDL.LU R23, [R1+0x35c] ;  /* 0x00035c0001177983 */ /* 0x000f280000300800 */
[----:B0-----:R-:W4:Y:S04]  /*13bc0*/  LDL.LU R4, [R1+0x358] ;  /* 0x0003580001047983 */ /* 0x001f280000300800 */
[----:B------:R-:W4:Y:S04]  /*13bd0*/  LDL.LU R5, [R1+0x354] ;  /* 0x0003540001057983 */ /* 0x000f280000300800 */
[----:B------:R-:W4:Y:S04]  /*13be0*/  LDL.LU R61, [R1+0x350] ;  /* 0x00035000013d7983 */ /* 0x000f280000300800 */
[----:B------:R-:W4:Y:S04]  /*13bf0*/  LDL.LU R29, [R1+0x34c] ;  /* 0x00034c00011d7983 */ /* 0x000f280000300800 */
[----:B------:R-:W4:Y:S01]  /*13c00*/  LDL.LU R28, [R1+0x348] ;  /* 0x00034800011c7983 */ /* 0x000f220000300800 */
[----:B--2---:R-:W-:-:S05]  /*13c10*/  IMAD R22, R22, UR5, RZ ;  /* 0x0000000516167c24 */ /* 0x004fca000f8e02ff */
[----:B------:R4:W-:Y:S01]  /*13c20*/  STL [R1+0x2a4], R22 ;  /* 0x0002a41601007387 */ /* 0x0009e20000100800 */
[----:B---3--:R-:W-:Y:S02]  /*13c30*/  IMAD R37, R37, UR5, RZ ;  /* 0x0000000525257c24 */ /* 0x008fe4000f8e02ff */
[----:B----4-:R-:W-:-:S03]  /*13c40*/  IMAD R22, R16, UR5, RZ ;  /* 0x0000000510167c24 */ /* 0x010fc6000f8e02ff */
[----:B------:R-:W-:Y:S01]  /*13c50*/  STL [R1+0x2c8], R37 ;  /* 0x0002c82501007387 */ /* 0x000fe20000100800 */
[----:B------:R-:W-:-:S03]  /*13c60*/  IMAD R35, R35, UR5, RZ ;  /* 0x0000000523237c24 */ /* 0x000fc6000f8e02ff */
[----:B------:R0:W-:Y:S01]  /*13c70*/  STL [R1+0x2e0], R22 ;  /* 0x0002e01601007387 */ /* 0x0001e20000100800 */
[----:B------:R-:W-:-:S03]  /*13c80*/  IMAD R16, R21, UR5, RZ ;  /* 0x0000000515107c24 */ /* 0x000fc6000f8e02ff */
[----:B------:R-:W-:Y:S04]  /*13c90*/  STL [R1+0x3c0], R35 ;  /* 0x0003c02301007387 */ /* 0x000fe80000100800 */
[----:B------:R1:W-:Y:S01]  /*13ca0*/  STL [R1+0x3c4], R16 ;  /* 0x0003c41001007387 */ /* 0x0003e20000100800 */
[----:B0-----:R-:W-:Y:S02]  /*13cb0*/  IMAD R22, R30, UR5, RZ ;  /* 0x000000051e167c24 */ /* 0x001fe4000f8e02ff */
[----:B------:R-:W-:-:S03]  /*13cc0*/  IMAD R21, R12, UR5, RZ ;  /* 0x000000050c157c24 */ /* 0x000fc6000f8e02ff */
[----:B------:R-:W-:Y:S01]  /*13cd0*/  STL [R1+0x3ac], R22 ;  /* 0x0003ac1601007387 */ /* 0x000fe20000100800 */
[----:B-1----:R-:W-:Y:S02]  /*13ce0*/  IMAD R16, R33, UR5, RZ ;  /* 0x0000000521107c24 */ /* 0x002fe4000f8e02ff */
[----:B------:R-:W-:Y:S01]  /*13cf0*/  IMAD R12, R20, UR5, RZ ;  /* 0x00000005140c7c24 */ /* 0x000fe2000f8e02ff */
[----:B------:R-:W-:Y:S01]  /*13d00*/  STL [R1+0x3a8], R21 ;  /* 0x0003a81501007387 */ /* 0x000fe20000100800 */
[----:B------:R-:W-:-:S03]  /*13d10*/  IMAD R20, R31, UR5, RZ ;  /* 0x000000051f147c24 */ /* 0x000fc6000f8e02ff */
[----:B------:R0:W-:Y:S04]  /*13d20*/  STL [R1+0x3d0], R16 ;  /* 0x0003d01001007387 */ /* 0x0001e80000100800 */
[----:B------:R1:W-:Y:S01]  /*13d30*/  STL [R1+0x3d4], R12 ;  /* 0x0003d40c01007387 */ /* 0x0003e20000100800 */
[----:B0-----:R-:W-:Y:S02]  /*13d40*/  IMAD R16, R14, UR5, RZ ;  /* 0x000000050e107c24 */ /* 0x001fe4000f8e02ff */
[----:B------:R-:W-:Y:S02]  /*13d50*/  IMAD R14, R27, UR5, RZ ;  /* 0x000000051b0e7c24 */ /* 0x000fe4000f8e02ff */
[----:B-1----:R-:W-:Y:S01]  /*13d60*/  IMAD R12, R42, UR5, RZ ;  /* 0x000000052a0c7c24 */ /* 0x002fe2000f8e02ff */
[----:B------:R-:W-:Y:S04]  /*13d70*/  STL [R1+0x39c], R20 ;  /* 0x00039c1401007387 */ /* 0x000fe80000100800 */
[----:B------:R0:W-:Y:S04]  /*13d80*/  STL [R1+0x398], R16 ;  /* 0x0003981001007387 */ /* 0x0001e80000100800 */
[----:B------:R1:W-:Y:S04]  /*13d90*/  STL [R1+0x3e8], R12 ;  /* 0x0003e80c01007387 */ /* 0x0003e80000100800 */
[----:B------:R2:W-:Y:S01]  /*13da0*/  STL [R1+0x3ec], R14 ;  /* 0x0003ec0e01007387 */ /* 0x0005e20000100800 */
[----:B0-----:R-:W-:-:S02]  /*13db0*/  IMAD R16, R19, UR5, RZ ;  /* 0x0000000513107c24 */ /* 0x001fc4000f8e02ff */
[----:B-1----:R-:W-:Y:S02]  /*13dc0*/  IMAD R12, R11, UR5, RZ ;  /* 0x000000050b0c7c24 */ /* 0x002fe4000f8e02ff */
[----:B------:R-:W-:Y:S02]  /*13dd0*/  IMAD R11, R45, UR5, RZ ;  /* 0x000000052d0b7c24 */ /* 0x000fe4000f8e02ff */
[----:B--2---:R-:W-:Y:S01]  /*13de0*/  IMAD R14, R47, UR5, RZ ;  /* 0x000000052f0e7c24 */ /* 0x004fe2000f8e02ff */
[----:B------:R-:W-:Y:S04]  /*13df0*/  STL [R1+0x400], R16 ;  /* 0x0004001001007387 */ /* 0x000fe80000100800 */
[----:B------:R0:W-:Y:S04]  /*13e00*/  STL [R1+0x404], R12 ;  /* 0x0004040c01007387 */ /* 0x0001e80000100800 */
[----:B------:R1:W-:Y:S04]  /*13e10*/  STL [R1+0x384], R14 ;  /* 0x0003840e01007387 */ /* 0x0003e80000100800 */
[----:B------:R2:W-:Y:S01]  /*13e20*/  STL [R1+0x380], R11 ;  /* 0x0003800b01007387 */ /* 0x0005e20000100800 */
[----:B0-----:R-:W-:-:S02]  /*13e30*/  IMAD R12, R44, UR5, RZ ;  /* 0x000000052c0c7c24 */ /* 0x001fc4000f8e02ff */
[----:B-1----:R-:W-:-:S03]  /*13e40*/  IMAD R14, R40, UR5, RZ ;  /* 0x00000005280e7c24 */ /* 0x002fc6000f8e02ff */
[----:B------:R0:W-:Y:S01]  /*13e50*/  STL [R1+0x410], R12 ;  /* 0x0004100c01007387 */ /* 0x0001e20000100800 */
[----:B--2---:R-:W-:-:S03]  /*13e60*/  IMAD R11, R39, UR5, RZ ;  /* 0x00000005270b7c24 */ /* 0x004fc6000f8e02ff */
[----:B------:R1:W-:Y:S04]  /*13e70*/  STL [R1+0x414], R14 ;  /* 0x0004140e01007387 */ /* 0x0003e80000100800 */
[----:B------:R2:W-:Y:S01]  /*13e80*/  STL [R1+0x374], R11 ;  /* 0x0003740b01007387 */ /* 0x0005e20000100800 */
[----:B0-----:R-:W-:Y:S02]  /*13e90*/  IMAD R12, R34, UR5, RZ ;  /* 0x00000005220c7c24 */ /* 0x001fe4000f8e02ff */
        /* <DEDUP_REMOVED lines=9> */
[----:B------:R-:W-:Y:S04]  /*13f30*/  STL [R1+0x43c], R14 ;  /* 0x00043c0e01007387 */ /* 0x000fe80000100800 */
[----:B------:R1:W-:Y:S01]  /*13f40*/  STL [R1+0x35c], R11 ;  /* 0x00035c0b01007387 */ /* 0x0003e20000100800 */
[----:B0-----:R-:W-:Y:S02]  /*13f50*/  IMAD R12, R4, UR5, RZ ;  /* 0x00000005040c7c24 */ /* 0x001fe4000f8e02ff */
[----:B------:R-:W-:Y:S02]  /*13f60*/  IMAD R4, R5, UR5, RZ ;  /* 0x0000000505047c24 */ /* 0x000fe4000f8e02ff */
[----:B------:R-:W-:Y:S01]  /*13f70*/  IMAD R5, R29, UR5, RZ ;  /* 0x000000051d057c24 */ /* 0x000fe2000f8e02ff */
[----:B------:R-:W-:Y:S01]  /*13f80*/  STL [R1+0x358], R12 ;  /* 0x0003580c01007387 */ /* 0x000fe20000100800 */
[----:B-1----:R-:W-:-:S03]  /*13f90*/  IMAD R11, R61, UR5, RZ ;  /* 0x000000053d0b7c24 */ /* 0x002fc6000f8e02ff */
[----:B------:R0:W-:Y:S04]  /*13fa0*/  STL [R1+0x450], R4 ;  /* 0x0004500401007387 */ /* 0x0001e80000100800 */
        /* <DEDUP_REMOVED lines=333> */
[----:B0-----:R-:W-:-:S03]  /*15480*/  IMAD R16, R14, UR5, RZ ;  /* 0x000000050e107c24 */ /* 0x001fc6000f8e02ff */
[----:B------:R-:W-:Y:S01]  /*15490*/  STL [R1+0x868], R20 ;  /* 0x0008681401007387 */ /* 0x000fe20000100800 */
[----:B------:R-:W-:Y:S02]  /*154a0*/  IMAD R14, R27, UR5, RZ ;  /* 0x000000051b0e7c24 */ /* 0x000fe4000f8e02ff */
[----:B-1----:R-:W-:Y:S01]  /*154b0*/  IMAD R12, R42, UR5, RZ ;  /* 0x000000052a0c7c24 */ /* 0x002fe2000f8e02ff */
[----:B------:R0:W-:Y:S04]  /*154c0*/  STL [R1+0x878], R16 ;  /* 0x0008781001007387 */ /* 0x0001e80000100800 */
[----:B------:R1:W-:Y:S04]  /*154d0*/  STL [R1+0x880], R12 ;  /* 0x0008800c01007387 */ /* 0x0003e80000100800 */
[----:B------:R2:W-:Y:S01]  /*154e0*/  STL [R1+0x890], R14 ;  /* 0x0008900e01007387 */ /* 0x0005e20000100800 */
[----:B0-----:R-:W-:-:S02]  /*154f0*/  IMAD R16, R19, UR5, RZ ;  /* 0x0000000513107c24 */ /* 0x001fc4000f8e02ff */
[----:B-1----:R-:W-:-:S03]  /*15500*/  IMAD R12, R11, UR5, RZ ;  /* 0x000000050b0c7c24 */ /* 0x002fc6000f8e02ff */
[----:B------:R-:W-:Y:S01]  /*15510*/  STL [R1+0x898], R16 ;  /* 0x0008981001007387 */ /* 0x000fe20000100800 */
[----:B------:R-:W-:Y:S02]  /*15520*/  IMAD R11, R45, UR5, RZ ;  /* 0x000000052d0b7c24 */ /* 0x000fe4000f8e02ff */
[----:B--2---:R-:W-:Y:S01]  /*15530*/  IMAD R14, R47, UR5, RZ ;  /* 0x000000052f0e7c24 */ /* 0x004fe2000f8e02ff */
        /* <DEDUP_REMOVED lines=64> */
[----:B---3--:R-:W-:-:S03]  /*15940*/  IMAD R37, R37, UR5, RZ ;  /* 0x0000000525257c24 */ /* 0x008fc6000f8e02ff */
[----:B0-----:R-:W2:Y:S01]  /*15950*/  LDL.LU R22, [R1+0x2688] ;  /* 0x0026880001167983 */ /* 0x001ea20000300800 */
[----:B----4-:R-:W-:-:S03]  /*15960*/  IMAD R16, R16, UR5, RZ ;  /* 0x0000000510107c24 */ /* 0x010fc6000f8e02ff */
[----:B------:R0:W-:Y:S01]  /*15970*/  STL [R1+0x988], R37 ;  /* 0x0009882501007387 */ /* 0x0001e20000100800 */
[----:B------:R-:W-:Y:S02]  /*15980*/  IMAD R35, R35, UR5, RZ ;  /* 0x0000000523237c24 */ /* 0x000fe4000f8e02ff */
[----:B------:R-:W-:Y:S01]  /*15990*/  IMAD R21, R21, UR5, RZ ;  /* 0x0000000515157c24 */ /* 0x000fe2000f8e02ff */
[----:B0-----:R-:W3:Y:S01]  /*159a0*/  LDL.LU R37, [R1+0x2684] ;  /* 0x0026840001257983 */ /* 0x001ee20000300800 */
[----:B------:R-:W-:-:S03]  /*159b0*/  IMAD R30, R30, UR5, RZ ;  /* 0x000000051e1e7c24 */ /* 0x000fc6000f8e02ff */
[----:B------:R0:W-:Y:S01]  /*159c0*/  STL [R1+0x998], R16 ;  /* 0x0009981001007387 */ /* 0x0001e20000100800 */
[----:B------:R-:W-:Y:S02]  /*159d0*/  IMAD R12, R12, UR5, RZ ;  /* 0x000000050c0c7c24 */ /* 0x000fe4000f8e02ff */
[----:B------:R-:W-:Y:S01]  /*159e0*/  IMAD R33, R33, UR5, RZ ;  /* 0x0000000521217c24 */ /* 0x000fe2000f8e02ff */
[----:B0-----:R-:W4:Y:S04]  /*159f0*/  LDL.LU R16, [R1+0x2680] ;  /* 0x0026800001107983 */ /* 0x001f280000300800 */
[----:B------:R0:W-:Y:S01]  /*15a00*/  STL [R1+0x9a0], R35 ;  /* 0x0009a02301007387 */ /* 0x0001e20000100800 */
[----:B------:R-:W-:Y:S02]  /*15a10*/  IMAD R20, R20, UR5, RZ ;  /* 0x0000000514147c24 */ /* 0x000fe4000f8e02ff */
[----:B------:R-:W-:Y:S01]  /*15a20*/  IMAD R31, R31, UR5, RZ ;  /* 0x000000051f1f7c24 */ /* 0x000fe2000f8e02ff */
[----:B0-----:R-:W2:Y:S04]  /*15a30*/  LDL.LU R35, [R1+0x267c] ;  /* 0x00267c0001237983 */ /* 0x001ea80000300800 */
[----:B------:R0:W-:Y:S01]  /*15a40*/  STL [R1+0x9b0], R21 ;  /* 0x0009b01501007387 */ /* 0x0001e20000100800 */
[----:B------:R-:W-:-:S03]  /*15a50*/  IMAD R14, R14, UR5, RZ ;  /* 0x000000050e0e7c24 */ /* 0x000fc6000f8e02ff */
[----:B0-----:R-:W3:Y:S04]  /*15a60*/  LDL.LU R21, [R1+0x2678] ;  /* 0x0026780001157983 */ /* 0x001ee80000300800 */
[----:B------:R0:W-:Y:S01]  /*15a70*/  STL [R1+0x9b8], R30 ;  /* 0x0009b81e01007387 */ /* 0x0001e20000100800 */
[----:B------:R-:W-:-:S03]  /*15a80*/  IMAD R42, R42, UR5, RZ ;  /* 0x000000052a2a7c24 */ /* 0x000fc6000f8e02ff */
[----:B0-----:R-:W4:Y:S04]  /*15a90*/  LDL.LU R30, [R1+0x2674] ;  /* 0x00267400011e7983 */ /* 0x001f280000300800 */
[----:B------:R0:W-:Y:S01]  /*15aa0*/  STL [R1+0x9cc], R12 ;  /* 0x0009cc0c01007387 */ /* 0x0001e20000100800 */
[----:B------:R-:W-:-:S03]  /*15ab0*/  IMAD R27, R27, UR5, RZ ;  /* 0x000000051b1b7c24 */ /* 0x000fc6000f8e02ff */
        /* <DEDUP_REMOVED lines=55> */
[----:B------:R0:W-:Y:S04]  /*15e30*/  STL [R1+0x3dc], R23 ;  /* 0x0003dc1701007387 */ /* 0x0001e80000100800 */
[----:B0-----:R-:W3:Y:S04]  /*15e40*/  LDL.LU R23, [R1+0x2624] ;  /* 0x0026240001177983 */ /* 0x001ee80000300800 */
[----:B------:R0:W-:Y:S04]  /*15e50*/  STL [R1+0x3d8], R4 ;  /* 0x0003d80401007387 */ /* 0x0001e80000100800 */
[----:B0-----:R-:W4:Y:S04]  /*15e60*/  LDL.LU R4, [R1+0x2620] ;  /* 0x0026200001047983 */ /* 0x001f280000300800 */
        /* <DEDUP_REMOVED lines=8> */
[----:B------:R-:W-:-:S02]  /*15ef0*/  IMAD R0, R0, UR5, RZ ;  /* 0x0000000500007c24 */ /* 0x000fc4000f8e02ff */
[----:B----4-:R-:W-:Y:S02]  /*15f00*/  IMAD R4, R4, UR5, RZ ;  /* 0x0000000504047c24 */ /* 0x010fe4000f8e02ff */
[----:B--2---:R-:W-:Y:S02]  /*15f10*/  IMAD R5, R5, UR5, RZ ;  /* 0x0000000505057c24 */ /* 0x004fe4000f8e02ff */
[----:B---3--:R-:W-:Y:S02]  /*15f20*/  IMAD R61, R61, UR5, RZ ;  /* 0x000000053d3d7c24 */ /* 0x008fe4000f8e02ff */
[----:B------:R-:W-:Y:S02]  /*15f30*/  IMAD R29, R29, UR5, RZ ;  /* 0x000000051d1d7c24 */ /* 0x000fe4000f8e02ff */
[----:B------:R-:W-:-:S05]  /*15f40*/  IMAD R28, R28, UR5, RZ ;  /* 0x000000051c1c7c24 */ /* 0x000fca000f8e02ff */
[----:B------:R0:W-:Y:S04]  /*15f50*/  STL [R1+0x364], R28 ;  /* 0x0003641c01007387 */ /* 0x0001e80000100800 */
[----:B0-----:R-:W2:Y:S04]  /*15f60*/  LDL.LU R28, [R1+0x260c] ;  /* 0x00260c00011c7983 */ /* 0x001ea80000300800 */
[----:B------:R0:W-:Y:S04]  /*15f70*/  STL [R1+0x360], R29 ;  /* 0x0003601d01007387 */ /* 0x0001e80000100800 */
[----:B0-----:R-:W2:Y:S04]  /*15f80*/  LDL.LU R29, [R1+0x2608] ;  /* 0x00260800011d7983 */ /* 0x001ea80000300800 */
[----:B------:R0:W-:Y:S04]  /*15f90*/  STL [R1+0x34c], R61 ;  /* 0x00034c3d01007387 */ /* 0x0001e80000100800 */
[----:B------:R1:W-:Y:S01]  /*15fa0*/  STL [R1+0x348], R5 ;  /* 0x0003480501007387 */ /* 0x0003e20000100800 */
[----:B0-----:R-:W-:-:S05]  /*15fb0*/  IMAD R61, R23, UR5, RZ ;  /* 0x00000005173d7c24 */ /* 0x001fca000f8e02ff */
[----:B------:R-:W-:Y:S01]  /*15fc0*/  STL [R1+0x2598], R61 ;  /* 0x0025983d01007387 */ /* 0x000fe20000100800 */
[----:B-1----:R-:W-:-:S03]  /*15fd0*/  IMAD R5, R59, UR5, RZ ;  /* 0x000000053b057c24 */ /* 0x002fc6000f8e02ff */
[----:B------:R0:W-:Y:S01]  /*15fe0*/  STL [R1+0x324], R4 ;  /* 0x0003240401007387 */ /* 0x0001e20000100800 */
[----:B------:R-:W-:Y:S02]  /*15ff0*/  IMAD R23, R58, UR5, RZ ;  /* 0x000000053a177c24 */ /* 0x000fe4000f8e02ff */
[----:B0-----:R-:W-:-:S05]  /*16000*/  IMAD R4, R60, UR5, RZ ;  /* 0x000000053c047c24 */ /* 0x001fca000f8e02ff */
[----:B------:R0:W-:Y:S04]  /*16010*/  STL [R1+0x2fc], R4 ;  /* 0x0002fc0401007387 */ /* 0x0001e80000100800 */
[----:B------:R1:W-:Y:S01]  /*16020*/  STL [R1+0x2f8], R5 ;  /* 0x0002f80501007387 */ /* 0x0003e20000100800 */
[----:B0-----:R-:W-:-:S03]  /*16030*/  IMAD R4, R48, UR5, RZ ;  /* 0x0000000530047c24 */ /* 0x001fc6000f8e02ff */
[----:B------:R0:W-:Y:S01]  /*16040*/  STL [R1+0x2d4], R23 ;  /* 0x0002d41701007387 */ /* 0x0001e20000100800 */
[----:B-1----:R-:W-:-:S03]  /*16050*/  IMAD R5, R34, UR5, RZ ;  /* 0x0000000522057c24 */ /* 0x002fc6000f8e02ff */
[----:B------:R1:W-:Y:S04]  /*16060*/  STL [R1+0x2d0], R4 ;  /* 0x0002d00401007387 */ /* 0x0003e80000100800 */
[----:B------:R3:W-:Y:S01]  /*16070*/  STL [R1+0x2ac], R5 ;  /* 0x0002ac0501007387 */ /* 0x0007e20000100800 */
[----:B0-----:R-:W-:Y:S02]  /*16080*/  IMAD R23, R39, UR5, RZ ;  /* 0x0000000527177c24 */ /* 0x001fe4000f8e02ff */
[----:B-1----:R-:W-:-:S03]  /*16090*/  IMAD R4, R40, UR5, RZ ;  /* 0x0000000528047c24 */ /* 0x002fc6000f8e02ff */
[----:B------:R0:W-:Y:S01]  /*160a0*/  STL [R1+0x2a8], R23 ;  /* 0x0002a81701007387 */ /* 0x0001e20000100800 */
[----:B---3--:R-:W-:-:S03]  /*160b0*/  IMAD R5, R44, UR5, RZ ;  /* 0x000000052c057c24 */ /* 0x008fc6000f8e02ff */
[----:B------:R1:W-:Y:S04]  /*160c0*/  STL [R1+0x294], R4 ;  /* 0x0002940401007387 */ /* 0x0003e80000100800 */
[----:B------:R3:W-:Y:S01]  /*160d0*/  STL [R1+0x290], R5 ;  /* 0x0002900501007387 */ /* 0x0007e20000100800 */
[----:B0-----:R-:W-:Y:S02]  /*160e0*/  IMAD R23, R45, UR5, RZ ;  /* 0x000000052d177c24 */ /* 0x001fe4000f8e02ff */
[----:B-1----:R-:W-:-:S03]  /*160f0*/  IMAD R4, R47, UR5, RZ ;  /* 0x000000052f047c24 */ /* 0x002fc6000f8e02ff */
[----:B------:R-:W-:Y:S01]  /*16100*/  STL [R1+0x26c], R23 ;  /* 0x00026c1701007387 */ /* 0x000fe20000100800 */
[----:B---3--:R-:W-:-:S03]  /*16110*/  IMAD R5, R11, UR5, RZ ;  /* 0x000000050b057c24 */ /* 0x008fc6000f8e02ff */
[----:B------:R0:W-:Y:S01]  /*16120*/  STL [R1+0x268], R4 ;  /* 0x0002680401007387 */ /* 0x0001e20000100800 */
[----:B------:R-:W-:-:S03]  /*16130*/  IMAD R11, R19, UR5, RZ ;  /* 0x00000005130b7c24 */ /* 0x000fc6000f8e02ff */
        /* <DEDUP_REMOVED lines=28> */
[----:B------:R0:W-:Y:S04]  /*16300*/  STL [R1+0x1c4], R4 ;  /* 0x0001c40401007387 */ /* 0x0001e80000100800 */
[----:B------:R1:W-:Y:S04]  /*16310*/  STL [R1+0x1c0], R5 ;  /* 0x0001c00501007387 */ /* 0x0003e80000100800 */
[----:B------:R3:W-:Y:S01]  /*16320*/  STL [R1+0x1bc], R0 ;  /* 0x0001bc0001007387 */ /* 0x0007e20000100800 */
[----:B0-----:R-:W-:Y:S02]  /*16330*/  IMAD R4, R15, UR5, RZ ;  /* 0x000000050f047c24 */ /* 0x001fe4000f8e02ff */
[----:B-1----:R-:W-:-:S03]  /*16340*/  IMAD R5, R18, UR5, RZ ;  /* 0x0000000512057c24 */ /* 0x002fc6000f8e02ff */
[----:B------:R0:W-:Y:S01]  /*16350*/  STL [R1+0x1b8], R4 ;  /* 0x0001b80401007387 */ /* 0x0001e20000100800 */
[----:B---3--:R-:W-:-:S03]  /*16360*/  IMAD R0, R25, UR5, RZ ;  /* 0x0000000519007c24 */ /* 0x008fc6000f8e02ff */
[----:B------:R-:W-:Y:S01]  /*16370*/  STL [R1+0x1b4], R5 ;  /* 0x0001b40501007387 */ /* 0x000fe20000100800 */
[----:B0-----:R-:W-:-:S03]  /*16380*/  IMAD R4, R26, UR5, RZ ;  /* 0x000000051a047c24 */ /* 0x001fc6000f8e02ff */
[----:B------:R-:W3:Y:S04]  /*16390*/  LDL.LU R26, [R1+0x1e8] ;  /* 0x0001e800011a7983 */ /* 0x000ee80000300800 */
[----:B------:R0:W-:Y:S04]  /*163a0*/  STL [R1+0x1b0], R0 ;  /* 0x0001b00001007387 */ /* 0x0001e80000100800 */
[----:B------:R1:W-:Y:S01]  /*163b0*/  STL [R1+0x1ac], R4 ;  /* 0x0001ac0401007387 */ /* 0x0003e20000100800 */
[----:B0-----:R-:W-:-:S03]  /*163c0*/  IMAD R0, R36, UR5, RZ ;  /* 0x0000000524007c24 */ /* 0x001fc6000f8e02ff */
[----:B------:R-:W4:Y:S01]  /*163d0*/  LDL.LU R36, [R1+0x10] ;  /* 0x0000100001247983 */ /* 0x000f220000300800 */
[----:B-1----:R-:W-:-:S03]  /*163e0*/  IMAD R4, R41, UR5, RZ ;  /* 0x0000000529047c24 */ /* 0x002fc6000f8e02ff */
[----:B------:R0:W-:Y:S04]  /*163f0*/  STL [R1+0x1a8], R0 ;  /* 0x0001a80001007387 */ /* 0x0001e80000100800 */
[----:B------:R-:W4:Y:S01]  /*16400*/  LDL.LU R41, [R1+0xc] ;  /* 0x00000c0001297983 */ /* 0x000f220000300800 */
[----:B------:R-:W-:Y:S02]  /*16410*/  IMAD R61, R13, UR5, RZ ;  /* 0x000000050d3d7c24 */ /* 0x000fe4000f8e02ff */
[----:B------:R-:W-:Y:S02]  /*16420*/  IMAD R32, R32, UR5, RZ ;  /* 0x0000000520207c24 */ /* 0x000fe4000f8e02ff */
[----:B0-----:R-:W-:Y:S01]  /*16430*/  IMAD R0, R46, UR5, RZ ;  /* 0x000000052e007c24 */ /* 0x001fe2000f8e02ff */
[----:B------:R0:W-:Y:S01]  /*16440*/  STL [R1+0x1a4], R4 ;  /* 0x0001a40401007387 */ /* 0x0001e20000100800 */
[----:B------:R-:W-:-:S02]  /*16450*/  IMAD R24, R24, UR5, RZ ;  /* 0x0000000518187c24 */ /* 0x000fc4000f8e02ff */
[----:B------:R-:W-:Y:S01]  /*16460*/  IMAD R43, R43, UR5, RZ ;  /* 0x000000052b2b7c24 */ /* 0x000fe2000f8e02ff */
[----:B------:R-:W-:Y:S01]  /*16470*/  STL [R1+0x1a0], R0 ;  /* 0x0001a00001007387 */ /* 0x000fe20000100800 */
[----:B------:R-:W-:Y:S02]  /*16480*/  IMAD R17, R17, UR5, RZ ;  /* 0x0000000511117c24 */ /* 0x000fe4000f8e02ff */
[----:B------:R-:W-:Y:S01]  /*16490*/  IMAD R49, R49, UR5, RZ ;  /* 0x0000000531317c24 */ /* 0x000fe2000f8e02ff */
[----:B------:R-:W-:Y:S01]  /*164a0*/  STL [R1+0x19c], R61 ;  /* 0x00019c3d01007387 */ /* 0x000fe20000100800 */
[----:B------:R-:W-:Y:S02]  /*164b0*/  IMAD R13, R50, UR5, RZ ;  /* 0x00000005320d7c24 */ /* 0x000fe4000f8e02ff */
[----:B------:R-:W-:Y:S01]  /*164c0*/  IMAD R51, R51, UR5, RZ ;  /* 0x0000000533337c24 */ /* 0x000fe2000f8e02ff */
[----:B------:R-:W-:Y:S01]  /*164d0*/  STL [R1+0x198], R32 ;  /* 0x0001982001007387 */ /* 0x000fe20000100800 */
[----:B------:R-:W-:-:S03]  /*164e0*/  IMAD R46, R52, UR5, RZ ;  /* 0x00000005342e7c24 */ /* 0x000fc6000f8e02ff */
[----:B------:R-:W-:Y:S01]  /*164f0*/  STL [R1+0x194], R24 ;  /* 0x0001941801007387 */ /* 0x000fe20000100800 */
[----:B------:R-:W-:-:S03]  /*16500*/  IMAD R5, R53, UR5, RZ ;  /* 0x0000000535057c24 */ /* 0x000fc6000f8e02ff */
[----:B------:R-:W-:Y:S01]  /*16510*/  STL [R1+0x190], R43 ;  /* 0x0001902b01007387 */ /* 0x000fe20000100800 */
[----:B0-----:R-:W-:-:S03]  /*16520*/  IMAD R4, R54, UR5, RZ ;  /* 0x0000000536047c24 */ /* 0x001fc6000f8e02ff */
[----:B------:R-:W-:Y:S01]  /*16530*/  STL [R1+0x18c], R17 ;  /* 0x00018c1101007387 */ /* 0x000fe20000100800 */
[----:B------:R-:W-:-:S03]  /*16540*/  IMAD R55, R55, UR5, RZ ;  /* 0x0000000537377c24 */ /* 0x000fc6000f8e02ff */
[----:B------:R-:W-:Y:S01]  /*16550*/  STL [R1+0x188], R49 ;  /* 0x0001883101007387 */ /* 0x000fe20000100800 */
[----:B------:R-:W-:-:S03]  /*16560*/  IMAD R56, R56, UR5, RZ ;  /* 0x0000000538387c24 */ /* 0x000fc6000f8e02ff */
[----:B------:R-:W-:Y:S01]  /*16570*/  STL [R1+0x184], R13 ;  /* 0x0001840d01007387 */ /* 0x000fe20000100800 */
[----:B------:R-:W-:-:S03]  /*16580*/  IMAD R57, R57, UR5, RZ ;  /* 0x0000000539397c24 */ /* 0x000fc6000f8e02ff */
[----:B------:R-:W-:Y:S04]  /*16590*/  STL [R1+0x180], R51 ;  /* 0x0001803301007387 */ /* 0x000fe80000100800 */
[----:B------:R-:W-:Y:S01]  /*165a0*/  STL [R1+0x17c], R46 ;  /* 0x00017c2e01007387 */ /* 0x000fe20000100800 */
[----:B------:R-:W-:-:S03]  /*165b0*/  IMAD R10, R10, UR5, RZ ;  /* 0x000000050a0a7c24 */ /* 0x000fc6000f8e02ff */
[----:B------:R-:W-:Y:S01]  /*165c0*/  STL [R1+0x178], R5 ;  /* 0x0001780501007387 */ /* 0x000fe20000100800 */
[----:B------:R-:W-:-:S03]  /*165d0*/  IMAD R60, R6, UR5, RZ ;  /* 0x00000005063c7c24 */ /* 0x000fc6000f8e02ff */
[----:B------:R-:W-:Y:S01]  /*165e0*/  STL [R1+0x174], R4 ;  /* 0x0001740401007387 */ /* 0x000fe20000100800 */
[----:B------:R-:W-:-:S03]  /*165f0*/  IMAD R9, R9, UR5, RZ ;  /* 0x0000000509097c24 */ /* 0x000fc6000f8e02ff */
[----:B------:R-:W-:Y:S01]  /*16600*/  STL [R1+0x2590], R4 ;  /* 0x0025900401007387 */ /* 0x000fe20000100800 */
[----:B------:R-:W-:-:S03]  /*16610*/  IMAD R8, R8, UR5, RZ ;  /* 0x0000000508087c24 */ /* 0x000fc6000f8e02ff */
[----:B------:R2:W-:Y:S04]  /*16620*/  STL [R1+0x2594], R5 ;  /* 0x0025940501007387 */ /* 0x0005e80000100800 */
[----:B------:R-:W-:Y:S01]  /*16630*/  STL [R1+0x170], R55 ;  /* 0x0001703701007387 */ /* 0x000fe20000100800 */
[----:B------:R-:W-:-:S03]  /*16640*/  IMAD R7, R7, UR5, RZ ;  /* 0x0000000507077c24 */ /* 0x000fc6000f8e02ff */
[----:B------:R-:W-:Y:S04]  /*16650*/  STL [R1+0x16c], R56 ;  /* 0x00016c3801007387 */ /* 0x000fe80000100800 */
[----:B------:R-:W-:Y:S04]  /*16660*/  STL [R1+0x168], R57 ;  /* 0x0001683901007387 */ /* 0x000fe80000100800 */
[----:B------:R-:W-:Y:S04]  /*16670*/  STL.64 [R1+0x25a0], R56 ;  /* 0x0025a03801007387 */ /* 0x000fe80000100a00 */
[----:B------:R-:W-:Y:S04]  /*16680*/  STL [R1+0x164], R10 ;  /* 0x0001640a01007387 */ /* 0x000fe80000100800 */
[----:B------:R-:W-:Y:S01]  /*16690*/  STL.64 [R1+0x25a8], R60 ;  /* 0x0025a83c01007387 */ /* 0x000fe20000100a00 */
[----:B--2---:R-:W-:-:S03]  /*166a0*/  IMAD.WIDE R4, R3, 0x2, R28 ;  /* 0x0000000203047825 */ /* 0x004fc600078e021c */
[----:B------:R-:W-:Y:S04]  /*166b0*/  STL [R1+0x160], R9 ;  /* 0x0001600901007387 */ /* 0x000fe80000100800 */
[----:B------:R-:W-:Y:S04]  /*166c0*/  STL [R1+0x15c], R8 ;  /* 0x00015c0801007387 */ /* 0x000fe80000100800 */
[----:B------:R-:W-:Y:S04]  /*166d0*/  STL.64 [R1+0x25b0], R8 ;  /* 0x0025b00801007387 */ /* 0x000fe80000100a00 */
[----:B------:R-:W-:Y:S04]  /*166e0*/  STL [R1+0x158], R7 ;  /* 0x0001580701007387 */ /* 0x000fe80000100800 */
[----:B------:R3:W-:Y:S02]  /*166f0*/  STL.64 [R1+0x150], R4 ;  /* 0x0001500401007387 */ /* 0x0007e40000100a00 */
[----:B---3--:R-:W-:-:S04]  /*16700*/  IMAD.WIDE R4, R26, 0x2, R28 ;  /* 0x000000021a047825 */ /* 0x008fc800078e021c */
[----:B----4-:R-:W-:-:S04]  /*16710*/  IMAD.WIDE R8, R36, 0x2, R28 ;  /* 0x0000000224087825 */ /* 0x010fc800078e021c */
[----:B------:R-:W-:-:S05]  /*16720*/  IMAD.WIDE R14, R41, 0x2, R28 ;  /* 0x00000002290e7825 */ /* 0x000fca00078e021c */
[----:B------:R0:W-:Y:S04]  /*16730*/  STL.64 [R1+0x148], R14 ;  /* 0x0001480e01007387 */ /* 0x0001e80000100a00 */
[----:B------:R-:W2:Y:S04]  /*16740*/  LDL.LU R25, [R1+0x228] ;  /* 0x0002280001197983 */ /* 0x000ea80000300800 */
[----:B------:R-:W-:Y:S04]  /*16750*/  STL.64 [R1+0x140], R8 ;  /* 0x0001400801007387 */ /* 0x000fe80000100a00 */
[----:B------:R-:W3:Y:S04]  /*16760*/  LDL.LU R18, [R1+0x238] ;  /* 0x0002380001127983 */ /* 0x000ee80000300800 */
[----:B------:R2:W-:Y:S04]  /*16770*/  STL.64 [R1+0x138], R4 ;  /* 0x0001380401007387 */ /* 0x0005e80000100a00 */
[----:B------:R-:W4:Y:S04]  /*16780*/  LDL.LU R58, [R1+0x23c] ;  /* 0x00023c00013a7983 */ /* 0x000f280000300800 */
[----:B------:R-:W4:Y:S04]  /*16790*/  LDL.LU R59, [R1+0x250] ;  /* 0x00025000013b7983 */ /* 0x000f280000300800 */
[----:B0-----:R-:W4:Y:S04]  /*167a0*/  LDL.LU R15, [R1+0x260] ;  /* 0x00026000010f7983 */ /* 0x001f280000300800 */
        /* <DEDUP_REMOVED lines=26> */
[----:B------:R-:W-:Y:S01]  /*16950*/  IMAD R0, R2, UR5, RZ ;  /* 0x0000000502007c24 */ /* 0x000fe2000f8e02ff */
[----:B------:R-:W-:Y:S01]  /*16960*/  ULDC UR5, c[0x0][0x234] ;  /* 0x00008d0000057ab9 */ /* 0x000fe20000000800 */
[--C-:B--2---:R-:W-:Y:S01]  /*16970*/  IMAD.WIDE R4, R25, 0x2, R28.reuse ;  /* 0x0000000219047825 */ /* 0x104fe200078e021c */
[----:B------:R3:W-:Y:S04]  /*16980*/  STL.64 [R1+0x25b8], R24 ;  /* 0x0025b81801007387 */ /* 0x0007e80000100a00 */
[----:B------:R0:W-:Y:S01]  /*16990*/  STL.64 [R1+0x130], R4 ;  /* 0x0001300401007387 */ /* 0x0001e20000100a00 */
[----:B---3--:R-:W-:-:S04]  /*169a0*/  IMAD.WIDE R24, R18, 0x2, R28 ;  /* 0x0000000212187825 */ /* 0x008fc800078e021c */
[--C-:B----4-:R-:W-:Y:S01]  /*169b0*/  IMAD.WIDE R8, R58, 0x2, R28.reuse ;  /* 0x000000023a087825 */ /* 0x110fe200078e021c */
[----:B------:R1:W-:Y:S03]  /*169c0*/  STL.64 [R1+0x128], R24 ;  /* 0x0001281801007387 */ /* 0x0003e60000100a00 */
[--C-:B0-----:R-:W-:Y:S01]  /*169d0*/  IMAD.WIDE R4, R59, 0x2, R28.reuse ;  /* 0x000000023b047825 */ /* 0x101fe200078e021c */
[----:B------:R-:W-:Y:S04]  /*169e0*/  STL.64 [R1+0x25c0], R58 ;  /* 0x0025c03a01007387 */ /* 0x000fe80000100a00 */
[----:B------:R0:W-:Y:S01]  /*169f0*/  STL.64 [R1+0x120], R8 ;  /* 0x0001200801007387 */ /* 0x0001e20000100a00 */
[----:B-1----:R-:W-:-:S03]  /*16a00*/  IMAD.WIDE R24, R38, 0x2, R28 ;  /* 0x0000000226187825 */ /* 0x002fc600078e021c */
[----:B------:R1:W-:Y:S01]  /*16a10*/  STL.64 [R1+0x118], R4 ;  /* 0x0001180401007387 */ /* 0x0003e20000100a00 */
[----:B0-----:R-:W-:-:S04]  /*16a20*/  IMAD.WIDE R8, R15, 0x2, R28 ;  /* 0x000000020f087825 */ /* 0x001fc800078e021c */
[--C-:B-1----:R-:W-:Y:S01]  /*16a30*/  IMAD.WIDE R4, R22, 0x2, R28.reuse ;  /* 0x0000000216047825 */ /* 0x102fe200078e021c */
[----:B------:R0:W-:Y:S04]  /*16a40*/  STL.64 [R1+0x110], R8 ;  /* 0x0001100801007387 */ /* 0x0001e80000100a00 */
[----:B------:R-:W-:Y:S04]  /*16a50*/  STL.64 [R1+0x108], R24 ;  /* 0x0001081801007387 */ /* 0x000fe80000100a00 */
[----:B------:R-:W-:Y:S01]  /*16a60*/  STL.64 [R1+0x25c8], R36 ;  /* 0x0025c82401007387 */ /* 0x000fe20000100a00 */
[----:B0-----:R-:W-:-:S03]  /*16a70*/  IMAD.WIDE R8, R37, 0x2, R28 ;  /* 0x0000000225087825 */ /* 0x001fc600078e021c */
[----:B------:R0:W-:Y:S04]  /*16a80*/  STL.64 [R1+0x100], R4 ;  /* 0x0001000401007387 */ /* 0x0001e80000100a00 */
[----:B------:R1:W-:Y:S04]  /*16a90*/  STL.64 [R1+0xf8], R8 ;  /* 0x0000f80801007387 */ /* 0x0003e80000100a00 */
[----:B------:R-:W-:Y:S01]  /*16aa0*/  STL.64 [R1+0x25d0], R16 ;  /* 0x0025d01001007387 */ /* 0x000fe20000100a00 */
[----:B0-----:R-:W-:-:S04]  /*16ab0*/  IMAD.WIDE R4, R16, 0x2, R28 ;  /* 0x0000000210047825 */ /* 0x001fc800078e021c */
[--C-:B-1----:R-:W-:Y:S01]  /*16ac0*/  IMAD.WIDE R8, R11, 0x2, R28.reuse ;  /* 0x000000020b087825 */ /* 0x102fe200078e021c */
[----:B------:R0:W-:Y:S04]  /*16ad0*/  STL.64 [R1+0xf0], R4 ;  /* 0x0000f00401007387 */ /* 0x0001e80000100a00 */
[----:B------:R-:W-:Y:S04]  /*16ae0*/  STL.64 [R1+0x25d8], R10 ;  /* 0x0025d80a01007387 */ /* 0x000fe80000100a00 */
[----:B------:R1:W-:Y:S01]  /*16af0*/  STL.64 [R1+0xe8], R8 ;  /* 0x0000e80801007387 */ /* 0x0003e20000100a00 */
[----:B0-----:R-:W-:-:S03]  /*16b00*/  IMAD.WIDE R4, R12, 0x2, R28 ;  /* 0x000000020c047825 */ /* 0x001fc600078e021c */
[----:B------:R-:W-:Y:S04]  /*16b10*/  STL.64 [R1+0x25e0], R12 ;  /* 0x0025e00c01007387 */ /* 0x000fe80000100a00 */
[----:B------:R0:W-:Y:S01]  /*16b20*/  STL.64 [R1+0xe0], R4 ;  /* 0x0000e00401007387 */ /* 0x0001e20000100a00 */
[----:B-1----:R-:W-:-:S03]  /*16b30*/  IMAD.WIDE R8, R14, 0x2, R28 ;  /* 0x000000020e087825 */ /* 0x002fc600078e021c */
[----:B------:R-:W-:Y:S04]  /*16b40*/  STL.64 [R1+0x25e8], R14 ;  /* 0x0025e80e01007387 */ /* 0x000fe80000100a00 */
[----:B------:R1:W-:Y:S01]  /*16b50*/  STL.64 [R1+0xd8], R8 ;  /* 0x0000d80801007387 */ /* 0x0003e20000100a00 */
[----:B0-----:R-:W-:-:S03]  /*16b60*/  IMAD.WIDE R4, R21, 0x2, R28 ;  /* 0x0000000215047825 */ /* 0x001fc600078e021c */
[----:B------:R-:W-:Y:S04]  /*16b70*/  STL.64 [R1+0x25f0], R18 ;  /* 0x0025f01201007387 */ /* 0x000fe80000100a00 */
[----:B------:R0:W-:Y:S01]  /*16b80*/  STL.64 [R1+0xd0], R4 ;  /* 0x0000d00401007387 */ /* 0x0001e20000100a00 */
[----:B-1----:R-:W-:-:S05]  /*16b90*/  IMAD.WIDE R8, R19, 0x2, R28 ;  /* 0x0000000213087825 */ /* 0x002fca00078e021c */
[----:B------:R1:W-:Y:S01]  /*16ba0*/  STL.64 [R1+0xc8], R8 ;  /* 0x0000c80801007387 */ /* 0x0003e20000100a00 */
[----:B0-----:R-:W-:-:S03]  /*16bb0*/  IMAD.WIDE R4, R20, 0x2, R28 ;  /* 0x0000000214047825 */ /* 0x001fc600078e021c */
[----:B------:R-:W2:Y:S04]  /*16bc0*/  LDL R24, [R1+0x35c] ;  /* 0x00035c0001187983 */ /* 0x000ea80000100800 */
[----:B------:R-:W3:Y:S04]  /*16bd0*/  LDL R25, [R1+0x358] ;  /* 0x0003580001197983 */ /* 0x000ee80000100800 */
[----:B------:R0:W-:Y:S04]  /*16be0*/  STL.64 [R1+0xc0], R4 ;  /* 0x0000c00401007387 */ /* 0x0001e80000100a00 */
[----:B-1----:R-:W4:Y:S04]  /*16bf0*/  LDL R8, [R1+0x450] ;  /* 0x0004500001087983 */ /* 0x002f280000100800 */
[----:B------:R-:W4:Y:S04]  /*16c00*/  LDL R9, [R1+0x454] ;  /* 0x0004540001097983 */ /* 0x000f280000100800 */
[----:B------:R-:W4:Y:S04]  /*16c10*/  LDL R2, [R1+0x460] ;  /* 0x0004600001027983 */ /* 0x000f280000100800 */
[----:B------:R-:W4:Y:S04]  /*16c20*/  LDL R60, [R1+0x464] ;  /* 0x00046400013c7983 */ /* 0x000f280000100800 */
[----:B------:R-:W4:Y:S04]  /*16c30*/  LDL R61, [R1+0x344] ;  /* 0x00034400013d7983 */ /* 0x000f280000100800 */
[----:B------:R-:W4:Y:S04]  /*16c40*/  LDL R6, [R1+0x340] ;  /* 0x0003400001067983 */ /* 0x000f280000100800 */
[----:B------:R-:W4:Y:S04]  /*16c50*/  LDL R56, [R1+0x478] ;  /* 0x0004780001387983 */ /* 0x000f280000100800 */
[----:B------:R-:W4:Y:S04]  /*16c60*/  LDL R57, [R1+0x47c] ;  /* 0x00047c0001397983 */ /* 0x000f280000100800 */
[----:B0-----:R-:W4:Y:S04]  /*16c70*/  LDL R5, [R1+0x334] ;  /* 0x0003340001057983 */ /* 0x001f280000100800 */
[----:B------:R-:W4:Y:S04]  /*16c80*/  LDL R4, [R1+0x330] ;  /* 0x0003300001047983 */ /* 0x000f280000100800 */
[----:B------:R-:W4:Y:S04]  /*16c90*/  LDL R54, [R1+0x490] ;  /* 0x0004900001367983 */ /* 0x000f280000100800 */
[----:B------:R-:W4:Y:S01]  /*16ca0*/  LDL R53, [R1+0x494] ;  /* 0x0004940001357983 */ /* 0x000f220000100800 */
[----:B------:R-:W-:-:S03]  /*16cb0*/  IMAD.WIDE R10, R23, 0x2, R28 ;  /* 0x00000002170a7825 */ /* 0x000fc600078e021c */
[----:B------:R-:W-:Y:S01]  /*16cc0*/  STL.64 [R1+0x25f8], R20 ;  /* 0x0025f81401007387 */ /* 0x000fe20000100a00 */
[----:B------:R-:W-:-:S03]  /*16cd0*/  IMAD.WIDE R14, R35, 0x2, R28 ;  /* 0x00000002230e7825 */ /* 0x000fc600078e021c */
[----:B------:R-:W-:Y:S01]  /*16ce0*/  STL.64 [R1+0x2600], R22 ;  /* 0x0026001601007387 */ /* 0x000fe20000100a00 */
[----:B------:R-:W-:-:S03]  /*16cf0*/  IMAD.WIDE R12, R27, 0x2, R28 ;  /* 0x000000021b0c7825 */ /* 0x000fc600078e021c */
[----:B------:R0:W-:Y:S04]  /*16d00*/  STL.64 [R1+0xb8], R10 ;  /* 0x0000b80a01007387 */ /* 0x0001e80000100a00 */
[----:B------:R1:W-:Y:S04]  /*16d10*/  STL.64 [R1+0xb0], R14 ;  /* 0x0000b00e01007387 */ /* 0x0003e80000100a00 */
[----:B------:R1:W-:Y:S01]  /*16d20*/  STL.64 [R1+0xa8], R12 ;  /* 0x0000a80c01007387 */ /* 0x0003e20000100a00 */
[----:B0-----:R-:W-:-:S04]  /*16d30*/  IMAD.WIDE R10, R30, 0x2, R28 ;  /* 0x000000021e0a7825 */ /* 0x001fc800078e021c */
[--C-:B-1----:R-:W-:Y:S01]  /*16d40*/  IMAD.WIDE R14, R31, 0x2, R28.reuse ;  /* 0x000000021f0e7825 */ /* 0x102fe200078e021c */
[----:B------:R0:W-:Y:S03]  /*16d50*/  STL.64 [R1+0xa0], R10 ;  /* 0x0000a00a01007387 */ /* 0x0001e60000100a00 */
[--C-:B------:R-:W-:Y:S01]  /*16d60*/  IMAD.WIDE R12, R33, 0x2, R28.reuse ;  /* 0x00000002210c7825 */ /* 0x100fe200078e021c */
        /* <DEDUP_REMOVED lines=20> */
[----:B0-----:R-:W-:-:S05]  /*16eb0*/  IMAD.WIDE R10, R52, 0x2, R28 ;  /* 0x00000002340a7825 */ /* 0x001fca00078e021c */
[----:B------:R4:W-:Y:S01]  /*16ec0*/  STL.64 [R1+0x40], R10 ;  /* 0x0000400a01007387 */ /* 0x0009e20000100a00 */
[----:B--2---:R-:W-:-:S04]  /*16ed0*/  IMAD.WIDE R14, R24, 0x2, R28 ;  /* 0x00000002180e7825 */ /* 0x004fc800078e021c */
[--C-:B---3--:R-:W-:Y:S01]  /*16ee0*/  IMAD.WIDE R12, R25, 0x2, R28.reuse ;  /* 0x00000002190c7825 */ /* 0x108fe200078e021c */
[----:B------:R-:W-:Y:S03]  /*16ef0*/  STL.64 [R1+0x38], R14 ;  /* 0x0000380e01007387 */ /* 0x000fe60000100a00 */
[--C-:B----4-:R-:W-:Y:S01]  /*16f00*/  IMAD.WIDE R10, R8, 0x2, R28.reuse ;  /* 0x00000002080a7825 */ /* 0x110fe200078e021c */
[----:B------:R0:W-:Y:S03]  /*16f10*/  STL.64 [R1+0x1f0], R12 ;  /* 0x0001f00c01007387 */ /* 0x0001e60000100a00 */
[--C-:B------:R-:W-:Y:S01]  /*16f20*/  IMAD.WIDE R8, R9, 0x2, R28.reuse ;  /* 0x0000000209087825 */ /* 0x100fe200078e021c */
[----:B------:R1:W-:Y:S04]  /*16f30*/  STL.64 [R1+0x208], R10 ;  /* 0x0002080a01007387 */ /* 0x0003e80000100a00 */
[----:B------:R2:W-:Y:S01]  /*16f40*/  STL.64 [R1+0x220], R8 ;  /* 0x0002200801007387 */ /* 0x0005e20000100a00 */
[----:B0-----:R-:W-:-:S04]  /*16f50*/  IMAD.WIDE R12, R2, 0x2, R28 ;  /* 0x00000002020c7825 */ /* 0x001fc800078e021c */
[--C-:B-1----:R-:W-:Y:S01]  /*16f60*/  IMAD.WIDE R10, R60, 0x2, R28.reuse ;  /* 0x000000023c0a7825 */ /* 0x102fe200078e021c */
[----:B------:R0:W-:Y:S03]  /*16f70*/  STL.64 [R1+0x230], R12 ;  /* 0x0002300c01007387 */ /* 0x0001e60000100a00 */
[--C-:B--2---:R-:W-:Y:S01]  /*16f80*/  IMAD.WIDE R8, R61, 0x2, R28.reuse ;  /* 0x000000023d087825 */ /* 0x104fe200078e021c */
        /* <DEDUP_REMOVED lines=13> */
[----:B------:R-:W2:Y:S01]  /*17060*/  LDL R23, [R1+0x4a0] ;  /* 0x0004a00001177983 */ /* 0x000ea20000100800 */
[----:B------:R-:W-:-:S03]  /*17070*/  IMAD.WIDE R4, R53, 0x2, R28 ;  /* 0x0000000235047825 */ /* 0x000fc600078e021c */
[----:B------:R3:W-:Y:S04]  /*17080*/  STL.64 [R1+0x2d8], R8 ;  /* 0x0002d80801007387 */ /* 0x0007e80000100a00 */
[----:B------:R-:W4:Y:S04]  /*17090*/  LDL R20, [R1+0x4a4] ;  /* 0x0004a40001147983 */ /* 0x000f280000100800 */
[----:B------:R3:W-:Y:S04]  /*170a0*/  STL.64 [R1+0x2e8], R4 ;  /* 0x0002e80401007387 */ /* 0x0007e80000100a00 */
[----:B------:R-:W4:Y:S04]  /*170b0*/  LDL R21, [R1+0x4b8] ;  /* 0x0004b80001157983 */ /* 0x000f280000100800 */
[----:B------:R-:W4:Y:S04]  /*170c0*/  LDL R18, [R1+0x4bc] ;  /* 0x0004bc0001127983 */ /* 0x000f280000100800 */
[----:B------:R-:W4:Y:S04]  /*170d0*/  LDL R19, [R1+0x4c8] ;  /* 0x0004c80001137983 */ /* 0x000f280000100800 */
[----:B------:R-:W4:Y:S04]  /*170e0*/  LDL R14, [R1+0x4cc] ;  /* 0x0004cc00010e7983 */ /* 0x000f280000100800 */
[----:B------:R-:W4:Y:S04]  /*170f0*/  LDL R15, [R1+0x4e0] ;  /* 0x0004e000010f7983 */ /* 0x000f280000100800 */
[----:B0-----:R-:W4:Y:S04]  /*17100*/  LDL R12, [R1+0x4e4] ;  /* 0x0004e400010c7983 */ /* 0x001f280000100800 */
[----:B------:R-:W4:Y:S04]  /*17110*/  LDL R13, [R1+0x4f0] ;  /* 0x0004f000010d7983 */ /* 0x000f280000100800 */
        /* <DEDUP_REMOVED lines=10> */
[----:B---3--:R-:W3:Y:S04]  /*171c0*/  LDL R8, [R1+0x54c] ;  /* 0x00054c0001087983 */ /* 0x008ee80000100800 */
[----:B------:R-:W3:Y:S04]  /*171d0*/  LDL R9, [R1+0x558] ;  /* 0x0005580001097983 */ /* 0x000ee80000100800 */
        /* <DEDUP_REMOVED lines=9> */
[----:B------:R-:W3:Y:S01]  /*17270*/  LDL R53, [R1+0x598] ;  /* 0x0005980001357983 */ /* 0x000ee20000100800 */
[----:B--2---:R-:W-:-:S05]  /*17280*/  IMAD.WIDE R22, R23, 0x2, R28 ;  /* 0x0000000217167825 */ /* 0x004fca00078e021c */
[----:B------:R4:W-:Y:S02]  /*17290*/  STL.64 [R1+0x300], R22 ;  /* 0x0003001601007387 */ /* 0x0009e40000100a00 */
[----:B----4-:R-:W-:-:S05]  /*172a0*/  IMAD.WIDE R22, R20, 0x2, R28 ;  /* 0x0000000214167825 */ /* 0x010fca00078e021c */
[----:B------:R0:W-:Y:S02]  /*172b0*/  STL.64 [R1+0x310], R22 ;  /* 0x0003101601007387 */ /* 0x0001e40000100a00 */
[----:B0-----:R-:W-:-:S04]  /*172c0*/  IMAD.WIDE R22, R21, 0x2, R28 ;  /* 0x0000000215167825 */ /* 0x001fc800078e021c */
[--C-:B------:R-:W-:Y:S01]  /*172d0*/  IMAD.WIDE R20, R18, 0x2, R28.reuse ;  /* 0x0000000212147825 */ /* 0x100fe200078e021c */
[----:B------:R0:W-:Y:S03]  /*172e0*/  STL.64 [R1+0x328], R22 ;  /* 0x0003281601007387 */ /* 0x0001e60000100a00 */
[--C-:B------:R-:W-:Y:S01]  /*172f0*/  IMAD.WIDE R18, R19, 0x2, R28.reuse ;  /* 0x0000000213127825 */ /* 0x100fe200078e021c */
[----:B------:R1:W-:Y:S04]  /*17300*/  STL.64 [R1+0x338], R20 ;  /* 0x0003381401007387 */ /* 0x0003e80000100a00 */
[----:B------:R2:W-:Y:S01]  /*17310*/  STL.64 [R1+0x350], R18 ;  /* 0x0003501201007387 */ /* 0x0005e20000100a00 */
[----:B0-----:R-:W-:-:S04]  /*17320*/  IMAD.WIDE R22, R14, 0x2, R28 ;  /* 0x000000020e167825 */ /* 0x001fc800078e021c */
[--C-:B-1----:R-:W-:Y:S01]  /*17330*/  IMAD.WIDE R20, R15, 0x2, R28.reuse ;  /* 0x000000020f147825 */ /* 0x102fe200078e021c */
[----:B------:R-:W-:Y:S03]  /*17340*/  STL.64 [R1+0x368], R22 ;  /* 0x0003681601007387 */ /* 0x000fe60000100a00 */
[--C-:B--2---:R-:W-:Y:S01]  /*17350*/  IMAD.WIDE R18, R12, 0x2, R28.reuse ;  /* 0x000000020c127825 */ /* 0x104fe200078e021c */
[----:B------:R-:W-:Y:S03]  /*17360*/  STL.64 [R1+0x378], R20 ;  /* 0x0003781401007387 */ /* 0x000fe60000100a00 */
[--C-:B------:R-:W-:Y:S01]  /*17370*/  IMAD.WIDE R14, R13, 0x2, R28.reuse ;  /* 0x000000020d0e7825 */ /* 0x100fe200078e021c */
[----:B------:R-:W-:Y:S03]  /*17380*/  STL.64 [R1+0x390], R18 ;  /* 0x0003901201007387 */ /* 0x000fe60000100a00 */
[--C-:B------:R-:W-:Y:S01]  /*17390*/  IMAD.WIDE R12, R10, 0x2, R28.reuse ;  /* 0x000000020a0c7825 */ /* 0x100fe200078e021c */
        /* <DEDUP_REMOVED lines=18> */
[----:B------:R-:W-:Y:S03]  /*174c0*/  STL.64 [R1+0x458], R14 ;  /* 0x0004580e01007387 */ /* 0x000fe60000100a00 */
[--C-:B---3--:R-:W-:Y:S01]  /*174d0*/  IMAD.WIDE R10, R8, 0x2, R28.reuse ;  /* 0x00000002080a7825 */ /* 0x108fe200078e021c */
        /* <DEDUP_REMOVED lines=429> */
[----:B----4-:R-:W-:-:S04]  /*18fb0*/  IMAD.WIDE R22, R20, 0x2, R28 ;  /* 0x0000000214167825 */ /* 0x010fc800078e021c */
[--C-:B------:R-:W-:Y:S01]  /*18fc0*/  IMAD.WIDE R20, R21, 0x2, R28.reuse ;  /* 0x0000000215147825 */ /* 0x100fe200078e021c */
[----:B------:R0:W-:Y:S04]  /*18fd0*/  STL.64 [R1+0xd90], R22 ;  /* 0x000d901601007387 */ /* 0x0001e80000100a00 */
[----:B0-----:R-:W2:Y:S04]  /*18fe0*/  LDL.LU.64 R22, [R1+0x2600] ;  /* 0x0026000001167983 */ /* 0x001ea80000300a00 */
[----:B------:R0:W-:Y:S02]  /*18ff0*/  STL.64 [R1+0xd98], R20 ;  /* 0x000d981401007387 */ /* 0x0001e40000100a00 */
[----:B0-----:R-:W-:-:S04]  /*19000*/  IMAD.WIDE R20, R18, 0x2, R28 ;  /* 0x0000000212147825 */ /* 0x001fc800078e021c */
[--C-:B------:R-:W-:Y:S01]  /*19010*/  IMAD.WIDE R18, R19, 0x2, R28.reuse ;  /* 0x0000000213127825 */ /* 0x100fe200078e021c */
[----:B------:R0:W-:Y:S04]  /*19020*/  STL.64 [R1+0xda0], R20 ;  /* 0x000da01401007387 */ /* 0x0001e80000100a00 */
[----:B0-----:R-:W4:Y:S04]  /*19030*/  LDL.LU.64 R20, [R1+0x25f8] ;  /* 0x0025f80001147983 */ /* 0x001f280000300a00 */
[----:B------:R0:W-:Y:S02]  /*19040*/  STL.64 [R1+0xda8], R18 ;  /* 0x000da81201007387 */ /* 0x0001e40000100a00 */
[----:B0-----:R-:W-:-:S04]  /*19050*/  IMAD.WIDE R18, R14, 0x2, R28 ;  /* 0x000000020e127825 */ /* 0x001fc800078e021c */
        /* <DEDUP_REMOVED lines=32> */
[----:B0-----:R-:W4:Y:S04]  /*19260*/  LDL.LU.64 R58, [R1+0x25c0] ;  /* 0x0025c000013a7983 */ /* 0x001f280000300a00 */
[----:B------:R3:W-:Y:S02]  /*19270*/  STL.64 [R1+0xe18], R24 ;  /* 0x000e181801007387 */ /* 0x0007e40000100a00 */
[----:B---3--:R-:W-:-:S04]  /*19280*/  IMAD.WIDE R24, R8, 0x2, R28 ;  /* 0x0000000208187825 */ /* 0x008fc800078e021c */
[--C-:B------:R-:W-:Y:S01]  /*19290*/  IMAD.WIDE R8, R9, 0x2, R28.reuse ;  /* 0x0000000209087825 */ /* 0x100fe200078e021c */
[----:B------:R0:W-:Y:S04]  /*192a0*/  STL.64 [R1+0xe20], R24 ;  /* 0x000e201801007387 */ /* 0x0001e80000100a00 */
[----:B0-----:R-:W3:Y:S04]  /*192b0*/  LDL.LU.64 R24, [R1+0x25b8] ;  /* 0x0025b80001187983 */ /* 0x001ee80000300a00 */
[----:B------:R0:W-:Y:S02]  /*192c0*/  STL.64 [R1+0xe28], R8 ;  /* 0x000e280801007387 */ /* 0x0001e40000100a00 */
[----:B0-----:R-:W-:-:S05]  /*192d0*/  IMAD.WIDE R8, R2, 0x2, R28 ;  /* 0x0000000202087825 */ /* 0x001fca00078e021c */
[----:B------:R0:W-:Y:S02]  /*192e0*/  STL.64 [R1+0xe30], R8 ;  /* 0x000e300801007387 */ /* 0x0001e40000100a00 */
[----:B0-----:R-:W-:-:S04]  /*192f0*/  IMAD.WIDE R8, R60, 0x2, R28 ;  /* 0x000000023c087825 */ /* 0x001fc800078e021c */
[--C-:B------:R-:W-:Y:S01]  /*19300*/  IMAD.WIDE R60, R61, 0x2, R28.reuse ;  /* 0x000000023d3c7825 */ /* 0x100fe200078e021c */
[----:B------:R0:W-:Y:S04]  /*19310*/  STL.64 [R1+0xe38], R8 ;  /* 0x000e380801007387 */ /* 0x0001e80000100a00 */
[----:B0-----:R-:W4:Y:S04]  /*19320*/  LDL.LU.64 R8, [R1+0x25b0] ;  /* 0x0025b00001087983 */ /* 0x001f280000300a00 */
[----:B------:R0:W-:Y:S02]  /*19330*/  STL.64 [R1+0xe40], R60 ;  /* 0x000e403c01007387 */ /* 0x0001e40000100a00 */
[----:B0-----:R-:W-:-:S05]  /*19340*/  IMAD.WIDE R60, R6, 0x2, R28 ;  /* 0x00000002063c7825 */ /* 0x001fca00078e021c */
[----:B------:R0:W-:Y:S02]  /*19350*/  STL.64 [R1+0xe48], R60 ;  /* 0x000e483c01007387 */ /* 0x0001e40000100a00 */
[----:B0-----:R-:W-:-:S05]  /*19360*/  IMAD.WIDE R60, R56, 0x2, R28 ;  /* 0x00000002383c7825 */ /* 0x001fca00078e021c */
[----:B------:R0:W-:Y:S04]  /*19370*/  STL.64 [R1+0xe50], R60 ;  /* 0x000e503c01007387 */ /* 0x0001e80000100a00 */
[----:B0-----:R-:W2:Y:S01]  /*19380*/  LDL.LU.64 R60, [R1+0x25a8] ;  /* 0x0025a800013c7983 */ /* 0x001ea20000300a00 */
[----:B------:R-:W-:-:S05]  /*19390*/  IMAD.WIDE R56, R57, 0x2, R28 ;  /* 0x0000000239387825 */ /* 0x000fca00078e021c */
        /* <DEDUP_REMOVED lines=9> */
[----:B------:R2:W-:Y:S02]  /*19430*/  STL.64 [R1+0xe78], R4 ;  /* 0x000e780401007387 */ /* 0x0005e40000100a00 */
[--C-:B--2---:R-:W-:Y:S02]  /*19440*/  IMAD.WIDE R4, R61, 0x2, R28.reuse ;  /* 0x000000023d047825 */ /* 0x104fe400078e021c */
[----:B------:R-:W2:Y:S04]  /*19450*/  LDL.LU R61, [R1+0x2598] ;  /* 0x00259800013d7983 */ /* 0x000ea80000300800 */
[----:B------:R0:W-:Y:S02]  /*19460*/  STL.64 [R1+0xe80], R4 ;  /* 0x000e800401007387 */ /* 0x0001e40000100a00 */
[----:B0-----:R-:W-:-:S05]  /*19470*/  IMAD.WIDE R4, R32, 0x2, R28 ;  /* 0x0000000220047825 */ /* 0x001fca00078e021c */
[----:B------:R3:W-:Y:S02]  /*19480*/  STL.64 [R1+0xe88], R4 ;  /* 0x000e880401007387 */ /* 0x0007e40000100a00 */
[----:B---3--:R-:W-:-:S05]  /*19490*/  IMAD.WIDE R4, R24, 0x2, R28 ;  /* 0x0000000218047825 */ /* 0x008fca00078e021c */
[----:B------:R0:W-:Y:S02]  /*194a0*/  STL.64 [R1+0xe90], R4 ;  /* 0x000e900401007387 */ /* 0x0001e40000100a00 */
[----:B0-----:R-:W-:-:S05]  /*194b0*/  IMAD.WIDE R4, R43, 0x2, R28 ;  /* 0x000000022b047825 */ /* 0x001fca00078e021c */
        /* <DEDUP_REMOVED lines=10> */
[----:B------:R0:W-:Y:S04]  /*19560*/  STL.64 [R1+0xec0], R4 ;  /* 0x000ec00401007387 */ /* 0x0001e80000100a00 */
[----:B0-----:R-:W3:Y:S02]  /*19570*/  LDL.LU R5, [R1+0x2594] ;  /* 0x0025940001057983 */ /* 0x001ee40000300800 */
[----:B---3--:R-:W-:-:S05]  /*19580*/  IMAD.WIDE R4, R5, 0x2, R28 ;  /* 0x0000000205047825 */ /* 0x008fca00078e021c */
[----:B------:R0:W-:Y:S04]  /*19590*/  STL.64 [R1+0xec8], R4 ;  /* 0x000ec80401007387 */ /* 0x0001e80000100a00 */
[----:B0-----:R-:W3:Y:S01]  /*195a0*/  LDL.LU R4, [R1+0x2590] ;  /* 0x0025900001047983 */ /* 0x001ee20000300800 */
[----:B------:R-:W-:-:S04]  /*195b0*/  IMAD.WIDE R54, R55, 0x2, R28 ;  /* 0x0000000237367825 */ /* 0x000fc800078e021c */
[----:B---3--:R-:W-:-:S05]  /*195c0*/  IMAD.WIDE R4, R4, 0x2, R28 ;  /* 0x0000000204047825 */ /* 0x008fca00078e021c */
[----:B------:R0:W-:Y:S04]  /*195d0*/  STL.64 [R1+0xed0], R4 ;  /* 0x000ed00401007387 */ /* 0x0001e80000100a00 */
[----:B0-----:R-:W3:Y:S04]  /*195e0*/  LDL.LU.64 R4, [R1+0x2588] ;  /* 0x0025880001047983 */ /* 0x001ee80000300a00 */
[----:B------:R4:W-:Y:S02]  /*195f0*/  STL.64 [R1+0xed8], R54 ;  /* 0x000ed83601007387 */ /* 0x0009e40000100a00 */
[----:B----4-:R-:W-:-:S05]  /*19600*/  IMAD.WIDE R54, R56, 0x2, R28 ;  /* 0x0000000238367825 */ /* 0x010fca00078e021c */
[----:B------:R0:W-:Y:S01]  /*19610*/  STL.64 [R1+0xee0], R54 ;  /* 0x000ee03601007387 */ /* 0x0001e20000100a00 */
[----:B------:R-:W-:-:S04]  /*19620*/  IMAD.WIDE R6, R7, 0x2, R28 ;  /* 0x0000000207067825 */ /* 0x000fc800078e021c */
[----:B0-----:R-:W-:-:S04]  /*19630*/  IMAD.WIDE R54, R57, 0x2, R28 ;  /* 0x0000000239367825 */ /* 0x001fc800078e021c */
[--C-:B------:R-:W-:Y:S01]  /*19640*/  IMAD.WIDE R56, R10, 0x2, R28.reuse ;  /* 0x000000020a387825 */ /* 0x100fe200078e021c */
[----:B------:R0:W-:Y:S04]  /*19650*/  STL.64 [R1+0xee8], R54 ;  /* 0x000ee83601007387 */ /* 0x0001e80000100a00 */
[----:B------:R-:W-:Y:S01]  /*19660*/  STL.64 [R1+0xef0], R56 ;  /* 0x000ef03801007387 */ /* 0x000fe20000100a00 */
[----:B0-----:R-:W-:-:S04]  /*19670*/  IMAD.WIDE R54, R9, 0x2, R28 ;  /* 0x0000000209367825 */ /* 0x001fc800078e021c */
[--C-:B------:R-:W-:Y:S01]  /*19680*/  IMAD.WIDE R8, R8, 0x2, R28.reuse ;  /* 0x0000000208087825 */ /* 0x100fe200078e021c */
[----:B------:R0:W-:Y:S04]  /*19690*/  STL.64 [R1+0xef8], R54 ;  /* 0x000ef83601007387 */ /* 0x0001e80000100a00 */
[----:B------:R2:W-:Y:S04]  /*196a0*/  STL.64 [R1+0xf00], R8 ;  /* 0x000f000801007387 */ /* 0x0005e80000100a00 */
[----:B------:R1:W-:Y:S01]  /*196b0*/  STL.64 [R1+0xf08], R6 ;  /* 0x000f080601007387 */ /* 0x0003e20000100a00 */
[----:B0-----:R-:W-:-:S04]  /*196c0*/  IMAD.WIDE R54, R60, 0x2, R28 ;  /* 0x000000023c367825 */ /* 0x001fc800078e021c */
[--C-:B--2---:R-:W-:Y:S01]  /*196d0*/  IMAD.WIDE R8, R61, 0x2, R28.reuse ;  /* 0x000000023d087825 */ /* 0x104fe200078e021c */
[----:B------:R-:W-:Y:S03]  /*196e0*/  STL.64 [R1+0xf10], R54 ;  /* 0x000f103601007387 */ /* 0x000fe60000100a00 */
[----:B-1----:R-:W-:Y:S01]  /*196f0*/  IMAD.WIDE R6, R0, 0x2, R28 ;  /* 0x0000000200067825 */ /* 0x002fe200078e021c */
[----:B------:R0:W-:Y:S04]  /*19700*/  STL.64 [R1+0xf20], R8 ;  /* 0x000f200801007387 */ /* 0x0001e80000100a00 */
[----:B------:R1:W-:Y:S01]  /*19710*/  STL.64 [R1+0xf18], R6 ;  /* 0x000f180601007387 */ /* 0x0003e20000100a00 */
[----:B---3--:R-:W-:-:S04]  /*19720*/  IMAD.WIDE R2, R3, 0x2, R4 ;  /* 0x0000000203027825 */ /* 0x008fc800078e0204 */
[--C-:B0-----:R-:W-:Y:S01]  /*19730*/  IMAD.WIDE R8, R41, 0x2, R4.reuse ;  /* 0x0000000229087825 */ /* 0x101fe200078e0204 */
[----:B------:R0:W-:Y:S03]  /*19740*/  STL.64 [R1+0x30], R2 ;  /* 0x0000300201007387 */ /* 0x0001e60000100a00 */
[--C-:B-1----:R-:W-:Y:S01]  /*19750*/  IMAD.WIDE R6, R36, 0x2, R4.reuse ;  /* 0x0000000224067825 */ /* 0x102fe200078e0204 */
[----:B------:R1:W-:Y:S04]  /*19760*/  STL.64 [R1+0x28], R8 ;  /* 0x0000280801007387 */ /* 0x0003e80000100a00 */
[----:B------:R2:W-:Y:S01]  /*19770*/  STL.64 [R1+0x20], R6 ;  /* 0x0000200601007387 */ /* 0x0005e20000100a00 */
[----:B0-----:R-:W-:-:S04]  /*19780*/  IMAD.WIDE R2, R26, 0x2, R4 ;  /* 0x000000021a027825 */ /* 0x001fc800078e0204 */
[--C-:B-1----:R-:W-:Y:S01]  /*19790*/  IMAD.WIDE R8, R25, 0x2, R4.reuse ;  /* 0x0000000219087825 */ /* 0x102fe200078e0204 */
[----:B------:R0:W-:Y:S03]  /*197a0*/  STL.64 [R1+0x18], R2 ;  /* 0x0000180201007387 */ /* 0x0001e60000100a00 */
[--C-:B--2---:R-:W-:Y:S01]  /*197b0*/  IMAD.WIDE R6, R18, 0x2, R4.reuse ;  /* 0x0000000212067825 */ /* 0x104fe200078e0204 */
[----:B------:R1:W-:Y:S03]  /*197c0*/  STL.64 [R1+0x10], R8 ;  /* 0x0000100801007387 */ /* 0x0003e60000100a00 */
[----:B0-----:R-:W-:-:S04]  /*197d0*/  IMAD.WIDE R2, R58, 0x2, R4 ;  /* 0x000000023a027825 */ /* 0x001fc800078e0204 */
[--C-:B------:R-:W-:Y:S01]  /*197e0*/  IMAD.WIDE R58, R59, 0x2, R4.reuse ;  /* 0x000000023b3a7825 */ /* 0x100fe200078e0204 */
[----:B------:R0:W-:Y:S03]  /*197f0*/  STL.64 [R1+0x8], R6 ;  /* 0x0000080601007387 */ /* 0x0001e60000100a00 */
[--C-:B------:R-:W-:Y:S01]  /*19800*/  IMAD.WIDE R56, R15, 0x2, R4.reuse ;  /* 0x000000020f387825 */ /* 0x100fe200078e0204 */
[----:B------:R-:W-:Y:S03]  /*19810*/  STL.64 [R1+0x2520], R58 ;  /* 0x0025203a01007387 */ /* 0x000fe60000100a00 */
[--C-:B------:R-:W-:Y:S01]  /*19820*/  IMAD.WIDE R54, R38, 0x2, R4.reuse ;  /* 0x0000000226367825 */ /* 0x100fe200078e0204 */
[----:B------:R2:W-:Y:S03]  /*19830*/  STL.64 [R1], R2 ;  /* 0x0000000201007387 */ /* 0x0005e60000100a00 */
[--C-:B-1----:R-:W-:Y:S01]  /*19840*/  IMAD.WIDE R8, R16, 0x2, R4.reuse ;  /* 0x0000000210087825 */ /* 0x102fe200078e0204 */
[----:B------:R-:W-:Y:S03]  /*19850*/  STL.64 [R1+0x2528], R56 ;  /* 0x0025283801007387 */ /* 0x000fe60000100a00 */
[--C-:B0-----:R-:W-:Y:S01]  /*19860*/  IMAD.WIDE R6, R37, 0x2, R4.reuse ;  /* 0x0000000225067825 */ /* 0x101fe200078e0204 */
[----:B------:R-:W-:Y:S03]  /*19870*/  STL.64 [R1+0x2518], R54 ;  /* 0x0025183601007387 */ /* 0x000fe60000100a00 */
[----:B--2---:R-:W-:-:S04]  /*19880*/  IMAD.WIDE R2, R22, 0x2, R4 ;  /* 0x0000000216027825 */ /* 0x004fc800078e0204 */
[--C-:B------:R-:W-:Y:S01]  /*19890*/  IMAD.WIDE R10, R11, 0x2, R4.reuse ;  /* 0x000000020b0a7825 */ /* 0x100fe200078e0204 */
[----:B------:R0:W-:Y:S03]  /*198a0*/  STL.64 [R1+0x2510], R2 ;  /* 0x0025100201007387 */ /* 0x0001e60000100a00 */
[--C-:B------:R-:W-:Y:S01]  /*198b0*/  IMAD.WIDE R12, R12, 0x2, R4.reuse ;  /* 0x000000020c0c7825 */ /* 0x100fe200078e0204 */
[----:B------:R1:W-:Y:S03]  /*198c0*/  STL.64 [R1+0x2530], R6 ;  /* 0x0025300601007387 */ /* 0x0003e60000100a00 */
[--C-:B------:R-:W-:Y:S01]  /*198d0*/  IMAD.WIDE R14, R14, 0x2, R4.reuse ;  /* 0x000000020e0e7825 */ /* 0x100fe200078e0204 */
[----:B------:R2:W-:Y:S03]  /*198e0*/  STL.64 [R1+0x2508], R8 ;  /* 0x0025080801007387 */ /* 0x0005e60000100a00 */
[--C-:B------:R-:W-:Y:S01]  /*198f0*/  IMAD.WIDE R16, R21, 0x2, R4.reuse ;  /* 0x0000000215107825 */ /* 0x100fe200078e0204 */
[----:B------:R-:W-:Y:S03]  /*19900*/  STL.64 [R1+0x2538], R10 ;  /* 0x0025380a01007387 */ /* 0x000fe60000100a00 */
[--C-:B------:R-:W-:Y:S01]  /*19910*/  IMAD.WIDE R18, R19, 0x2, R4.reuse ;  /* 0x0000000213127825 */ /* 0x100fe200078e0204 */
[----:B------:R-:W-:Y:S04]  /*19920*/  STL.64 [R1+0x2540], R12 ;  /* 0x0025400c01007387 */ /* 0x000fe80000100a00 */
[----:B------:R-:W-:Y:S04]  /*19930*/  STL.64 [R1+0x2548], R14 ;  /* 0x0025480e01007387 */ /* 0x000fe80000100a00 */
[----:B------:R3:W-:Y:S04]  /*19940*/  STL.64 [R1+0x2550], R16 ;  /* 0x0025501001007387 */ /* 0x0007e80000100a00 */
[----:B------:R-:W-:Y:S04]  /*19950*/  STL.64 [R1+0x2558], R18 ;  /* 0x0025581201007387 */ /* 0x000fe80000100a00 */
[----:B0-----:R-:W4:Y:S01]  /*19960*/  LDL.LU R3, [R1+0x35c] ;  /* 0x00035c0001037983 */ /* 0x001f220000300800 */
[----:B------:R-:W-:-:S04]  /*19970*/  IMAD.WIDE R20, R20, 0x2, R4 ;  /* 0x0000000214147825 */ /* 0x000fc800078e0204 */
[--C-:B------:R-:W-:Y:S01]  /*19980*/  IMAD.WIDE R22, R23, 0x2, R4.reuse ;  /* 0x0000000217167825 */ /* 0x100fe200078e0204 */
[----:B------:R-:W-:Y:S03]  /*19990*/  STL.64 [R1+0x2560], R20 ;  /* 0x0025601401007387 */ /* 0x000fe60000100a00 */
[--C-:B------:R-:W-:Y:S01]  /*199a0*/  IMAD.WIDE R24, R35, 0x2, R4.reuse ;  /* 0x0000000223187825 */ /* 0x100fe200078e0204 */
[----:B------:R-:W-:Y:S03]  /*199b0*/  STL.64 [R1+0x2568], R22 ;  /* 0x0025681601007387 */ /* 0x000fe60000100a00 */
[--C-:B------:R-:W-:Y:S01]  /*199c0*/  IMAD.WIDE R26, R27, 0x2, R4.reuse ;  /* 0x000000021b1a7825 */ /* 0x100fe200078e0204 */
[----:B------:R-:W-:Y:S04]  /*199d0*/  STL.64 [R1+0x2570], R24 ;  /* 0x0025701801007387 */ /* 0x000fe80000100a00 */
[----:B-1----:R-:W4:Y:S04]  /*199e0*/  LDL.LU R7, [R1+0x358] ;  /* 0x0003580001077983 */ /* 0x002f280000300800 */
[----:B------:R-:W-:Y:S04]  /*199f0*/  STL.64 [R1+0x2578], R26 ;  /* 0x0025781a01007387 */ /* 0x000fe80000100a00 */
[----:B------:R-:W4:Y:S04]  /*19a00*/  LDL.LU R56, [R1+0x450] ;  /* 0x0004500001387983 */ /* 0x000f280000300800 */
[----:B------:R-:W4:Y:S04]  /*19a10*/  LDL.LU R57, [R1+0x454] ;  /* 0x0004540001397983 */ /* 0x000f280000300800 */
[----:B------:R-:W4:Y:S04]  /*19a20*/  LDL.LU R58, [R1+0x460] ;  /* 0x00046000013a7983 */ /* 0x000f280000300800 */
[----:B------:R-:W4:Y:S04]  /*19a30*/  LDL.LU R59, [R1+0x464] ;  /* 0x00046400013b7983 */ /* 0x000f280000300800 */
[----:B--2---:R-:W2:Y:S04]  /*19a40*/  LDL.LU R8, [R1+0x344] ;  /* 0x0003440001087983 */ /* 0x004ea80000300800 */
[----:B------:R-:W2:Y:S04]  /*19a50*/  LDL.LU R9, [R1+0x340] ;  /* 0x0003400001097983 */ /* 0x000ea80000300800 */
[----:B------:R-:W2:Y:S04]  /*19a60*/  LDL.LU R6, [R1+0x478] ;  /* 0x0004780001067983 */ /* 0x000ea80000300800 */
[----:B------:R-:W2:Y:S04]  /*19a70*/  LDL.LU R54, [R1+0x47c] ;  /* 0x00047c0001367983 */ /* 0x000ea80000300800 */
[----:B------:R-:W2:Y:S04]  /*19a80*/  LDL.LU R55, [R1+0x334] ;  /* 0x0003340001377983 */ /* 0x000ea80000300800 */
[----:B------:R-:W2:Y:S04]  /*19a90*/  LDL.LU R2, [R1+0x330] ;  /* 0x0003300001027983 */ /* 0x000ea80000300800 */
[----:B---3--:R-:W3:Y:S04]  /*19aa0*/  LDL.LU R16, [R1+0x490] ;  /* 0x0004900001107983 */ /* 0x008ee80000300800 */
[----:B------:R-:W3:Y:S01]  /*19ab0*/  LDL.LU R17, [R1+0x494] ;  /* 0x0004940001117983 */ /* 0x000ee20000300800 */
[----:B----4-:R-:W-:-:S05]  /*19ac0*/  IMAD.WIDE R10, R3, 0x2, R4 ;  /* 0x00000002030a7825 */ /* 0x010fca00078e0204 */
[----:B------:R0:W-:Y:S04]  /*19ad0*/  STL.64 [R1+0x1e8], R10 ;  /* 0x0001e80a01007387 */ /* 0x0001e80000100a00 */
[----:B------:R-:W4:Y:S04]  /*19ae0*/  LDL.LU R14, [R1+0x4a0] ;  /* 0x0004a000010e7983 */ /* 0x000f280000300800 */
[----:B------:R-:W4:Y:S04]  /*19af0*/  LDL.LU R15, [R1+0x4a4] ;  /* 0x0004a400010f7983 */ /* 0x000f280000300800 */
[----:B------:R-:W4:Y:S04]  /*19b00*/  LDL.LU R12, [R1+0x4b8] ;  /* 0x0004b800010c7983 */ /* 0x000f280000300800 */
[----:B------:R-:W4:Y:S01]  /*19b10*/  LDL.LU R3, [R1+0x4bc] ;  /* 0x0004bc0001037983 */ /* 0x000f220000300800 */
[----:B0-----:R-:W-:-:S03]  /*19b20*/  IMAD.WIDE R10, R7, 0x2, R4 ;  /* 0x00000002070a7825 */ /* 0x001fc600078e0204 */
[----:B------:R-:W4:Y:S04]  /*19b30*/  LDL.LU R13, [R1+0x4c8] ;  /* 0x0004c800010d7983 */ /* 0x000f280000300800 */
[----:B------:R-:W4:Y:S04]  /*19b40*/  LDL.LU R7, [R1+0x4cc] ;  /* 0x0004cc0001077983 */ /* 0x000f280000300800 */
[----:B------:R0:W-:Y:S01]  /*19b50*/  STL.64 [R1+0x1f8], R10 ;  /* 0x0001f80a01007387 */ /* 0x0001e20000100a00 */
[----:B------:R-:W-:-:S04]  /*19b60*/  IMAD.WIDE R18, R57, 0x2, R4 ;  /* 0x0000000239127825 */ /* 0x000fc800078e0204 */
[--C-:B0-----:R-:W-:Y:S02]  /*19b70*/  IMAD.WIDE R10, R56, 0x2, R4.reuse ;  /* 0x00000002380a7825 */ /* 0x101fe400078e0204 */
[----:B------:R-:W4:Y:S04]  /*19b80*/  LDL.LU R56, [R1+0x4e0] ;  /* 0x0004e00001387983 */ /* 0x000f280000300800 */
[----:B------:R0:W-:Y:S04]  /*19b90*/  STL.64 [R1+0x210], R10 ;  /* 0x0002100a01007387 */ /* 0x0001e80000100a00 */
[----:B------:R-:W4:Y:S04]  /*19ba0*/  LDL.LU R57, [R1+0x4e4] ;  /* 0x0004e40001397983 */ /* 0x000f280000300800 */
[----:B------:R1:W-:Y:S01]  /*19bb0*/  STL.64 [R1+0x228], R18 ;  /* 0x0002281201007387 */ /* 0x0003e20000100a00 */
[----:B0-----:R-:W-:-:S03]  /*19bc0*/  IMAD.WIDE R10, R58, 0x2, R4 ;  /* 0x000000023a0a7825 */ /* 0x001fc600078e0204 */
[----:B------:R-:W4:Y:S04]  /*19bd0*/  LDL.LU R58, [R1+0x4f0] ;  /* 0x0004f000013a7983 */ /* 0x000f280000300800 */
[----:B------:R0:W-:Y:S01]  /*19be0*/  STL.64 [R1+0x238], R10 ;  /* 0x0002380a01007387 */ /* 0x0001e20000100a00 */
[----:B-1----:R-:W-:-:S03]  /*19bf0*/  IMAD.WIDE R18, R59, 0x2, R4 ;  /* 0x000000023b127825 */ /* 0x002fc600078e0204 */
[----:B0-----:R-:W4:Y:S04]  /*19c00*/  LDL.LU R10, [R1+0x4f4] ;  /* 0x0004f400010a7983 */ /* 0x001f280000300800 */
[----:B------:R-:W4:Y:S01]  /*19c10*/  LDL.LU R59, [R1+0x508] ;  /* 0x00050800013b7983 */ /* 0x000f220000300800 */
[----:B--2---:R-:W-:-:S03]  /*19c20*/  IMAD.WIDE R20, R8, 0x2, R4 ;  /* 0x0000000208147825 */ /* 0x004fc600078e0204 */
[----:B------:R0:W-:Y:S04]  /*19c30*/  STL.64 [R1+0x250], R18 ;  /* 0x0002501201007387 */ /* 0x0001e80000100a00 */
[----:B------:R-:W2:Y:S04]  /*19c40*/  LDL.LU R8, [R1+0x50c] ;  /* 0x00050c0001087983 */ /* 0x000ea80000300800 */
[----:B------:R1:W-:Y:S01]  /*19c50*/  STL.64 [R1+0x260], R20 ;  /* 0x0002601401007387 */ /* 0x0003e20000100a00 */
[----:B0-----:R-:W-:-:S03]  /*19c60*/  IMAD.WIDE R18, R9, 0x2, R4 ;  /* 0x0000000209127825 */ /* 0x001fc600078e0204 */
[----:B------:R-:W2:Y:S04]  /*19c70*/  LDL.LU R11, [R1+0x518] ;  /* 0x00051800010b7983 */ /* 0x000ea80000300800 */
[----:B------:R-:W2:Y:S04]  /*19c80*/  LDL.LU R9, [R1+0x51c] ;  /* 0x00051c0001097983 */ /* 0x000ea80000300800 */
[----:B------:R0:W-:Y:S01]  /*19c90*/  STL.64 [R1+0x278], R18 ;  /* 0x0002781201007387 */ /* 0x0001e20000100a00 */
[----:B-1----:R-:W-:-:S04]  /*19ca0*/  IMAD.WIDE R20, R54, 0x2, R4 ;  /* 0x0000000236147825 */ /* 0x002fc800078e0204 */
[--C-:B0-----:R-:W-:Y:S02]  /*19cb0*/  IMAD.WIDE R18, R6, 0x2, R4.reuse ;  /* 0x0000000206127825 */ /* 0x101fe400078e0204 */
[----:B------:R-:W2:Y:S04]  /*19cc0*/  LDL.LU R6, [R1+0x528] ;  /* 0x0005280001067983 */ /* 0x000ea80000300800 */
[----:B------:R0:W-:Y:S04]  /*19cd0*/  STL.64 [R1+0x288], R18 ;  /* 0x0002881201007387 */ /* 0x0001e80000100a00 */
[----:B------:R-:W2:Y:S04]  /*19ce0*/  LDL.LU R54, [R1+0x52c] ;  /* 0x00052c0001367983 */ /* 0x000ea80000300800 */
[----:B------:R1:W-:Y:S01]  /*19cf0*/  STL.64 [R1+0x2a0], R20 ;  /* 0x0002a01401007387 */ /* 0x0003e20000100a00 */
[----:B0-----:R-:W-:-:S03]  /*19d00*/  IMAD.WIDE R18, R55, 0x2, R4 ;  /* 0x0000000237127825 */ /* 0x001fc600078e0204 */
[----:B------:R-:W2:Y:S04]  /*19d10*/  LDL.LU R55, [R1+0x538] ;  /* 0x0005380001377983 */ /* 0x000ea80000300800 */
[----:B------:R3:W-:Y:S01]  /*19d20*/  STL.64 [R1+0x2b8], R18 ;  /* 0x0002b81201007387 */ /* 0x0007e20000100a00 */
[----:B-1----:R-:W-:-:S03]  /*19d30*/  IMAD.WIDE R20, R2, 0x2, R4 ;  /* 0x0000000202147825 */ /* 0x002fc600078e0204 */
[----:B------:R-:W2:Y:S04]  /*19d40*/  LDL.LU R2, [R1+0x53c] ;  /* 0x00053c0001027983 */ /* 0x000ea80000300800 */
[----:B------:R4:W-:Y:S01]  /*19d50*/  STL.64 [R1+0x2c8], R20 ;  /* 0x0002c81401007387 */ /* 0x0009e20000100a00 */
[----:B---3--:R-:W-:-:S04]  /*19d60*/  IMAD.WIDE R18, R16, 0x2, R4 ;  /* 0x0000000210127825 */ /* 0x008fc800078e0204 */
[--C-:B------:R-:W-:Y:S01]  /*19d70*/  IMAD.WIDE R16, R17, 0x2, R4.reuse ;  /* 0x0000000211107825 */ /* 0x100fe200078e0204 */
[----:B------:R0:W-:Y:S04]  /*19d80*/  STL.64 [R1+0x2e0], R18 ;  /* 0x0002e01201007387 */ /* 0x0001e80000100a00 */
[----:B------:R1:W-:Y:S01]  /*19d90*/  STL.64 [R1+0x2f0], R16 ;  /* 0x0002f01001007387 */ /* 0x0003e20000100a00 */
[----:B----4-:R-:W-:-:S04]  /*19da0*/  IMAD.WIDE R20, R14, 0x2, R4 ;  /* 0x000000020e147825 */ /* 0x010fc800078e0204 */
[--C-:B0-----:R-:W-:Y:S01]  /*19db0*/  IMAD.WIDE R18, R15, 0x2, R4.reuse ;  /* 0x000000020f127825 */ /* 0x101fe200078e0204 */
[----:B------:R-:W-:Y:S03]  /*19dc0*/  STL.64 [R1+0x308], R20 ;  /* 0x0003081401007387 */ /* 0x000fe60000100a00 */
[--C-:B-1----:R-:W-:Y:S01]  /*19dd0*/  IMAD.WIDE R16, R12, 0x2, R4.reuse ;  /* 0x000000020c107825 */ /* 0x102fe200078e0204 */
[----:B------:R-:W-:Y:S03]  /*19de0*/  STL.64 [R1+0x318], R18 ;  /* 0x0003181201007387 */ /* 0x000fe60000100a00 */
[--C-:B------:R-:W-:Y:S02]  /*19df0*/  IMAD.WIDE R14, R3, 0x2, R4.reuse ;  /* 0x00000002030e7825 */ /* 0x100fe400078e0204 */
[----:B------:R-:W3:Y:S02]  /*19e00*/  LDL.LU R3, [R1+0x548] ;  /* 0x0005480001037983 */ /* 0x000ee40000300800 */
[----:B------:R-:W-:-:S02]  /*19e10*/  IMAD.WIDE R12, R13, 0x2, R4 ;  /* 0x000000020d0c7825 */ /* 0x000fc400078e0204 */
[----:B------:R-:W-:Y:S04]  /*19e20*/  STL.64 [R1+0x330], R16 ;  /* 0x0003301001007387 */ /* 0x000fe80000100a00 */
[----:B------:R0:W-:Y:S02]  /*19e30*/  STL.64 [R1+0x340], R14 ;  /* 0x0003400e01007387 */ /* 0x0001e40000100a00 */
[--C-:B0-----:R-:W-:Y:S02]  /*19e40*/  IMAD.WIDE R14, R7, 0x2, R4.reuse ;  /* 0x00000002070e7825 */ /* 0x101fe400078e0204 */
[----:B------:R-:W4:Y:S04]  /*19e50*/  LDL.LU R7, [R1+0x54c] ;  /* 0x00054c0001077983 */ /* 0x000f280000300800 */
[----:B------:R0:W-:Y:S04]  /*19e60*/  STL.64 [R1+0x358], R12 ;  /* 0x0003580c01007387 */ /* 0x0001e80000100a00 */
[----:B------:R1:W-:Y:S01]  /*19e70*/  STL.64 [R1+0x370], R14 ;  /* 0x0003700e01007387 */ /* 0x0003e20000100a00 */
[----:B0-----:R-:W-:-:S03]  /*19e80*/  IMAD.WIDE R12, R56, 0x2, R4 ;  /* 0x00000002380c7825 */ /* 0x001fc600078e0204 */
[----:B------:R-:W4:Y:S01]  /*19e90*/  LDL.LU R56, [R1+0x558] ;  /* 0x0005580001387983 */ /* 0x000f220000300800 */
[----:B-1----:R-:W-:-:S03]  /*19ea0*/  IMAD.WIDE R14, R57, 0x2, R4 ;  /* 0x00000002390e7825 */ /* 0x002fc600078e0204 */
[----:B------:R0:W-:Y:S04]  /*19eb0*/  STL.64 [R1+0x380], R12 ;  /* 0x0003800c01007387 */ /* 0x0001e80000100a00 */
[----:B------:R-:W4:Y:S04]  /*19ec0*/  LDL.LU R57, [R1+0x55c] ;  /* 0x00055c0001397983 */ /* 0x000f280000300800 */
[----:B------:R1:W-:Y:S01]  /*19ed0*/  STL.64 [R1+0x398], R14 ;  /* 0x0003980e01007387 */ /* 0x0003e20000100a00 */
[----:B0-----:R-:W-:-:S03]  /*19ee0*/  IMAD.WIDE R12, R58, 0x2, R4 ;  /* 0x000000023a0c7825 */ /* 0x001fc600078e0204 */
[----:B------:R-:W4:Y:S04]  /*19ef0*/  LDL.LU R58, [R1+0x568] ;  /* 0x00056800013a7983 */ /* 0x000f280000300800 */
[----:B------:R0:W-:Y:S01]  /*19f00*/  STL.64 [R1+0x3a8], R12 ;  /* 0x0003a80c01007387 */ /* 0x0001e20000100a00 */
[----:B-1----:R-:W-:-:S04]  /*19f10*/  IMAD.WIDE R14, R10, 0x2, R4 ;  /* 0x000000020a0e7825 */ /* 0x002fc800078e0204 */
[--C-:B0-----:R-:W-:Y:S02]  /*19f20*/  IMAD.WIDE R12, R59, 0x2, R4.reuse ;  /* 0x000000023b0c7825 */ /* 0x101fe400078e0204 */
[----:B------:R-:W4:Y:S04]  /*19f30*/  LDL.LU R59, [R1+0x56c] ;  /* 0x00056c00013b7983 */ /* 0x000f280000300800 */
[----:B------:R2:W-:Y:S04]  /*19f40*/  STL.64 [R1+0x3c0], R14 ;  /* 0x0003c00e01007387 */ /* 0x0005e80000100a00 */
[----:B------:R0:W-:Y:S01]  /*19f50*/  STL.64 [R1+0x3d0], R12 ;  /* 0x0003d00c01007387 */ /* 0x0001e20000100a00 */
[----:B--2---:R-:W-:-:S03]  /*19f60*/  IMAD.WIDE R14, R8, 0x2, R4 ;  /* 0x00000002080e7825 */ /* 0x004fc600078e0204 */
[----:B------:R-:W2:Y:S01]  /*19f70*/  LDL.LU R8, [R1+0x578] ;  /* 0x0005780001087983 */ /* 0x000ea20000300800 */
[----:B0-----:R-:W-:-:S03]  /*19f80*/  IMAD.WIDE R12, R11, 0x2, R4 ;  /* 0x000000020b0c7825 */ /* 0x001fc600078e0204 */
[----:B------:R-:W-:Y:S01]  /*19f90*/  STL.64 [R1+0x3e8], R14 ;  /* 0x0003e80e01007387 */ /* 0x000fe20000100a00 */
[----:B------:R-:W-:-:S03]  /*19fa0*/  IMAD.WIDE R10, R9, 0x2, R4 ;  /* 0x00000002090a7825 */ /* 0x000fc600078e0204 */
[----:B------:R-:W2:Y:S04]  /*19fb0*/  LDL.LU R9, [R1+0x57c] ;  /* 0x00057c0001097983 */ /* 0x000ea80000300800 */
[----:B------:R0:W-:Y:S04]  /*19fc0*/  STL.64 [R1+0x400], R12 ;  /* 0x0004000c01007387 */ /* 0x0001e80000100a00 */
[----:B------:R1:W-:Y:S01]  /*19fd0*/  STL.64 [R1+0x410], R10 ;  /* 0x0004100a01007387 */ /* 0x0003e20000100a00 */
[----:B0-----:R-:W-:-:S03]  /*19fe0*/  IMAD.WIDE R12, R6, 0x2, R4 ;  /* 0x00000002060c7825 */ /* 0x001fc600078e0204 */
[----:B------:R-:W2:Y:S01]  /*19ff0*/  LDL.LU R6, [R1+0x580] ;  /* 0x0005800001067983 */ /* 0x000ea20000300800 */
[----:B-1----:R-:W-:-:S03]  /*1a000*/  IMAD.WIDE R10, R54, 0x2, R4 ;  /* 0x00000002360a7825 */ /* 0x002fc600078e0204 */
        /* <DEDUP_REMOVED lines=8> */
[----:B------:R-:W2:Y:S04]  /*1a090*/  LDL.LU R17, [R1+0x598] ;  /* 0x0005980001117983 */ /* 0x000ea80000300800 */
[----:B------:R3:W-:Y:S04]  /*1a0a0*/  STL.64 [R1+0x460], R10 ;  /* 0x0004600a01007387 */ /* 0x0007e80000100a00 */
[----:B------:R-:W2:Y:S04]  /*1a0b0*/  LDL.LU R14, [R1+0x59c] ;  /* 0x00059c00010e7983 */ /* 0x000ea80000300800 */
[----:B------:R-:W2:Y:S04]  /*1a0c0*/  LDL.LU R15, [R1+0x5a8] ;  /* 0x0005a800010f7983 */ /* 0x000ea80000300800 */
[----:B0-----:R-:W2:Y:S04]  /*1a0d0*/  LDL.LU R12, [R1+0x5ac] ;  /* 0x0005ac00010c7983 */ /* 0x001ea80000300800 */
[----:B------:R-:W2:Y:S04]  /*1a0e0*/  LDL.LU R2, [R1+0x5b0] ;  /* 0x0005b00001027983 */ /* 0x000ea80000300800 */
[----:B------:R-:W2:Y:S01]  /*1a0f0*/  LDL.LU R13, [R1+0x5b4] ;  /* 0x0005b400010d7983 */ /* 0x000ea20000300800 */
[----:B---3--:R-:W-:-:S03]  /*1a100*/  IMAD.WIDE R10, R3, 0x2, R4 ;  /* 0x00000002030a7825 */ /* 0x008fc600078e0204 */
[----:B------:R-:W3:Y:S04]  /*1a110*/  LDL.LU R3, [R1+0x5c0] ;  /* 0x0005c00001037983 */ /* 0x000ee80000300800 */
[----:B------:R4:W-:Y:S02]  /*1a120*/  STL.64 [R1+0x478], R10 ;  /* 0x0004780a01007387 */ /* 0x0009e40000100a00 */
[--C-:B----4-:R-:W-:Y:S02]  /*1a130*/  IMAD.WIDE R10, R7, 0x2, R4.reuse ;  /* 0x00000002070a7825 */ /* 0x110fe400078e0204 */
[----:B------:R-:W4:Y:S04]  /*1a140*/  LDL.LU R7, [R1+0x5c4] ;  /* 0x0005c40001077983 */ /* 0x000f280000300800 */
[----:B------:R0:W-:Y:S01]  /*1a150*/  STL.64 [R1+0x490], R10 ;  /* 0x0004900a01007387 */ /* 0x0001e20000100a00 */
[----:B------:R-:W-:-:S03]  /*1a160*/  IMAD.WIDE R18, R56, 0x2, R4 ;  /* 0x0000000238127825 */ /* 0x000fc600078e0204 */
[----:B------:R-:W4:Y:S04]  /*1a170*/  LDL.LU R56, [R1+0x5c8] ;  /* 0x0005c80001387983 */ /* 0x000f280000300800 */
[----:B------:R1:W-:Y:S01]  /*1a180*/  STL.64 [R1+0x4a0], R18 ;  /* 0x0004a01201007387 */ /* 0x0003e20000100a00 */
[----:B0-----:R-:W-:-:S03]  /*1a190*/  IMAD.WIDE R10, R57, 0x2, R4 ;  /* 0x00000002390a7825 */ /* 0x001fc600078e0204 */
[----:B------:R-:W4:Y:S04]  /*1a1a0*/  LDL.LU R57, [R1+0x5cc] ;  /* 0x0005cc0001397983 */ /* 0x000f280000300800 */
[----:B------:R0:W-:Y:S01]  /*1a1b0*/  STL.64 [R1+0x4b8], R10 ;  /* 0x0004b80a01007387 */ /* 0x0001e20000100a00 */
[----:B-1----:R-:W-:-:S03]  /*1a1c0*/  IMAD.WIDE R18, R58, 0x2, R4 ;  /* 0x000000023a127825 */ /* 0x002fc600078e0204 */
[----:B0-----:R-:W4:Y:S04]  /*1a1d0*/  LDL.LU R10, [R1+0x5d8] ;  /* 0x0005d800010a7983 */ /* 0x001f280000300800 */
[----:B------:R-:W4:Y:S04]  /*1a1e0*/  LDL.LU R58, [R1+0x5e8] ;  /* 0x0005e800013a7983 */ /* 0x000f280000300800 */
[----:B------:R2:W-:Y:S01]  /*1a1f0*/  STL.64 [R1+0x4c8], R18 ;  /* 0x0004c81201007387 */ /* 0x0005e20000100a00 */
[----:B------:R-:W-:-:S03]  /*1a200*/  IMAD.WIDE R20, R59, 0x2, R4 ;  /* 0x000000023b147825 */ /* 0x000fc600078e0204 */
[----:B------:R-:W4:Y:S04]  /*1a210*/  LDL.LU R59, [R1+0x5f0] ;  /* 0x0005f000013b7983 */ /* 0x000f280000300800 */
[----:B------:R-:W-:Y:S04]  /*1a220*/  STL.64 [R1+0x4e0], R20 ;  /* 0x0004e01401007387 */ /* 0x000fe80000100a00 */
[----:B------:R-:W4:Y:S01]  /*1a230*/  LDL.LU R11, [R1+0x600] ;  /* 0x00060000010b7983 */ /* 0x000f220000300800 */
[----:B--2---:R-:W-:-:S03]  /*1a240*/  IMAD.WIDE R18, R8, 0x2, R4 ;  /* 0x0000000208127825 */ /* 0x004fc600078e0204 */
[----:B------:R-:W2:Y:S04]  /*1a250*/  LDL.LU R8, [R1+0x608] ;  /* 0x0006080001087983 */ /* 0x000ea80000300800 */
[----:B------:R0:W-:Y:S02]  /*1a260*/  STL.64 [R1+0x4f0], R18 ;  /* 0x0004f01201007387 */ /* 0x0001e40000100a00 */
[--C-:B0-----:R-:W-:Y:S02]  /*1a270*/  IMAD.WIDE R18, R9, 0x2, R4.reuse ;  /* 0x0000000209127825 */ /* 0x101fe400078e0204 */
[----:B------:R-:W2:Y:S04]  /*1a280*/  LDL.LU R9, [R1+0x618] ;  /* 0x0006180001097983 */ /* 0x000ea80000300800 */
[----:B------:R0:W-:Y:S01]  /*1a290*/  STL.64 [R1+0x508], R18 ;  /* 0x0005081201007387 */ /* 0x0001e20000100a00 */
[----:B------:R-:W-:-:S03]  /*1a2a0*/  IMAD.WIDE R20, R6, 0x2, R4 ;  /* 0x0000000206147825 */ /* 0x000fc600078e0204 */
        /* <DEDUP_REMOVED lines=8> */
[----:B0-----:R-:W-:-:S04]  /*1a330*/  IMAD.WIDE R18, R16, 0x2, R4 ;  /* 0x0000000210127825 */ /* 0x001fc800078e0204 */
[--C-:B------:R-:W-:Y:S01]  /*1a340*/  IMAD.WIDE R16, R17, 0x2, R4.reuse ;  /* 0x0000000211107825 */ /* 0x100fe200078e0204 */
[----:B------:R0:W-:Y:S03]  /*1a350*/  STL.64 [R1+0x548], R18 ;  /* 0x0005481201007387 */ /* 0x0001e60000100a00 */
[--C-:B-1----:R-:W-:Y:S01]  /*1a360*/  IMAD.WIDE R20, R14, 0x2, R4.reuse ;  /* 0x000000020e147825 */ /* 0x102fe200078e0204 */
[----:B------:R1:W-:Y:S03]  /*1a370*/  STL.64 [R1+0x558], R16 ;  /* 0x0005581001007387 */ /* 0x0003e60000100a00 */
[--C-:B0-----:R-:W-:Y:S01]  /*1a380*/  IMAD.WIDE R18, R15, 0x2, R4.reuse ;  /* 0x000000020f127825 */ /* 0x101fe200078e0204 */
[----:B------:R-:W-:Y:S03]  /*1a390*/  STL.64 [R1+0x568], R20 ;  /* 0x0005681401007387 */ /* 0x000fe60000100a00 */
[--C-:B------:R-:W-:Y:S01]  /*1a3a0*/  IMAD.WIDE R14, R2, 0x2, R4.reuse ;  /* 0x00000002020e7825 */ /* 0x100fe200078e0204 */
[----:B------:R-:W-:Y:S03]  /*1a3b0*/  STL.64 [R1+0x578], R18 ;  /* 0x0005781201007387 */ /* 0x000fe60000100a00 */
[--C-:B-1----:R-:W-:Y:S01]  /*1a3c0*/  IMAD.WIDE R16, R12, 0x2, R4.reuse ;  /* 0x000000020c107825 */ /* 0x102fe200078e0204 */
[----:B------:R-:W2:Y:S04]  /*1a3d0*/  LDL.LU R2, [R1+0x648] ;  /* 0x0006480001027983 */ /* 0x000ea80000300800 */
[----:B------:R-:W-:Y:S01]  /*1a3e0*/  STL.64 [R1+0x580], R16 ;  /* 0x0005801001007387 */ /* 0x000fe20000100a00 */
[----:B------:R-:W-:-:S03]  /*1a3f0*/  IMAD.WIDE R12, R13, 0x2, R4 ;  /* 0x000000020d0c7825 */ /* 0x000fc600078e0204 */
[----:B------:R3:W-:Y:S02]  /*1a400*/  STL.64 [R1+0x590], R14 ;  /* 0x0005900e01007387 */ /* 0x0007e40000100a00 */
[--C-:B---3--:R-:W-:Y:S02]  /*1a410*/  IMAD.WIDE R14, R3, 0x2, R4.reuse ;  /* 0x00000002030e7825 */ /* 0x108fe400078e0204 */
[----:B------:R-:W3:Y:S04]  /*1a420*/  LDL.LU R3, [R1+0x650] ;  /* 0x0006500001037983 */ /* 0x000ee80000300800 */
[----:B------:R4:W-:Y:S04]  /*1a430*/  STL.64 [R1+0x598], R12 ;  /* 0x0005980c01007387 */ /* 0x0009e80000100a00 */
[----:B------:R0:W-:Y:S01]  /*1a440*/  STL.64 [R1+0x5a8], R14 ;  /* 0x0005a80e01007387 */ /* 0x0001e20000100a00 */
[----:B----4-:R-:W-:-:S03]  /*1a450*/  IMAD.WIDE R12, R7, 0x2, R4 ;  /* 0x00000002070c7825 */ /* 0x010fc600078e0204 */
[----:B------:R-:W4:Y:S04]  /*1a460*/  LDL.LU R7, [R1+0x660] ;  /* 0x0006600001077983 */ /* 0x000f280000300800 */
[----:B------:R1:W-:Y:S01]  /*1a470*/  STL.64 [R1+0x5b0], R12 ;  /* 0x0005b00c01007387 */ /* 0x0003e20000100a00 */
[----:B0-----:R-:W-:-:S03]  /*1a480*/  IMAD.WIDE R14, R56, 0x2, R4 ;  /* 0x00000002380e7825 */ /* 0x001fc600078e0204 */
[----:B------:R-:W4:Y:S04]  /*1a490*/  LDL.LU R56, [R1+0x668] ;  /* 0x0006680001387983 */ /* 0x000f280000300800 */
[----:B------:R0:W-:Y:S01]  /*1a4a0*/  STL.64 [R1+0x5c0], R14 ;  /* 0x0005c00e01007387 */ /* 0x0001e20000100a00 */
[----:B-1----:R-:W-:-:S03]  /*1a4b0*/  IMAD.WIDE R12, R57, 0x2, R4 ;  /* 0x00000002390c7825 */ /* 0x002fc600078e0204 */
[----:B------:R-:W4:Y:S04]  /*1a4c0*/  LDL.LU R57, [R1+0x678] ;  /* 0x0006780001397983 */ /* 0x000f280000300800 */
[----:B------:R1:W-:Y:S01]  /*1a4d0*/  STL.64 [R1+0x5c8], R12 ;  /* 0x0005c80c01007387 */ /* 0x0003e20000100a00 */
[----:B0-----:R-:W-:-:S04]  /*1a4e0*/  IMAD.WIDE R14, R10, 0x2, R4 ;  /* 0x000000020a0e7825 */ /* 0x001fc800078e0204 */
[--C-:B-1----:R-:W-:Y:S02]  /*1a4f0*/  IMAD.WIDE R12, R58, 0x2, R4.reuse ;  /* 0x000000023a0c7825 */ /* 0x102fe400078e0204 */
[----:B------:R-:W4:Y:S04]  /*1a500*/  LDL.LU R58, [R1+0x680] ;  /* 0x00068000013a7983 */ /* 0x000f280000300800 */
[----:B------:R0:W-:Y:S04]  /*1a510*/  STL.64 [R1+0x5d8], R14 ;  /* 0x0005d80e01007387 */ /* 0x0001e80000100a00 */
[----:B------:R1:W-:Y:S01]  /*1a520*/  STL.64 [R1+0x5e8], R12 ;  /* 0x0005e80c01007387 */ /* 0x0003e20000100a00 */
[----:B0-----:R-:W-:-:S03]  /*1a530*/  IMAD.WIDE R14, R59, 0x2, R4 ;  /* 0x000000023b0e7825 */ /* 0x001fc600078e0204 */
[----:B------:R-:W4:Y:S01]  /*1a540*/  LDL.LU R59, [R1+0x690] ;  /* 0x00069000013b7983 */ /* 0x000f220000300800 */
[----:B-1----:R-:W-:-:S03]  /*1a550*/  IMAD.WIDE R12, R11, 0x2, R4 ;  /* 0x000000020b0c7825 */ /* 0x002fc600078e0204 */
[----:B------:R-:W-:Y:S01]  /*1a560*/  STL.64 [R1+0x5f0], R14 ;  /* 0x0005f00e01007387 */ /* 0x000fe20000100a00 */
[----:B--2---:R-:W-:-:S03]  /*1a570*/  IMAD.WIDE R10, R8, 0x2, R4 ;  /* 0x00000002080a7825 */ /* 0x004fc600078e0204 */
[----:B------:R-:W2:Y:S04]  /*1a580*/  LDL.LU R8, [R1+0x698] ;  /* 0x0006980001087983 */ /* 0x000ea80000300800 */
[----:B------:R0:W-:Y:S04]  /*1a590*/  STL.64 [R1+0x600], R12 ;  /* 0x0006000c01007387 */ /* 0x0001e80000100a00 */
[----:B------:R1:W-:Y:S01]  /*1a5a0*/  STL.64 [R1+0x608], R10 ;  /* 0x0006080a01007387 */ /* 0x0003e20000100a00 */
[----:B0-----:R-:W-:-:S03]  /*1a5b0*/  IMAD.WIDE R12, R9, 0x2, R4 ;  /* 0x00000002090c7825 */ /* 0x001fc600078e0204 */
[----:B------:R-:W2:Y:S04]  /*1a5c0*/  LDL.LU R9, [R1+0x6a8] ;  /* 0x0006a80001097983 */ /* 0x000ea80000300800 */
[----:B------:R0:W-:Y:S01]  /*1a5d0*/  STL.64 [R1+0x618], R12 ;  /* 0x0006180c01007387 */ /* 0x0001e20000100a00 */
[----:B-1----:R-:W-:-:S03]  /*1a5e0*/  IMAD.WIDE R10, R6, 0x2, R4 ;  /* 0x00000002060a7825 */ /* 0x002fc600078e0204 */
        /* <DEDUP_REMOVED lines=14> */
[----:B-1----:R-:W-:-:S03]  /*1a6d0*/  IMAD.WIDE R10, R2, 0x2, R4 ;  /* 0x00000002020a7825 */ /* 0x002fc600078e0204 */
[----:B------:R-:W2:Y:S04]  /*1a6e0*/  LDL.LU R2, [R1+0x720] ;  /* 0x0007200001027983 */ /* 0x000ea80000300800 */
[----:B------:R3:W-:Y:S02]  /*1a6f0*/  STL.64 [R1+0x648], R10 ;  /* 0x0006480a01007387 */ /* 0x0007e40000100a00 */
[--C-:B---3--:R-:W-:Y:S02]  /*1a700*/  IMAD.WIDE R10, R3, 0x2, R4.reuse ;  /* 0x00000002030a7825 */ /* 0x108fe400078e0204 */
[----:B------:R-:W3:Y:S04]  /*1a710*/  LDL.LU R3, [R1+0x730] ;  /* 0x0007300001037983 */ /* 0x000ee80000300800 */
        /* <DEDUP_REMOVED lines=15> */
[----:B0-----:R-:W-:-:S03]  /*1a810*/  IMAD.WIDE R18, R59, 0x2, R4 ;  /* 0x000000023b127825 */ /* 0x001fc600078e0204 */
[----:B------:R-:W4:Y:S04]  /*1a820*/  LDL.LU R59, [R1+0x780] ;  /* 0x00078000013b7983 */ /* 0x000f280000300800 */
[----:B------:R2:W-:Y:S02]  /*1a830*/  STL.64 [R1+0x690], R18 ;  /* 0x0006901201007387 */ /* 0x0005e40000100a00 */
[--C-:B--2---:R-:W-:Y:S02]  /*1a840*/  IMAD.WIDE R18, R8, 0x2, R4.reuse ;  /* 0x0000000208127825 */ /* 0x104fe400078e0204 */
        /* <DEDUP_REMOVED lines=25> */
[--C-:B0-----:R-:W-:Y:S02]  /*1a9e0*/  IMAD.WIDE R14, R2, 0x2, R4.reuse ;  /* 0x00000002020e7825 */ /* 0x101fe400078e0204 */
[----:B------:R-:W2:Y:S04]  /*1a9f0*/  LDL.LU R2, [R1+0x7c8] ;  /* 0x0007c80001027983 */ /* 0x000ea80000300800 */
[----:B------:R3:W-:Y:S04]  /*1aa00*/  STL.64 [R1+0x718], R12 ;  /* 0x0007180c01007387 */ /* 0x0007e80000100a00 */
[----:B------:R4:W-:Y:S01]  /*1aa10*/  STL.64 [R1+0x720], R14 ;  /* 0x0007200e01007387 */ /* 0x0009e20000100a00 */
[----:B---3--:R-:W-:-:S03]  /*1aa20*/  IMAD.WIDE R12, R3, 0x2, R4 ;  /* 0x00000002030c7825 */ /* 0x008fc600078e0204 */
        /* <DEDUP_REMOVED lines=13> */
[----:B0-----:R-:W-:-:S03]  /*1ab00*/  IMAD.WIDE R14, R58, 0x2, R4 ;  /* 0x000000023a0e7825 */ /* 0x001fc600078e0204 */
[----:B------:R-:W4:Y:S01]  /*1ab10*/  LDL.LU R58, [R1+0x808] ;  /* 0x00080800013a7983 */ /* 0x000f220000300800 */
[----:B-1----:R-:W-:-:S03]  /*1ab20*/  IMAD.WIDE R12, R11, 0x2, R4 ;  /* 0x000000020b0c7825 */ /* 0x002fc600078e0204 */
[----:B------:R-:W-:Y:S01]  /*1ab30*/  STL.64 [R1+0x768], R14 ;  /* 0x0007680e01007387 */ /* 0x000fe20000100a00 */
[----:B------:R-:W-:-:S03]  /*1ab40*/  IMAD.WIDE R10, R59, 0x2, R4 ;  /* 0x000000023b0a7825 */ /* 0x000fc600078e0204 */
[----:B------:R-:W4:Y:S04]  /*1ab50*/  LDL.LU R59, [R1+0x818] ;  /* 0x00081800013b7983 */ /* 0x000f280000300800 */
[----:B------:R2:W-:Y:S04]  /*1ab60*/  STL.64 [R1+0x778], R12 ;  /* 0x0007780c01007387 */ /* 0x0005e80000100a00 */
[----:B------:R0:W-:Y:S01]  /*1ab70*/  STL.64 [R1+0x780], R10 ;  /* 0x0007800a01007387 */ /* 0x0001e20000100a00 */
[----:B--2---:R-:W-:-:S03]  /*1ab80*/  IMAD.WIDE R12, R8, 0x2, R4 ;  /* 0x00000002080c7825 */ /* 0x004fc600078e0204 */
        /* <DEDUP_REMOVED lines=10> */
[----:B------:R-:W2:Y:S04]  /*1ac30*/  LDL.LU R17, [R1+0x850] ;  /* 0x0008500001117983 */ /* 0x000ea80000300800 */
[----:B------:R0:W-:Y:S04]  /*1ac40*/  STL.64 [R1+0x7b0], R10 ;  /* 0x0007b00a01007387 */ /* 0x0001e80000100a00 */
[----:B------:R-:W2:Y:S04]  /*1ac50*/  LDL.LU R14, [R1+0x860] ;  /* 0x00086000010e7983 */ /* 0x000ea80000300800 */
[----:B------:R-:W2:Y:S04]  /*1ac60*/  LDL.LU R15, [R1+0x868] ;  /* 0x00086800010f7983 */ /* 0x000ea80000300800 */
[----:B-1----:R-:W2:Y:S04]  /*1ac70*/  LDL.LU R12, [R1+0x878] ;  /* 0x00087800010c7983 */ /* 0x002ea80000300800 */
[----:B------:R-:W2:Y:S04]  /*1ac80*/  LDL.LU R54, [R1+0x880] ;  /* 0x0008800001367983 */ /* 0x000ea80000300800 */
[----:B------:R-:W2:Y:S01]  /*1ac90*/  LDL.LU R13, [R1+0x890] ;  /* 0x00089000010d7983 */ /* 0x000ea20000300800 */
[----:B0-----:R-:W-:-:S03]  /*1aca0*/  IMAD.WIDE R10, R55, 0x2, R4 ;  /* 0x00000002370a7825 */ /* 0x001fc600078e0204 */
[----:B------:R-:W2:Y:S04]  /*1acb0*/  LDL.LU R55, [R1+0x898] ;  /* 0x0008980001377983 */ /* 0x000ea80000300800 */
[----:B------:R0:W-:Y:S02]  /*1acc0*/  STL.64 [R1+0x7c0], R10 ;  /* 0x0007c00a01007387 */ /* 0x0001e40000100a00 */
[--C-:B0-----:R-:W-:Y:S02]  /*1acd0*/  IMAD.WIDE R10, R2, 0x2, R4.reuse ;  /* 0x00000002020a7825 */ /* 0x101fe400078e0204 */
[----:B------:R-:W2:Y:S04]  /*1ace0*/  LDL.LU R2, [R1+0x8a8] ;  /* 0x0008a80001027983 */ /* 0x000ea80000300800 */
        /* <DEDUP_REMOVED lines=8> */
[----:B-1----:R-:W4:Y:S04]  /*1ad70*/  LDL.LU R10, [R1+0x8c8] ;  /* 0x0008c800010a7983 */ /* 0x002f280000300800 */
        /* <DEDUP_REMOVED lines=9> */
[--C-:B0-----:R-:W-:Y:S02]  /*1ae10*/  IMAD.WIDE R18, R59, 0x2, R4.reuse ;  /* 0x000000023b127825 */ /* 0x101fe400078e0204 */
[----:B------:R-:W4:Y:S04]  /*1ae20*/  LDL.LU R59, [R1+0x908] ;  /* 0x00090800013b7983 */ /* 0x000f280000300800 */
        /* <DEDUP_REMOVED lines=28> */
[----:B0-----:R-:W-:-:S03]  /*1aff0*/  IMAD.WIDE R12, R2, 0x2, R4 ;  /* 0x00000002020c7825 */ /* 0x001fc600078e0204 */
        /* <DEDUP_REMOVED lines=14> */
[----:B------:R-:W4:Y:S04]  /*1b0e0*/  LDL.LU R57, [R1+0x988] ;  /* 0x0009880001397983 */ /* 0x000f280000300800 */
[----:B------:R-:W-:Y:S01]  /*1b0f0*/  STL.64 [R1+0x8e8], R14 ;  /* 0x0008e80e01007387 */ /* 0x000fe20000100a00 */
[----:B-1----:R-:W-:-:S04]  /*1b100*/  IMAD.WIDE R12, R11, 0x2, R4 ;  /* 0x000000020b0c7825 */ /* 0x002fc800078e0204 */
[--C-:B------:R-:W-:Y:S02]  /*1b110*/  IMAD.WIDE R10, R58, 0x2, R4.reuse ;  /* 0x000000023a0a7825 */ /* 0x100fe400078e0204 */
[----:B------:R-:W4:Y:S04]  /*1b120*/  LDL.LU R58, [R1+0x998] ;  /* 0x00099800013a7983 */ /* 0x000f280000300800 */
[----:B------:R0:W-:Y:S04]  /*1b130*/  STL.64 [R1+0x8f0], R12 ;  /* 0x0008f00c01007387 */ /* 0x0001e80000100a00 */
[----:B------:R2:W-:Y:S01]  /*1b140*/  STL.64 [R1+0x900], R10 ;  /* 0x0009000a01007387 */ /* 0x0005e20000100a00 */
[----:B0-----:R-:W-:-:S03]  /*1b150*/  IMAD.WIDE R12, R59, 0x2, R4 ;  /* 0x000000023b0c7825 */ /* 0x001fc600078e0204 */
        /* <DEDUP_REMOVED lines=20> */
[--C-:B0-----:R-:W-:Y:S02]  /*1b2a0*/  IMAD.WIDE R10, R55, 0x2, R4.reuse ;  /* 0x00000002370a7825 */ /* 0x101fe400078e0204 */
[----:B------:R-:W2:Y:S04]  /*1b2b0*/  LDL.LU R55, [R1+0x4a8] ;  /* 0x0004a80001377983 */ /* 0x000ea80000300800 */
[----:B------:R3:W-:Y:S01]  /*1b2c0*/  STL.64 [R1+0x948], R10 ;  /* 0x0009480a01007387 */ /* 0x0007e20000100a00 */
[----:B------:R-:W-:-:S03]  /*1b2d0*/  IMAD.WIDE R18, R2, 0x2, R4 ;  /* 0x0000000202127825 */ /* 0x000fc600078e0204 */
[----:B------:R-:W2:Y:S04]  /*1b2e0*/  LDL.LU R2, [R1+0x484] ;  /* 0x0004840001027983 */ /* 0x000ea80000300800 */
[----:B------:R-:W-:Y:S01]  /*1b2f0*/  STL.64 [R1+0x958], R18 ;  /* 0x0009581201007387 */ /* 0x000fe20000100a00 */
[----:B---3--:R-:W-:-:S03]  /*1b300*/  IMAD.WIDE R10, R3, 0x2, R4 ;  /* 0x00000002030a7825 */ /* 0x008fc600078e0204 */
[----:B------:R-:W3:Y:S04]  /*1b310*/  LDL.LU R3, [R1+0x480] ;  /* 0x0004800001037983 */ /* 0x000ee80000300800 */
[----:B------:R0:W-:Y:S04]  /*1b320*/  STL.64 [R1+0x968], R10 ;  /* 0x0009680a01007387 */ /* 0x0001e80000100a00 */
[----:B0-----:R-:W3:Y:S01]  /*1b330*/  LDL.LU R10, [R1+0x46c] ;  /* 0x00046c00010a7983 */ /* 0x001ee20000300800 */
[----:B----4-:R-:W-:-:S03]  /*1b340*/  IMAD.WIDE R18, R7, 0x2, R4 ;  /* 0x0000000207127825 */ /* 0x010fc600078e0204 */
        /* <DEDUP_REMOVED lines=12> */
[----:B------:R-:W-:-:S03]  /*1b410*/  IMAD.WIDE R20, R59, 0x2, R4 ;  /* 0x000000023b147825 */ /* 0x000fc600078e0204 */
[----:B------:R-:W4:Y:S04]  /*1b420*/  LDL.LU R59, [R1+0x3f4] ;  /* 0x0003f400013b7983 */ /* 0x000f280000300800 */
[----:B------:R0:W-:Y:S01]  /*1b430*/  STL.64 [R1+0x9a0], R20 ;  /* 0x0009a01401007387 */ /* 0x0001e20000100a00 */
[----:B--2---:R-:W-:-:S03]  /*1b440*/  IMAD.WIDE R18, R8, 0x2, R4 ;  /* 0x0000000208127825 */ /* 0x004fc600078e0204 */
[----:B------:R-:W2:Y:S04]  /*1b450*/  LDL.LU R8, [R1+0x3f0] ;  /* 0x0003f00001087983 */ /* 0x000ea80000300800 */
[----:B------:R1:W-:Y:S01]  /*1b460*/  STL.64 [R1+0x9b0], R18 ;  /* 0x0009b01201007387 */ /* 0x0003e20000100a00 */
[----:B0-----:R-:W-:-:S03]  /*1b470*/  IMAD.WIDE R20, R9, 0x2, R4 ;  /* 0x0000000209147825 */ /* 0x001fc600078e0204 */
[----:B------:R-:W2:Y:S01]  /*1b480*/  LDL.LU R9, [R1+0x3dc] ;  /* 0x0003dc0001097983 */ /* 0x000ea20000300800 */
[----:B-1----:R-:W-:-:S03]  /*1b490*/  IMAD.WIDE R18, R16, 0x2, R4 ;  /* 0x0000000210127825 */ /* 0x002fc600078e0204 */
[----:B------:R0:W-:Y:S01]  /*1b4a0*/  STL.64 [R1+0x9b8], R20 ;  /* 0x0009b81401007387 */ /* 0x0001e20000100a00 */
[----:B------:R-:W-:-:S03]  /*1b4b0*/  IMAD.WIDE R16, R17, 0x2, R4 ;  /* 0x0000000211107825 */ /* 0x000fc600078e0204 */
[----:B------:R1:W-:Y:S04]  /*1b4c0*/  STL.64 [R1+0x9d0], R18 ;  /* 0x0009d01201007387 */ /* 0x0003e80000100a00 */
[----:B------:R1:W-:Y:S01]  /*1b4d0*/  STL.64 [R1+0x9d8], R16 ;  /* 0x0009d81001007387 */ /* 0x0003e20000100a00 */
[----:B0-----:R-:W-:-:S04]  /*1b4e0*/  IMAD.WIDE R20, R14, 0x2, R4 ;  /* 0x000000020e147825 */ /* 0x001fc800078e0204 */
[--C-:B-1----:R-:W-:Y:S01]  /*1b4f0*/  IMAD.WIDE R18, R15, 0x2, R4.reuse ;  /* 0x000000020f127825 */ /* 0x102fe200078e0204 */
[----:B------:R-:W-:Y:S03]  /*1b500*/  STL.64 [R1+0x9e8], R20 ;  /* 0x0009e81401007387 */ /* 0x000fe60000100a00 */
[--C-:B------:R-:W-:Y:S01]  /*1b510*/  IMAD.WIDE R16, R12, 0x2, R4.reuse ;  /* 0x000000020c107825 */ /* 0x100fe200078e0204 */
[----:B------:R-:W-:Y:S03]  /*1b520*/  STL.64 [R1+0x9f8], R18 ;  /* 0x0009f81201007387 */ /* 0x000fe60000100a00 */
[--C-:B------:R-:W-:Y:S02]  /*1b530*/  IMAD.WIDE R14, R6, 0x2, R4.reuse ;  /* 0x00000002060e7825 */ /* 0x100fe400078e0204 */
[----:B------:R-:W2:Y:S02]  /*1b540*/  LDL.LU R6, [R1+0x3d8] ;  /* 0x0003d80001067983 */ /* 0x000ea40000300800 */
[----:B------:R-:W-:-:S02]  /*1b550*/  IMAD.WIDE R12, R13, 0x2, R4 ;  /* 0x000000020d0c7825 */ /* 0x000fc400078e0204 */
[----:B------:R-:W-:Y:S04]  /*1b560*/  STL.64 [R1+0x4f8], R16 ;  /* 0x0004f81001007387 */ /* 0x000fe80000100a00 */
        /* <DEDUP_REMOVED lines=11> */
[----:B---3--:R-:W-:-:S03]  /*1b620*/  IMAD.WIDE R12, R3, 0x2, R4 ;  /* 0x00000002030c7825 */ /* 0x008fc600078e0204 */
[----:B------:R-:W3:Y:S04]  /*1b630*/  LDL.LU R3, [R1+0x388] ;  /* 0x0003880001037983 */ /* 0x000ee80000300800 */
[----:B------:R4:W-:Y:S01]  /*1b640*/  STL.64 [R1+0x480], R12 ;  /* 0x0004800c01007387 */ /* 0x0009e20000100a00 */
[----:B0-----:R-:W-:-:S04]  /*1b650*/  IMAD.WIDE R14, R10, 0x2, R4 ;  /* 0x000000020a0e7825 */ /* 0x001fc800078e0204 */
[--C-:B----4-:R-:W-:Y:S02]  /*1b660*/  IMAD.WIDE R12, R7, 0x2, R4.reuse ;  /* 0x00000002070c7825 */ /* 0x110fe400078e0204 */
        /* <DEDUP_REMOVED lines=14> */
[----:B-1----:R-:W-:-:S03]  /*1b750*/  IMAD.WIDE R10, R59, 0x2, R4 ;  /* 0x000000023b0a7825 */ /* 0x002fc600078e0204 */
[----:B------:R-:W4:Y:S04]  /*1b760*/  LDL.LU R59, [R1+0x324] ;  /* 0x00032400013b7983 */ /* 0x000f280000300800 */
[----:B------:R0:W-:Y:S01]  /*1b770*/  STL.64 [R1+0xa80], R10 ;  /* 0x000a800a01007387 */ /* 0x0001e20000100a00 */
[----:B--2---:R-:W-:-:S03]  /*1b780*/  IMAD.WIDE R12, R8, 0x2, R4 ;  /* 0x00000002080c7825 */ /* 0x004fc600078e0204 */
        /* <DEDUP_REMOVED lines=20> */
[----:B0-----:R-:W-:-:S03]  /*1b8d0*/  IMAD.WIDE R10, R2, 0x2, R4 ;  /* 0x00000002020a7825 */ /* 0x001fc600078e0204 */
[----:B------:R-:W2:Y:S04]  /*1b8e0*/  LDL.LU R2, [R1+0x240] ;  /* 0x0002400001027983 */ /* 0x000ea80000300800 */
[----:B------:R0:W-:Y:S04]  /*1b8f0*/  STL.64 [R1+0xac0], R10 ;  /* 0x000ac00a01007387 */ /* 0x0001e80000100a00 */
[----:B0-----:R-:W2:Y:S01]  /*1b900*/  LDL.LU R10, [R1+0x21c] ;  /* 0x00021c00010a7983 */ /* 0x001ea20000300800 */
[----:B---3--:R-:W-:-:S03]  /*1b910*/  IMAD.WIDE R18, R3, 0x2, R4 ;  /* 0x0000000203127825 */ /* 0x008fc600078e0204 */
[----:B------:R-:W3:Y:S04]  /*1b920*/  LDL.LU R3, [R1+0x218] ;  /* 0x0002180001037983 */ /* 0x000ee80000300800 */
[----:B------:R0:W-:Y:S01]  /*1b930*/  STL.64 [R1+0x388], R18 ;  /* 0x0003881201007387 */ /* 0x0001e20000100a00 */
[----:B----4-:R-:W-:-:S03]  /*1b940*/  IMAD.WIDE R20, R7, 0x2, R4 ;  /* 0x0000000207147825 */ /* 0x010fc600078e0204 */
        /* <DEDUP_REMOVED lines=15> */
[----:B--2---:R-:W-:-:S03]  /*1ba40*/  IMAD.WIDE R20, R8, 0x2, R4 ;  /* 0x0000000208147825 */ /* 0x004fc600078e0204 */
        /* <DEDUP_REMOVED lines=8> */
[----:B------:R-:W-:Y:S04]  /*1bad0*/  STL.64 [R1+0x2d0], R20 ;  /* 0x0002d01401007387 */ /* 0x000fe80000100a00 */
[----:B------:R-:W-:Y:S01]  /*1bae0*/  STL.64 [R1+0xb30], R18 ;  /* 0x000b301201007387 */ /* 0x000fe20000100a00 */
[----:B------:R-:W-:-:S03]  /*1baf0*/  IMAD.WIDE R14, R9, 0x2, R4 ;  /* 0x00000002090e7825 */ /* 0x000fc600078e0204 */
[----:B------:R-:W2:Y:S01]  /*1bb00*/  LDL.LU R9, [R1+0x1d0] ;  /* 0x0001d00001097983 */ /* 0x000ea20000300800 */
[----:B-1----:R-:W-:-:S04]  /*1bb10*/  IMAD.WIDE R16, R12, 0x2, R4 ;  /* 0x000000020c107825 */ /* 0x002fc800078e0204 */
[--C-:B------:R-:W-:Y:S01]  /*1bb20*/  IMAD.WIDE R12, R13, 0x2, R4.reuse ;  /* 0x000000020d0c7825 */ /* 0x100fe200078e0204 */
        /* <DEDUP_REMOVED lines=15> */
[----:B-1----:R-:W-:-:S04]  /*1bc20*/  IMAD.WIDE R14, R10, 0x2, R4 ;  /* 0x000000020a0e7825 */ /* 0x002fc800078e0204 */
[--C-:B---3--:R-:W-:Y:S02]  /*1bc30*/  IMAD.WIDE R12, R3, 0x2, R4.reuse ;  /* 0x00000002030c7825 */ /* 0x108fe400078e0204 */
[----:B------:R-:W3:Y:S04]  /*1bc40*/  LDL.LU R3, [R1+0x1bc] ;  /* 0x0001bc0001037983 */ /* 0x000ee80000300800 */
[----:B------:R4:W-:Y:S04]  /*1bc50*/  STL.64 [R1+0xb80], R14 ;  /* 0x000b800e01007387 */ /* 0x0009e80000100a00 */
[----:B------:R0:W-:Y:S01]  /*1bc60*/  STL.64 [R1+0x218], R12 ;  /* 0x0002180c01007387 */ /* 0x0001e20000100a00 */
[----:B----4-:R-:W-:-:S03]  /*1bc70*/  IMAD.WIDE R14, R7, 0x2, R4 ;  /* 0x00000002070e7825 */ /* 0x010fc600078e0204 */
[----:B------:R-:W4:Y:S04]  /*1bc80*/  LDL.LU R7, [R1+0x1b8] ;  /* 0x0001b80001077983 */ /* 0x000f280000300800 */
[----:B------:R-:W-:Y:S01]  /*1bc90*/  STL.64 [R1+0xb98], R14 ;  /* 0x000b980e01007387 */ /* 0x000fe20000100a00 */
[----:B0-----:R-:W-:-:S04]  /*1bca0*/  IMAD.WIDE R12, R11, 0x2, R4 ;  /* 0x000000020b0c7825 */ /* 0x001fc800078e0204 */
        /* <DEDUP_REMOVED lines=10> */
[----:B0-----:R-:W-:-:S03]  /*1bd50*/  IMAD.WIDE R12, R59, 0x2, R4 ;  /* 0x000000023b0c7825 */ /* 0x001fc600078e0204 */
[----:B------:R-:W4:Y:S04]  /*1bd60*/  LDL.LU R59, [R1+0x1a8] ;  /* 0x0001a800013b7983 */ /* 0x000f280000300800 */
[----:B------:R0:W-:Y:S01]  /*1bd70*/  STL.64 [R1+0x1d8], R12 ;  /* 0x0001d80c01007387 */ /* 0x0001e20000100a00 */
[----:B--2---:R-:W-:-:S03]  /*1bd80*/  IMAD.WIDE R10, R8, 0x2, R4 ;  /* 0x00000002080a7825 */ /* 0x004fc600078e0204 */
[----:B------:R-:W2:Y:S04]  /*1bd90*/  LDL.LU R16, [R1+0x1a4] ;  /* 0x0001a40001107983 */ /* 0x000ea80000300800 */
[----:B------:R-:W2:Y:S04]  /*1bda0*/  LDL.LU R17, [R1+0x1a0] ;  /* 0x0001a00001117983 */ /* 0x000ea80000300800 */
[----:B------:R1:W-:Y:S04]  /*1bdb0*/  STL.64 [R1+0xbd0], R10 ;  /* 0x000bd00a01007387 */ /* 0x0003e80000100a00 */
[----:B------:R-:W2:Y:S04]  /*1bdc0*/  LDL.LU R14, [R1+0x19c] ;  /* 0x00019c00010e7983 */ /* 0x000ea80000300800 */
[----:B------:R-:W2:Y:S04]  /*1bdd0*/  LDL.LU R15, [R1+0x198] ;  /* 0x00019800010f7983 */ /* 0x000ea80000300800 */
[----:B0-----:R-:W2:Y:S04]  /*1bde0*/  LDL.LU R12, [R1+0x194] ;  /* 0x00019400010c7983 */ /* 0x001ea80000300800 */
[----:B------:R-:W2:Y:S04]  /*1bdf0*/  LDL.LU R13, [R1+0x190] ;  /* 0x00019000010d7983 */ /* 0x000ea80000300800 */
[----:B-1----:R-:W2:Y:S01]  /*1be00*/  LDL.LU R10, [R1+0x18c] ;  /* 0x00018c00010a7983 */ /* 0x002ea20000300800 */
[----:B------:R-:W-:-:S03]  /*1be10*/  IMAD.WIDE R8, R9, 0x2, R4 ;  /* 0x0000000209087825 */ /* 0x000fc600078e0204 */
[----:B------:R-:W2:Y:S04]  /*1be20*/  LDL.LU R11, [R1+0x188] ;  /* 0x00018800010b7983 */ /* 0x000ea80000300800 */
[----:B------:R0:W-:Y:S04]  /*1be30*/  STL.64 [R1+0x1d0], R8 ;  /* 0x0001d00801007387 */ /* 0x0001e80000100a00 */
[----:B0-----:R-:W2:Y:S01]  /*1be40*/  LDL.LU R8, [R1+0x184] ;  /* 0x0001840001087983 */ /* 0x001ea20000300800 */
[----:B------:R-:W-:-:S05]  /*1be50*/  IMAD.WIDE R20, R6, 0x2, R4 ;  /* 0x0000000206147825 */ /* 0x000fca00078e0204 */
        /* <DEDUP_REMOVED lines=10> */
[----:B------:R4:W-:Y:S01]  /*1bf00*/  STL.64 [R1+0x1c0], R18 ;  /* 0x0001c01201007387 */ /* 0x0009e20000100a00 */
[----:B---3--:R-:W-:-:S03]  /*1bf10*/  IMAD.WIDE R20, R3, 0x2, R4 ;  /* 0x0000000203147825 */ /* 0x008fc600078e0204 */
[----:B------:R-:W3:Y:S04]  /*1bf20*/  LDL.LU R3, [R1+0x170] ;  /* 0x0001700001037983 */ /* 0x000ee80000300800 */
[----:B------:R0:W-:Y:S04]  /*1bf30*/  STL.64 [R1+0xc10], R20 ;  /* 0x000c101401007387 */ /* 0x0001e80000100a00 */
[----:B------:R-:W3:Y:S01]  /*1bf40*/  LDL.LU R6, [R1+0x16c] ;  /* 0x00016c0001067983 */ /* 0x000ee20000300800 */
        /* <DEDUP_REMOVED lines=15> */
[----:B--2---:R-:W-:-:S04]  /*1c040*/  IMAD.WIDE R22, R16, 0x2, R4 ;  /* 0x0000000210167825 */ /* 0x004fc800078e0204 */
[--C-:B0-----:R-:W-:Y:S01]  /*1c050*/  IMAD.WIDE R20, R17, 0x2, R4.reuse ;  /* 0x0000000211147825 */ /* 0x101fe200078e0204 */
[----:B------:R-:W-:Y:S03]  /*1c060*/  STL.64 [R1+0xc48], R22 ;  /* 0x000c481601007387 */ /* 0x000fe60000100a00 */
[--C-:B-1----:R-:W-:Y:S01]  /*1c070*/  IMAD.WIDE R18, R14, 0x2, R4.reuse ;  /* 0x000000020e127825 */ /* 0x102fe200078e0204 */
[----:B------:R-:W-:Y:S03]  /*1c080*/  STL.64 [R1+0x1a0], R20 ;  /* 0x0001a01401007387 */ /* 0x000fe60000100a00 */
[--C-:B------:R-:W-:Y:S01]  /*1c090*/  IMAD.WIDE R16, R15, 0x2, R4.reuse ;  /* 0x000000020f107825 */ /* 0x100fe200078e0204 */
[----:B------:R-:W-:Y:S04]  /*1c0a0*/  STL.64 [R1+0xc60], R18 ;  /* 0x000c601201007387 */ /* 0x000fe80000100a00 */
[----:B------:R-:W-:Y:S04]  /*1c0b0*/  STL.64 [R1+0x198], R16 ;  /* 0x0001981001007387 */ /* 0x000fe80000100a00 */
[----:B------:R-:W2:Y:S01]  /*1c0c0*/  LDL.LU.64 R26, [R1+0x150] ;  /* 0x00015000011a7983 */ /* 0x000ea20000300a00 */
[----:B------:R-:W-:-:S04]  /*1c0d0*/  IMAD.WIDE R14, R12, 0x2, R4 ;  /* 0x000000020c0e7825 */ /* 0x000fc800078e0204 */
[--C-:B------:R-:W-:Y:S01]  /*1c0e0*/  IMAD.WIDE R12, R13, 0x2, R4.reuse ;  /* 0x000000020d0c7825 */ /* 0x100fe200078e0204 */
[----:B------:R0:W-:Y:S04]  /*1c0f0*/  STL.64 [R1+0xc70], R14 ;  /* 0x000c700e01007387 */ /* 0x0001e80000100a00 */
[----:B------:R1:W-:Y:S04]  /*1c100*/  STL.64 [R1+0x190], R12 ;  /* 0x0001900c01007387 */ /* 0x0003e80000100a00 */
[----:B------:R-:W2:Y:S01]  /*1c110*/  LDL.LU.64 R24, [R1+0x30] ;  /* 0x0000300001187983 */ /* 0x000ea20000300a00 */
[----:B0-----:R-:W-:-:S04]  /*1c120*/  IMAD.WIDE R14, R10, 0x2, R4 ;  /* 0x000000020a0e7825 */ /* 0x001fc800078e0204 */
[--C-:B-1----:R-:W-:Y:S01]  /*1c130*/  IMAD.WIDE R12, R11, 0x2, R4.reuse ;  /* 0x000000020b0c7825 */ /* 0x102fe200078e0204 */
[----:B------:R-:W-:Y:S03]  /*1c140*/  STL.64 [R1+0xc88], R14 ;  /* 0x000c880e01007387 */ /* 0x000fe60000100a00 */
[--C-:B------:R-:W-:Y:S01]  /*1c150*/  IMAD.WIDE R10, R8, 0x2, R4.reuse ;  /* 0x00000002080a7825 */ /* 0x100fe200078e0204 */
[----:B------:R0:W-:Y:S04]  /*1c160*/  STL.64 [R1+0x188], R12 ;  /* 0x0001880c01007387 */ /* 0x0001e80000100a00 */
[----:B------:R-:W2:Y:S04]  /*1c170*/  LDL.LU.64 R22, [R1+0x148] ;  /* 0x0001480001167983 */ /* 0x000ea80000300a00 */
[----:B------:R1:W-:Y:S04]  /*1c180*/  STL.64 [R1+0xc98], R10 ;  /* 0x000c980a01007387 */ /* 0x0003e80000100a00 */
[----:B------:R-:W2:Y:S01]  /*1c190*/  LDL.LU.64 R20, [R1+0x28] ;  /* 0x0000280001147983 */ /* 0x000ea20000300a00 */
[----:B0-----:R-:W-:-:S05]  /*1c1a0*/  IMAD.WIDE R12, R54, 0x2, R4 ;  /* 0x00000002360c7825 */ /* 0x001fca00078e0204 */
[----:B------:R-:W-:Y:S01]  /*1c1b0*/  STL.64 [R1+0x180], R12 ;  /* 0x0001800c01007387 */ /* 0x000fe20000100a00 */
[----:B-1----:R-:W-:-:S03]  /*1c1c0*/  IMAD.WIDE R10, R55, 0x2, R4 ;  /* 0x00000002370a7825 */ /* 0x002fc600078e0204 */
[----:B------:R-:W2:Y:S04]  /*1c1d0*/  LDL.LU.64 R54, [R1+0x140] ;  /* 0x0001400001367983 */ /* 0x000ea80000300a00 */
[----:B------:R0:W-:Y:S01]  /*1c1e0*/  STL.64 [R1+0xcb0], R10 ;  /* 0x000cb00a01007387 */ /* 0x0001e20000100a00 */
[----:B------:R-:W-:-:S03]  /*1c1f0*/  IMAD.WIDE R8, R9, 0x2, R4 ;  /* 0x0000000209087825 */ /* 0x000fc600078e0204 */
[----:B------:R-:W2:Y:S04]  /*1c200*/  LDL.LU.64 R18, [R1+0x20] ;  /* 0x0000200001127983 */ /* 0x000ea80000300a00 */
[----:B------:R3:W-:Y:S01]  /*1c210*/  STL.64 [R1+0x178], R8 ;  /* 0x0001780801007387 */ /* 0x0007e20000100a00 */
[----:B0-----:R-:W-:-:S05]  /*1c220*/  IMAD.WIDE R10, R2, 0x2, R4 ;  /* 0x00000002020a7825 */ /* 0x001fca00078e0204 */
[----:B------:R0:W-:Y:S01]  /*1c230*/  STL.64 [R1+0xcc0], R10 ;  /* 0x000cc00a01007387 */ /* 0x0001e20000100a00 */
[----:B---3--:R-:W-:-:S03]  /*1c240*/  IMAD.WIDE R8, R3, 0x2, R4 ;  /* 0x0000000203087825 */ /* 0x008fc600078e0204 */
[----:B------:R-:W3:Y:S04]  /*1c250*/  LDL.LU.64 R2, [R1+0x138] ;  /* 0x0001380001027983 */ /* 0x000ee80000300a00 */
[----:B------:R4:W-:Y:S01]  /*1c260*/  STL.64 [R1+0x170], R8 ;  /* 0x0001700801007387 */ /* 0x0009e20000100a00 */
[----:B0-----:R-:W-:-:S03]  /*1c270*/  IMAD.WIDE R10, R6, 0x2, R4 ;  /* 0x00000002060a7825 */ /* 0x001fc600078e0204 */
[----:B------:R-:W3:Y:S04]  /*1c280*/  LDL.LU.64 R16, [R1+0x18] ;  /* 0x0000180001107983 */ /* 0x000ee80000300a00 */
[----:B------:R-:W-:Y:S01]  /*1c290*/  STL.64 [R1+0xcd8], R10 ;  /* 0x000cd80a01007387 */ /* 0x000fe20000100a00 */
[----:B----4-:R-:W-:-:S05]  /*1c2a0*/  IMAD.WIDE R8, R7, 0x2, R4 ;  /* 0x0000000207087825 */ /* 0x010fca00078e0204 */
[----:B------:R0:W-:Y:S04]  /*1c2b0*/  STL.64 [R1+0x168], R8 ;  /* 0x0001680801007387 */ /* 0x0001e80000100a00 */
[----:B------:R-:W4:Y:S01]  /*1c2c0*/  LDL.LU.64 R14, [R1+0x130] ;  /* 0x00013000010e7983 */ /* 0x000f220000300a00 */
[----:B------:R-:W-:-:S05]  /*1c2d0*/  IMAD.WIDE R6, R56, 0x2, R4 ;  /* 0x0000000238067825 */ /* 0x000fca00078e0204 */
[----:B------:R-:W-:Y:S04]  /*1c2e0*/  STL.64 [R1+0xce8], R6 ;  /* 0x000ce80601007387 */ /* 0x000fe80000100a00 */
[----:B------:R-:W4:Y:S01]  /*1c2f0*/  LDL.LU.64 R12, [R1+0x10] ;  /* 0x00001000010c7983 */ /* 0x000f220000300a00 */
[----:B0-----:R-:W-:-:S05]  /*1c300*/  IMAD.WIDE R8, R57, 0x2, R4 ;  /* 0x0000000239087825 */ /* 0x001fca00078e0204 */
[----:B------:R0:W-:Y:S04]  /*1c310*/  STL.64 [R1+0x160], R8 ;  /* 0x0001600801007387 */ /* 0x0001e80000100a00 */
[----:B0-----:R-:W4:Y:S01]  /*1c320*/  LDL.LU.64 R8, [R1+0x128] ;  /* 0x0001280001087983 */ /* 0x001f220000300a00 */
[----:B------:R-:W-:-:S05]  /*1c330*/  IMAD.WIDE R6, R58, 0x2, R4 ;  /* 0x000000023a067825 */ /* 0x000fca00078e0204 */
[----:B------:R0:W-:Y:S04]  /*1c340*/  STL.64 [R1+0xd00], R6 ;  /* 0x000d000601007387 */ /* 0x0001e80000100a00 */
[----:B------:R-:W4:Y:S01]  /*1c350*/  LDL.LU.64 R10, [R1+0x8] ;  /* 0x00000800010a7983 */ /* 0x000f220000300a00 */
[----:B------:R-:W-:-:S04]  /*1c360*/  IMAD.WIDE R56, R59, 0x2, R4 ;  /* 0x000000023b387825 */ /* 0x000fc800078e0204 */
[--C-:B0-----:R-:W-:Y:S01]  /*1c370*/  IMAD.WIDE R6, R60, 0x2, R4.reuse ;  /* 0x000000023c067825 */ /* 0x101fe200078e0204 */
[----:B------:R-:W-:Y:S03]  /*1c380*/  STL.64 [R1+0x158], R56 ;  /* 0x0001583801007387 */ /* 0x000fe60000100a00 */
[--C-:B------:R-:W-:Y:S02]  /*1c390*/  IMAD.WIDE R58, R61, 0x2, R4.reuse ;  /* 0x000000023d3a7825 */ /* 0x100fe400078e0204 */
[----:B------:R-:W4:Y:S04]  /*1c3a0*/  LDL.LU R61, [R1+0x2580] ;  /* 0x00258000013d7983 */ /* 0x000f280000300800 */
[----:B------:R0:W-:Y:S04]  /*1c3b0*/  STL.64 [R1+0xd10], R6 ;  /* 0x000d100601007387 */ /* 0x0001e80000100a00 */
[----:B0-----:R-:W4:Y:S04]  /*1c3c0*/  LDL.LU.64 R6, [R1+0x120] ;  /* 0x0001200001067983 */ /* 0x001f280000300a00 */
[----:B------:R-:W4:Y:S04]  /*1c3d0*/  LDL.LU.64 R56, [R1] ;  /* 0x0000000001387983 */ /* 0x000f280000300a00 */
[----:B------:R0:W-:Y:S04]  /*1c3e0*/  STL.64 [R1+0x320], R58 ;  /* 0x0003203a01007387 */ /* 0x0001e80000100a00 */
[----:B--2---:R1:W-:Y:S04]  /*1c3f0*/  STL [R1+0x24f0], R26 ;  /* 0x0024f01a01007387 */ /* 0x0043e80000100800 */
[----:B0-----:R-:W2:Y:S01]  /*1c400*/  LDL.LU.64 R58, [R1+0x118] ;  /* 0x00011800013a7983 */ /* 0x001ea20000300a00 */
[----:B------:R-:W-:-:S04]  /*1c410*/  IMAD.WIDE R36, R42, 0x2, R4 ;  /* 0x000000022a247825 */ /* 0x000fc800078e0204 */
        /* <DEDUP_REMOVED lines=13> */
[----:B------:R-:W-:Y:S02]  /*1c4f0*/  IMAD.MOV.U32 R0, RZ, RZ, R27 ;  /* 0x000000ffff007224 */ /* 0x000fe400078e001b */
[----:B-1----:R-:W2:Y:S04]  /*1c500*/  LDL.LU.64 R26, [R1+0x2578] ;  /* 0x00257800011a7983 */ /* 0x002ea80000300a00 */
[----:B------:R-:W-:Y:S04]  /*1c510*/  STL [R1+0x24ec], R24 ;  /* 0x0024ec1801007387 */ /* 0x000fe80000100800 */
[----:B------:R0:W-:Y:S02]  /*1c520*/  STL [R1+0x24e8], R0 ;  /* 0x0024e80001007387 */ /* 0x0001e40000100800 */
[----:B0-----:R-:W-:-:S02]  /*1c530*/  IMAD.MOV.U32 R0, RZ, RZ, R25 ;  /* 0x000000ffff007224 */ /* 0x001fc400078e0019 */
[----:B------:R-:W2:Y:S04]  /*1c540*/  LDL.LU.64 R24, [R1+0x2570] ;  /* 0x0025700001187983 */ /* 0x000ea80000300a00 */
        /* <DEDUP_REMOVED lines=12> */
[----:B------:R0:W-:Y:S04]  /*1c610*/  STL [R1+0x24c8], R0 ;  /* 0x0024c80001007387 */ /* 0x0001e80000100800 */
[----:B------:R1:W-:Y:S01]  /*1c620*/  STL [R1+0x24cc], R18 ;  /* 0x0024cc1201007387 */ /* 0x0003e20000100800 */
[----:B0-----:R-:W-:-:S03]  /*1c630*/  IMAD.MOV.U32 R0, RZ, RZ, R19 ;  /* 0x000000ffff007224 */ /* 0x001fc600078e0013 */
[----:B-1----:R-:W2:Y:S04]  /*1c640*/  LDL.LU.64 R18, [R1+0x2558] ;  /* 0x0025580001127983 */ /* 0x002ea80000300a00 */
[----:B---3--:R-:W-:Y:S04]  /*1c650*/  STL [R1+0x24c4], R2 ;  /* 0x0024c40201007387 */ /* 0x008fe80000100800 */
[----:B------:R0:W-:Y:S02]  /*1c660*/  STL [R1+0x24c0], R0 ;  /* 0x0024c00001007387 */ /* 0x0001e40000100800 */
[----:B0-----:R-:W-:-:S02]  /*1c670*/  IMAD.MOV.U32 R0, RZ, RZ, R3 ;  /* 0x000000ffff007224 */ /* 0x001fc400078e0003 */
[----:B------:R-:W3:Y:S04]  /*1c680*/  LDL.LU.64 R2, [R1+0x100] ;  /* 0x0001000001027983 */ /* 0x000ee80000300a00 */
[----:B------:R0:W-:Y:S04]  /*1c690*/  STL [R1+0x24b8], R0 ;  /* 0x0024b80001007387 */ /* 0x0001e80000100800 */
[----:B------:R1:W-:Y:S01]  /*1c6a0*/  STL [R1+0x24bc], R16 ;  /* 0x0024bc1001007387 */ /* 0x0003e20000100800 */
[----:B0-----:R-:W-:-:S03]  /*1c6b0*/  IMAD.MOV.U32 R0, RZ, RZ, R17 ;  /* 0x000000ffff007224 */ /* 0x001fc600078e0011 */
[----:B-1----:R-:W3:Y:S04]  /*1c6c0*/  LDL.LU.64 R16, [R1+0x2550] ;  /* 0x0025500001107983 */ /* 0x002ee80000300a00 */
[----:B----4-:R-:W-:Y:S04]  /*1c6d0*/  STL [R1+0x24b4], R14 ;  /* 0x0024b40e01007387 */ /* 0x010fe80000100800 */
[----:B------:R0:W-:Y:S02]  /*1c6e0*/  STL [R1+0x24b0], R0 ;  /* 0x0024b00001007387 */ /* 0x0001e40000100800 */
[----:B0-----:R-:W-:-:S02]  /*1c6f0*/  IMAD.MOV.U32 R0, RZ, RZ, R15 ;  /* 0x000000ffff007224 */ /* 0x001fc400078e000f */
[----:B------:R-:W4:Y:S04]  /*1c700*/  LDL.LU.64 R14, [R1+0x2548] ;  /* 0x00254800010e7983 */ /* 0x000f280000300a00 */
[----:B------:R-:W-:Y:S04]  /*1c710*/  STL [R1+0x24ac], R12 ;  /* 0x0024ac0c01007387 */ /* 0x000fe80000100800 */
[----:B------:R0:W-:Y:S02]  /*1c720*/  STL [R1+0x24a8], R0 ;  /* 0x0024a80001007387 */ /* 0x0001e40000100800 */
[----:B0-----:R-:W-:-:S02]  /*1c730*/  MOV R0, R13 ;  /* 0x0000000d00007202 */ /* 0x001fc40000000f00 */
[----:B------:R-:W4:Y:S04]  /*1c740*/  LDL.LU.64 R12, [R1+0x2540] ;  /* 0x00254000010c7983 */ /* 0x000f280000300a00 */
[----:B------:R-:W-:Y:S04]  /*1c750*/  STL [R1+0x24a4], R8 ;  /* 0x0024a40801007387 */ /* 0x000fe80000100800 */
[----:B------:R0:W-:Y:S04]  /*1c760*/  STL [R1+0x24a0], R0 ;  /* 0x0024a00001007387 */ /* 0x0001e80000100800 */
[----:B------:R-:W-:Y:S01]  /*1c770*/  STL [R1+0x249c], R10 ;  /* 0x00249c0a01007387 */ /* 0x000fe20000100800 */
[----:B0-----:R-:W-:-:S05]  /*1c780*/  IMAD.MOV.U32 R0, RZ, RZ, R9 ;  /* 0x000000ffff007224 */ /* 0x001fca00078e0009 */
[----:B------:R0:W-:Y:S04]  /*1c790*/  STL [R1+0x2498], R0 ;  /* 0x0024980001007387 */ /* 0x0001e80000100800 */
[----:B------:R-:W4:Y:S01]  /*1c7a0*/  LDL.LU.64 R8, [R1+0xf0] ;  /* 0x0000f00001087983 */ /* 0x000f220000300a00 */
[----:B0-----:R-:W-:-:S03]  /*1c7b0*/  IMAD.MOV.U32 R0, RZ, RZ, R11 ;  /* 0x000000ffff007224 */ /* 0x001fc600078e000b */
[----:B------:R-:W4:Y:S04]  /*1c7c0*/  LDL.LU.64 R10, [R1+0x2538] ;  /* 0x00253800010a7983 */ /* 0x000f280000300a00 */
[----:B------:R-:W-:Y:S04]  /*1c7d0*/  STL [R1+0x2494], R6 ;  /* 0x0024940601007387 */ /* 0x000fe80000100800 */
[----:B------:R0:W-:Y:S02]  /*1c7e0*/  STL [R1+0x2490], R0 ;  /* 0x0024900001007387 */ /* 0x0001e40000100800 */
[----:B0-----:R-:W-:-:S02]  /*1c7f0*/  IMAD.MOV.U32 R0, RZ, RZ, R7 ;  /* 0x000000ffff007224 */ /* 0x001fc400078e0007 */
[----:B------:R-:W4:Y:S04]  /*1c800*/  LDL.LU.64 R6, [R1+0x2530] ;  /* 0x0025300001067983 */ /* 0x000f280000300a00 */
[----:B------:R-:W-:Y:S04]  /*1c810*/  STL [R1+0x248c], R56 ;  /* 0x00248c3801007387 */ /* 0x000fe80000100800 */
[----:B------:R0:W-:Y:S02]  /*1c820*/  STL [R1+0x2488], R0 ;  /* 0x0024880001007387 */ /* 0x0001e40000100800 */
[----:B0-----:R-:W-:-:S02]  /*1c830*/  IMAD.MOV.U32 R0, RZ, RZ, R57 ;  /* 0x000000ffff007224 */ /* 0x001fc400078e0039 */
[----:B------:R-:W3:Y:S04]  /*1c840*/  LDL.LU.64 R56, [R1+0x2528] ;  /* 0x0025280001387983 */ /* 0x000ee80000300a00 */
[----:B--2---:R-:W-:Y:S04]  /*1c850*/  STL [R1+0x2484], R58 ;  /* 0x0024843a01007387 */ /* 0x004fe80000100800 */
[----:B------:R0:W-:Y:S02]  /*1c860*/  STL [R1+0x2480], R0 ;  /* 0x0024800001007387 */ /* 0x0001e40000100800 */
[----:B0-----:R-:W-:-:S02]  /*1c870*/  IMAD.MOV.U32 R0, RZ, RZ, R59 ;  /* 0x000000ffff007224 */ /* 0x001fc400078e003b */
[----:B------:R-:W2:Y:S04]  /*1c880*/  LDL.LU.64 R58, [R1+0x2520] ;  /* 0x00252000013a7983 */ /* 0x000ea80000300a00 */
[----:B--2---:R-:W-:Y:S04]  /*1c890*/  STL [R1+0x247c], R58 ;  /* 0x00247c3a01007387 */ /* 0x004fe80000100800 */
[----:B------:R-:W-:Y:S04]  /*1c8a0*/  STL [R1+0x2478], R0 ;  /* 0x0024780001007387 */ /* 0x000fe80000100800 */
[----:B------:R0:W-:Y:S04]  /*1c8b0*/  STL [R1+0x2470], R59 ;  /* 0x0024703b01007387 */ /* 0x0001e80000100800 */
[----:B0-----:R-:W2:Y:S02]  /*1c8c0*/  LDL.LU.64 R58, [R1+0x110] ;  /* 0x00011000013a7983 */ /* 0x001ea40000300a00 */
[----:B--2---:R-:W-:-:S02]  /*1c8d0*/  IMAD.MOV.U32 R0, RZ, RZ, R59 ;  /* 0x000000ffff007224 */ /* 0x004fc400078e003b */
[----:B------:R-:W-:Y:S04]  /*1c8e0*/  STL [R1+0x2474], R58 ;  /* 0x0024743a01007387 */ /* 0x000fe80000100800 */
[----:B---3--:R-:W-:Y:S04]  /*1c8f0*/  STL [R1+0x246c], R56 ;  /* 0x00246c3801007387 */ /* 0x008fe80000100800 */
[----:B------:R0:W-:Y:S04]  /*1c900*/  STL [R1+0x2468], R0 ;  /* 0x0024680001007387 */ /* 0x0001e80000100800 */
[----:B------:R1:W-:Y:S01]  /*1c910*/  STL [R1+0x2460], R57 ;  /* 0x0024603901007387 */ /* 0x0003e20000100800 */
[----:B0-----:R-:W-:-:S03]  /*1c920*/  IMAD.MOV.U32 R0, RZ, RZ, R55 ;  /* 0x000000ffff007224 */ /* 0x001fc600078e0037 */
[----:B-1----:R-:W2:Y:S04]  /*1c930*/  LDL.LU.64 R56, [R1+0xe0] ;  /* 0x0000e00001387983 */ /* 0x002ea80000300a00 */
[----:B------:R-:W3:Y:S04]  /*1c940*/  LDL.LU.64 R58, [R1+0xd8] ;  /* 0x0000d800013a7983 */ /* 0x000ee80000300a00 */
[----:B------:R0:W-:Y:S04]  /*1c950*/  STL [R1+0x2464], R54 ;  /* 0x0024643601007387 */ /* 0x0001e80000100800 */
[----:B0-----:R-:W4:Y:S04]  /*1c960*/  LDL.LU.64 R54, [R1+0x2518] ;  /* 0x0025180001367983 */ /* 0x001f280000300a00 */
[----:B----4-:R-:W-:Y:S04]  /*1c970*/  STL [R1+0x245c], R54 ;  /* 0x00245c3601007387 */ /* 0x010fe80000100800 */
[----:B------:R0:W-:Y:S04]  /*1c980*/  STL [R1+0x2458], R0 ;  /* 0x0024580001007387 */ /* 0x0001e80000100800 */
[----:B------:R1:W-:Y:S01]  /*1c990*/  STL [R1+0x2450], R55 ;  /* 0x0024503701007387 */ /* 0x0003e20000100800 */
[----:B0-----:R-:W-:-:S03]  /*1c9a0*/  IMAD.MOV.U32 R0, RZ, RZ, R3 ;  /* 0x000000ffff007224 */ /* 0x001fc600078e0003 */
[----:B-1----:R-:W4:Y:S04]  /*1c9b0*/  LDL.LU.64 R54, [R1+0xf8] ;  /* 0x0000f80001367983 */ /* 0x002f280000300a00 */
[----:B------:R0:W-:Y:S04]  /*1c9c0*/  STL [R1+0x2454], R2 ;  /* 0x0024540201007387 */ /* 0x0001e80000100800 */
[----:B0-----:R-:W2:Y:S04]  /*1c9d0*/  LDL.LU.64 R2, [R1+0x2510] ;  /* 0x0025100001027983 */ /* 0x001ea80000300a00 */
[----:B--2---:R-:W-:Y:S04]  /*1c9e0*/  STL [R1+0x244c], R2 ;  /* 0x00244c0201007387 */ /* 0x004fe80000100800 */
[----:B------:R4:W-:Y:S04]  /*1c9f0*/  STL [R1+0x2448], R0 ;  /* 0x0024480001007387 */ /* 0x0009e80000100800 */
[----:B------:R0:W-:Y:S01]  /*1ca00*/  STL [R1+0x2440], R3 ;  /* 0x0024400301007387 */ /* 0x0001e20000100800 */
[----:B----4-:R-:W-:-:S03]  /*1ca10*/  IMAD.MOV.U32 R0, RZ, RZ, R55 ;  /* 0x000000ffff007224 */ /* 0x010fc600078e0037 */
[----:B0-----:R-:W2:Y:S04]  /*1ca20*/  LDL.LU.64 R2, [R1+0xc8] ;  /* 0x0000c80001027983 */ /* 0x001ea80000300a00 */
[----:B------:R-:W-:Y:S04]  /*1ca30*/  STL [R1+0x2444], R54 ;  /* 0x0024443601007387 */ /* 0x000fe80000100800 */
[----:B------:R-:W-:Y:S04]  /*1ca40*/  STL [R1+0x243c], R6 ;  /* 0x00243c0601007387 */ /* 0x000fe80000100800 */
[----:B------:R0:W-:Y:S04]  /*1ca50*/  STL [R1+0x2438], R0 ;  /* 0x0024380001007387 */ /* 0x0001e80000100800 */
[----:B------:R1:W-:Y:S01]  /*1ca60*/  STL [R1+0x2430], R7 ;  /* 0x0024300701007387 */ /* 0x0003e20000100800 */
[----:B0-----:R-:W-:-:S03]  /*1ca70*/  MOV R0, R9 ;  /* 0x0000000900007202 */ /* 0x001fc60000000f00 */
[----:B-1----:R-:W4:Y:S04]  /*1ca80*/  LDL.LU.64 R6, [R1+0xd0] ;  /* 0x0000d00001067983 */ /* 0x002f280000300a00 */
[----:B------:R-:W2:Y:S04]  /*1ca90*/  LDL.LU.64 R54, [R1+0xc0] ;  /* 0x0000c00001367983 */ /* 0x000ea80000300a00 */
[----:B------:R0:W-:Y:S04]  /*1caa0*/  STL [R1+0x2434], R8 ;  /* 0x0024340801007387 */ /* 0x0001e80000100800 */
[----:B0-----:R-:W3:Y:S04]  /*1cab0*/  LDL.LU.64 R8, [R1+0x2508] ;  /* 0x0025080001087983 */ /* 0x001ee80000300a00 */
[----:B---3--:R-:W-:Y:S04]  /*1cac0*/  STL [R1+0x242c], R8 ;  /* 0x00242c0801007387 */ /* 0x008fe80000100800 */
[----:B------:R-:W-:Y:S04]  /*1cad0*/  STL [R1+0x2428], R0 ;  /* 0x0024280001007387 */ /* 0x000fe80000100800 */
[----:B------:R0:W-:Y:S04]  /*1cae0*/  STL [R1+0x2420], R9 ;  /* 0x0024200901007387 */ /* 0x0001e80000100800 */
[----:B0-----:R-:W3:Y:S02]  /*1caf0*/  LDL.LU.64 R8, [R1+0xe8] ;  /* 0x0000e80001087983 */ /* 0x001ee40000300a00 */
[----:B---3--:R-:W-:-:S02]  /*1cb00*/  IMAD.MOV.U32 R0, RZ, RZ, R9 ;  /* 0x000000ffff007224 */ /* 0x008fc400078e0009 */
[----:B------:R-:W-:Y:S04]  /*1cb10*/  STL [R1+0x2424], R8 ;  /* 0x0024240801007387 */ /* 0x000fe80000100800 */
[----:B------:R-:W-:Y:S04]  /*1cb20*/  STL [R1+0x241c], R10 ;  /* 0x00241c0a01007387 */ /* 0x000fe80000100800 */
[----:B------:R-:W-:Y:S04]  /*1cb30*/  STL [R1+0x2418], R0 ;  /* 0x0024180001007387 */ /* 0x000fe80000100800 */
[----:B------:R0:W-:Y:S04]  /*1cb40*/  STL [R1+0x2410], R11 ;  /* 0x0024100b01007387 */ /* 0x0001e80000100800 */
[----:B0-----:R-:W3:Y:S01]  /*1cb50*/  LDL.LU.64 R10, [R1+0xb8] ;  /* 0x0000b800010a7983 */ /* 0x001ee20000300a00 */
[----:B------:R-:W-:-:S03]  /*1cb60*/  IMAD.MOV.U32 R0, RZ, RZ, R57 ;  /* 0x000000ffff007224 */ /* 0x000fc600078e0039 */
[----:B------:R-:W3:Y:S04]  /*1cb70*/  LDL.LU.64 R8, [R1+0xb0] ;  /* 0x0000b00001087983 */ /* 0x000ee80000300a00 */
[----:B------:R0:W-:Y:S04]  /*1cb80*/  STL [R1+0x2414], R56 ;  /* 0x0024143801007387 */ /* 0x0001e80000100800 */
[----:B------:R-:W-:Y:S04]  /*1cb90*/  STL [R1+0x240c], R12 ;  /* 0x00240c0c01007387 */ /* 0x000fe80000100800 */
[----:B------:R1:W-:Y:S04]  /*1cba0*/  STL [R1+0x2408], R0 ;  /* 0x0024080001007387 */ /* 0x0003e80000100800 */
[----:B------:R-:W-:Y:S04]  /*1cbb0*/  STL [R1+0x2400], R13 ;  /* 0x0024000d01007387 */ /* 0x000fe80000100800 */
[----:B0-----:R-:W3:Y:S01]  /*1cbc0*/  LDL.LU.64 R56, [R1+0xa8] ;  /* 0x0000a80001387983 */ /* 0x001ee20000300a00 */
[----:B-1----:R-:W-:-:S03]  /*1cbd0*/  IMAD.MOV.U32 R0, RZ, RZ, R59 ;  /* 0x000000ffff007224 */ /* 0x002fc600078e003b */
[----:B------:R0:W-:Y:S04]  /*1cbe0*/  STL [R1+0x2404], R58 ;  /* 0x0024043a01007387 */ /* 0x0001e80000100800 */
[----:B------:R-:W-:Y:S04]  /*1cbf0*/  STL [R1+0x23fc], R14 ;  /* 0x0023fc0e01007387 */ /* 0x000fe80000100800 */
[----:B------:R4:W-:Y:S04]  /*1cc00*/  STL [R1+0x23f8], R0 ;  /* 0x0023f80001007387 */ /* 0x0009e80000100800 */
[----:B------:R-:W-:Y:S04]  /*1cc10*/  STL [R1+0x23f0], R15 ;  /* 0x0023f00f01007387 */ /* 0x000fe80000100800 */
[----:B0-----:R-:W3:Y:S01]  /*1cc20*/  LDL.LU.64 R58, [R1+0xa0] ;  /* 0x0000a000013a7983 */ /* 0x001ee20000300a00 */
[----:B----4-:R-:W-:-:S03]  /*1cc30*/  IMAD.MOV.U32 R0, RZ, RZ, R7 ;  /* 0x000000ffff007224 */ /* 0x010fc600078e0007 */
[----:B------:R0:W-:Y:S04]  /*1cc40*/  STL [R1+0x23f4], R6 ;  /* 0x0023f40601007387 */ /* 0x0001e80000100800 */
[----:B------:R-:W-:Y:S04]  /*1cc50*/  STL [R1+0x23ec], R16 ;  /* 0x0023ec1001007387 */ /* 0x000fe80000100800 */
[----:B------:R2:W-:Y:S04]  /*1cc60*/  STL [R1+0x23e8], R0 ;  /* 0x0023e80001007387 */ /* 0x0005e80000100800 */
[----:B------:R-:W-:Y:S04]  /*1cc70*/  STL [R1+0x23e0], R17 ;  /* 0x0023e01101007387 */ /* 0x000fe80000100800 */
[----:B0-----:R-:W4:Y:S01]  /*1cc80*/  LDL.LU.64 R6, [R1+0x98] ;  /* 0x0000980001067983 */ /* 0x001f220000300a00 */
[----:B--2---:R-:W-:-:S03]  /*1cc90*/  IMAD.MOV.U32 R0, RZ, RZ, R3 ;  /* 0x000000ffff007224 */ /* 0x004fc600078e0003 */
[----:B------:R0:W-:Y:S04]  /*1cca0*/  STL [R1+0x23e4], R2 ;  /* 0x0023e40201007387 */ /* 0x0001e80000100800 */
[----:B------:R-:W-:Y:S04]  /*1ccb0*/  STL [R1+0x23dc], R18 ;  /* 0x0023dc1201007387 */ /* 0x000fe80000100800 */
[----:B------:R1:W-:Y:S04]  /*1ccc0*/  STL [R1+0x23d8], R0 ;  /* 0x0023d80001007387 */ /* 0x0003e80000100800 */
[----:B------:R-:W-:Y:S04]  /*1ccd0*/  STL [R1+0x23d0], R19 ;  /* 0x0023d01301007387 */ /* 0x000fe80000100800 */
[----:B0-----:R-:W2:Y:S01]  /*1cce0*/  LDL.LU.64 R2, [R1+0x90] ;  /* 0x0000900001027983 */ /* 0x001ea20000300a00 */
[----:B-1----:R-:W-:-:S03]  /*1ccf0*/  IMAD.MOV.U32 R0, RZ, RZ, R55 ;  /* 0x000000ffff007224 */ /* 0x002fc600078e0037 */
[----:B------:R0:W-:Y:S04]  /*1cd00*/  STL [R1+0x23d4], R54 ;  /* 0x0023d43601007387 */ /* 0x0001e80000100800 */
[----:B------:R-:W-:Y:S04]  /*1cd10*/  STL [R1+0x23cc], R20 ;  /* 0x0023cc1401007387 */ /* 0x000fe80000100800 */
[----:B------:R3:W-:Y:S04]  /*1cd20*/  STL [R1+0x23c8], R0 ;  /* 0x0023c80001007387 */ /* 0x0007e80000100800 */
[----:B------:R-:W-:Y:S04]  /*1cd30*/  STL [R1+0x23c0], R21 ;  /* 0x0023c01501007387 */ /* 0x000fe80000100800 */
[----:B0-----:R-:W2:Y:S01]  /*1cd40*/  LDL.LU.64 R54, [R1+0x88] ;  /* 0x0000880001367983 */ /* 0x001ea20000300a00 */
[----:B---3--:R-:W-:-:S03]  /*1cd50*/  IMAD.MOV.U32 R0, RZ, RZ, R11 ;  /* 0x000000ffff007224 */ /* 0x008fc600078e000b */
[----:B------:R0:W-:Y:S04]  /*1cd60*/  STL [R1+0x23c4], R10 ;  /* 0x0023c40a01007387 */ /* 0x0001e80000100800 */
[----:B------:R-:W-:Y:S04]  /*1cd70*/  STL [R1+0x23bc], R22 ;  /* 0x0023bc1601007387 */ /* 0x000fe80000100800 */
[----:B------:R1:W-:Y:S04]  /*1cd80*/  STL [R1+0x23b8], R0 ;  /* 0x0023b80001007387 */ /* 0x0003e80000100800 */
[----:B0-----:R-:W3:Y:S04]  /*1cd90*/  LDL.LU.64 R10, [R1+0x80] ;  /* 0x00008000010a7983 */ /* 0x001ee80000300a00 */
[----:B------:R-:W-:Y:S01]  /*1cda0*/  STL [R1+0x23b0], R23 ;  /* 0x0023b01701007387 */ /* 0x000fe20000100800 */
[----:B-1----:R-:W-:-:S03]  /*1cdb0*/  IMAD.MOV.U32 R0, RZ, RZ, R9 ;  /* 0x000000ffff007224 */ /* 0x002fc600078e0009 */
        /* <DEDUP_REMOVED lines=11> */
[----:B-1----:R-:W-:-:S03]  /*1ce70*/  MOV R0, R59 ;  /* 0x0000003b00007202 */ /* 0x002fc60000000f00 */
[----:B------:R0:W-:Y:S04]  /*1ce80*/  STL [R1+0x2394], R58 ;  /* 0x0023943a01007387 */ /* 0x0001e80000100800 */
[----:B------:R-:W-:Y:S04]  /*1ce90*/  STL [R1+0x238c], R28 ;  /* 0x00238c1c01007387 */ /* 0x000fe80000100800 */
[----:B------:R4:W-:Y:S04]  /*1cea0*/  STL [R1+0x2388], R0 ;  /* 0x0023880001007387 */ /* 0x0009e80000100800 */
[----:B0-----:R-:W3:Y:S04]  /*1ceb0*/  LDL.LU.64 R58, [R1+0x68] ;  /* 0x00006800013a7983 */ /* 0x001ee80000300a00 */
[----:B------:R-:W-:Y:S01]  /*1cec0*/  STL [R1+0x2380], R29 ;  /* 0x0023801d01007387 */ /* 0x000fe20000100800 */
[----:B----4-:R-:W-:-:S03]  /*1ced0*/  IMAD.MOV.U32 R0, RZ, RZ, R7 ;  /* 0x000000ffff007224 */ /* 0x010fc600078e0007 */
[----:B------:R0:W-:Y:S04]  /*1cee0*/  STL [R1+0x2384], R6 ;  /* 0x0023840601007387 */ /* 0x0001e80000100800 */
[----:B------:R-:W-:Y:S04]  /*1cef0*/  STL [R1+0x237c], R30 ;  /* 0x00237c1e01007387 */ /* 0x000fe80000100800 */
[----:B------:R2:W-:Y:S04]  /*1cf00*/  STL [R1+0x2378], R0 ;  /* 0x0023780001007387 */ /* 0x0005e80000100800 */
[----:B0-----:R-:W4:Y:S04]  /*1cf10*/  LDL.LU.64 R6, [R1+0x60] ;  /* 0x0000600001067983 */ /* 0x001f280000300a00 */
[----:B------:R-:W-:Y:S01]  /*1cf20*/  STL [R1+0x2370], R31 ;  /* 0x0023701f01007387 */ /* 0x000fe20000100800 */
        /* <DEDUP_REMOVED lines=11> */
[----:B---3--:R-:W-:Y:S04]  /*1cfe0*/  STL [R1+0x2354], R10 ;  /* 0x0023540a01007387 */ /* 0x008fe80000100800 */
[----:B0-----:R-:W3:Y:S01]  /*1cff0*/  LDL.LU.64 R54, [R1+0x50] ;  /* 0x0000500001367983 */ /* 0x001ee20000300a00 */
[----:B-1----:R-:W-:-:S03]  /*1d000*/  IMAD.MOV.U32 R0, RZ, RZ, R11 ;  /* 0x000000ffff007224 */ /* 0x002fc600078e000b */
[----:B------:R-:W-:Y:S04]  /*1d010*/  STL [R1+0x234c], R36 ;  /* 0x00234c2401007387 */ /* 0x000fe80000100800 */
[----:B------:R0:W-:Y:S04]  /*1d020*/  STL [R1+0x2348], R0 ;  /* 0x0023480001007387 */ /* 0x0001e80000100800 */
[----:B------:R-:W-:Y:S04]  /*1d030*/  STL [R1+0x2340], R37 ;  /* 0x0023402501007387 */ /* 0x000fe80000100800 */
[----:B------:R1:W-:Y:S01]  /*1d040*/  STL [R1+0x2344], R8 ;  /* 0x0023440801007387 */ /* 0x0003e20000100800 */
[----:B0-----:R-:W-:-:S03]  /*1d050*/  IMAD.MOV.U32 R0, RZ, RZ, R9 ;  /* 0x000000ffff007224 */ /* 0x001fc600078e0009 */
[----:B-1----:R-:W3:Y:S04]  /*1d060*/  LDL.LU.64 R8, [R1+0x48] ;  /* 0x0000480001087983 */ /* 0x002ee80000300a00 */
[----:B------:R0:W-:Y:S04]  /*1d070*/  STL [R1+0x2338], R0 ;  /* 0x0023380001007387 */ /* 0x0001e80000100800 */
[----:B------:R-:W-:Y:S04]  /*1d080*/  STL [R1+0x233c], R38 ;  /* 0x00233c2601007387 */ /* 0x000fe80000100800 */
[----:B------:R-:W-:Y:S01]  /*1d090*/  STL [R1+0x2330], R39 ;  /* 0x0023302701007387 */ /* 0x000fe20000100800 */
[----:B0-----:R-:W-:-:S03]  /*1d0a0*/  IMAD.MOV.U32 R0, RZ, RZ, R57 ;  /* 0x000000ffff007224 */ /* 0x001fc600078e0039 */
        /* <DEDUP_REMOVED lines=9> */
[----:B------:R-:W-:Y:S04]  /*1d140*/  STL [R1+0x2310], R43 ;  /* 0x0023102b01007387 */ /* 0x000fe80000100800 */
[----:B0-----:R-:W3:Y:S01]  /*1d150*/  LDL.LU.64 R58, [R1+0x38] ;  /* 0x00003800013a7983 */ /* 0x001ee20000300a00 */
[----:B----4-:R-:W-:-:S03]  /*1d160*/  IMAD.MOV.U32 R0, RZ, RZ, R7 ;  /* 0x000000ffff007224 */ /* 0x010fc600078e0007 */
[----:B------:R-:W-:Y:S04]  /*1d170*/  STL [R1+0x2314], R6 ;  /* 0x0023140601007387 */ /* 0x000fe80000100800 */
[----:B------:R-:W4:Y:S04]  /*1d180*/  LDL.LU.64 R18, [R1+0x1e8] ;  /* 0x0001e80001127983 */ /* 0x000f280000300a00 */
[----:B------:R0:W-:Y:S04]  /*1d190*/  STL [R1+0x2308], R0 ;  /* 0x0023080001007387 */ /* 0x0001e80000100800 */
[----:B------:R-:W-:Y:S04]  /*1d1a0*/  STL [R1+0x230c], R44 ;  /* 0x00230c2c01007387 */ /* 0x000fe80000100800 */
[----:B------:R-:W-:Y:S04]  /*1d1b0*/  STL [R1+0x2300], R45 ;  /* 0x0023002d01007387 */ /* 0x000fe80000100800 */
[----:B------:R-:W4:Y:S04]  /*1d1c0*/  LDL.LU.64 R12, [R1+0x1f0] ;  /* 0x0001f000010c7983 */ /* 0x000f280000300a00 */
[----:B--2---:R-:W-:Y:S04]  /*1d1d0*/  STL [R1+0x2304], R2 ;  /* 0x0023040201007387 */ /* 0x004fe80000100800 */
[----:B------:R-:W2:Y:S01]  /*1d1e0*/  LDL.LU.64 R10, [R1+0x1f8] ;  /* 0x0001f800010a7983 */ /* 0x000ea20000300a00 */
[----:B0-----:R-:W-:-:S05]  /*1d1f0*/  IMAD.MOV.U32 R0, RZ, RZ, R3 ;  /* 0x000000ffff007224 */ /* 0x001fca00078e0003 */
[----:B------:R3:W-:Y:S04]  /*1d200*/  STL [R1+0x22f8], R0 ;  /* 0x0022f80001007387 */ /* 0x0007e80000100800 */
[----:B------:R-:W-:Y:S04]  /*1d210*/  STL [R1+0x22fc], R46 ;  /* 0x0022fc2e01007387 */ /* 0x000fe80000100800 */
[----:B------:R-:W-:Y:S04]  /*1d220*/  STL [R1+0x22f0], R47 ;  /* 0x0022f02f01007387 */ /* 0x000fe80000100800 */
[----:B------:R-:W2:Y:S01]  /*1d230*/  LDL.LU.64 R6, [R1+0x208] ;  /* 0x0002080001067983 */ /* 0x000ea20000300a00 */
[----:B---3--:R-:W-:-:S03]  /*1d240*/  MOV R0, R55 ;  /* 0x0000003700007202 */ /* 0x008fc60000000f00 */
[----:B------:R0:W-:Y:S04]  /*1d250*/  STL [R1+0x22f4], R54 ;  /* 0x0022f43601007387 */ /* 0x0001e80000100800 */
[----:B------:R-:W3:Y:S04]  /*1d260*/  LDL.LU.64 R2, [R1+0x210] ;  /* 0x0002100001027983 */ /* 0x000ee80000300a00 */
[----:B------:R1:W-:Y:S04]  /*1d270*/  STL [R1+0x22e8], R0 ;  /* 0x0022e80001007387 */ /* 0x0003e80000100800 */
[----:B------:R-:W-:Y:S04]  /*1d280*/  STL [R1+0x22ec], R48 ;  /* 0x0022ec3001007387 */ /* 0x000fe80000100800 */
[----:B------:R-:W-:Y:S04]  /*1d290*/  STL [R1+0x22e0], R49 ;  /* 0x0022e03101007387 */ /* 0x000fe80000100800 */
[----:B0-----:R-:W3:Y:S01]  /*1d2a0*/  LDL.LU.64 R54, [R1+0x220] ;  /* 0x0002200001367983 */ /* 0x001ee20000300a00 */
[----:B-1----:R-:W-:-:S03]  /*1d2b0*/  IMAD.MOV.U32 R0, RZ, RZ, R9 ;  /* 0x000000ffff007224 */ /* 0x002fc600078e0009 */
[----:B------:R-:W-:Y:S04]  /*1d2c0*/  STL [R1+0x22e4], R8 ;  /* 0x0022e40801007387 */ /* 0x000fe80000100800 */
[----:B------:R-:W3:Y:S04]  /*1d2d0*/  LDL.LU.64 R16, [R1+0x228] ;  /* 0x0002280001107983 */ /* 0x000ee80000300a00 */
[----:B------:R0:W-:Y:S04]  /*1d2e0*/  STL [R1+0x22d8], R0 ;  /* 0x0022d80001007387 */ /* 0x0001e80000100800 */
[----:B------:R-:W-:Y:S04]  /*1d2f0*/  STL [R1+0x22dc], R50 ;  /* 0x0022dc3201007387 */ /* 0x000fe80000100800 */
[----:B------:R-:W-:Y:S04]  /*1d300*/  STL [R1+0x22d0], R51 ;  /* 0x0022d03301007387 */ /* 0x000fe80000100800 */
[----:B------:R-:W3:Y:S01]  /*1d310*/  LDL.LU.64 R14, [R1+0x230] ;  /* 0x00023000010e7983 */ /* 0x000ee20000300a00 */
[----:B0-----:R-:W-:-:S03]  /*1d320*/  IMAD.MOV.U32 R0, RZ, RZ, R57 ;  /* 0x000000ffff007224 */ /* 0x001fc600078e0039 */
[----:B------:R0:W-:Y:S04]  /*1d330*/  STL [R1+0x22d4], R56 ;  /* 0x0022d43801007387 */ /* 0x0001e80000100800 */
[----:B------:R-:W3:Y:S04]  /*1d340*/  LDL.LU.64 R8, [R1+0x238] ;  /* 0x0002380001087983 */ /* 0x000ee80000300a00 */
[----:B------:R1:W-:Y:S04]  /*1d350*/  STL [R1+0x22c8], R0 ;  /* 0x0022c80001007387 */ /* 0x0003e80000100800 */
[----:B------:R-:W-:Y:S04]  /*1d360*/  STL [R1+0x22cc], R52 ;  /* 0x0022cc3401007387 */ /* 0x000fe80000100800 */
[----:B------:R-:W-:Y:S04]  /*1d370*/  STL [R1+0x22c0], R53 ;  /* 0x0022c03501007387 */ /* 0x000fe80000100800 */
[----:B0-----:R-:W3:Y:S01]  /*1d380*/  LDL.LU.64 R56, [R1+0x248] ;  /* 0x0002480001387983 */ /* 0x001ee20000300a00 */
[----:B-1----:R-:W-:-:S03]  /*1d390*/  IMAD.MOV.U32 R0, RZ, RZ, R59 ;  /* 0x000000ffff007224 */ /* 0x002fc600078e003b */
[----:B------:R0:W-:Y:S04]  /*1d3a0*/  STL [R1+0x22c4], R58 ;  /* 0x0022c43a01007387 */ /* 0x0001e80000100800 */
[----:B0-----:R-:W3:Y:S04]  /*1d3b0*/  LDL.LU.64 R58, [R1+0x250] ;  /* 0x00025000013a7983 */ /* 0x001ee80000300a00 */
[----:B------:R0:W-:Y:S04]  /*1d3c0*/  STL [R1+0x1104], R0 ;  /* 0x0011040001007387 */ /* 0x0001e80000100800 */
[----:B----4-:R1:W-:Y:S01]  /*1d3d0*/  STL [R1+0x110c], R18 ;  /* 0x00110c1201007387 */ /* 0x0103e20000100800 */
[----:B0-----:R-:W-:-:S03]  /*1d3e0*/  IMAD.MOV.U32 R0, RZ, RZ, R19 ;  /* 0x000000ffff007224 */ /* 0x001fc600078e0013 */
[----:B-1----:R-:W4:Y:S04]  /*1d3f0*/  LDL.LU.64 R18, [R1+0x258] ;  /* 0x0002580001127983 */ /* 0x002f280000300a00 */
[----:B------:R0:W-:Y:S04]  /*1d400*/  STL [R1+0x1108], R0 ;  /* 0x0011080001007387 */ /* 0x0001e80000100800 */
[----:B------:R1:W-:Y:S01]  /*1d410*/  STL [R1+0x1114], R12 ;  /* 0x0011140c01007387 */ /* 0x0003e20000100800 */
[----:B0-----:R-:W-:-:S03]  /*1d420*/  IMAD.MOV.U32 R0, RZ, RZ, R13 ;  /* 0x000000ffff007224 */ /* 0x001fc600078e000d */
[----:B-1----:R-:W4:Y:S04]  /*1d430*/  LDL.LU.64 R12, [R1+0x260] ;  /* 0x00026000010c7983 */ /* 0x002f280000300a00 */
[----:B------:R0:W-:Y:S04]  /*1d440*/  STL [R1+0x1110], R0 ;  /* 0x0011100001007387 */ /* 0x0001e80000100800 */
[----:B--2---:R1:W-:Y:S01]  /*1d450*/  STL [R1+0x111c], R10 ;  /* 0x00111c0a01007387 */ /* 0x0043e20000100800 */
[----:B0-----:R-:W-:-:S03]  /*1d460*/  IMAD.MOV.U32 R0, RZ, RZ, R11 ;  /* 0x000000ffff007224 */ /* 0x001fc600078e000b */
[----:B-1----:R-:W2:Y:S04]  /*1d470*/  LDL.LU.64 R10, [R1+0x270] ;  /* 0x00027000010a7983 */ /* 0x002ea80000300a00 */
[----:B------:R0:W-:Y:S04]  /*1d480*/  STL [R1+0x1118], R0 ;  /* 0x0011180001007387 */ /* 0x0001e80000100800 */
[----:B------:R1:W-:Y:S01]  /*1d490*/  STL [R1+0x1124], R6 ;  /* 0x0011240601007387 */ /* 0x0003e20000100800 */
[----:B0-----:R-:W-:-:S03]  /*1d4a0*/  IMAD.MOV.U32 R0, RZ, RZ, R7 ;  /* 0x000000ffff007224 */ /* 0x001fc600078e0007 */
[----:B-1----:R-:W2:Y:S04]  /*1d4b0*/  LDL.LU.64 R6, [R1+0x278] ;  /* 0x0002780001067983 */ /* 0x002ea80000300a00 */
[----:B------:R0:W-:Y:S04]  /*1d4c0*/  STL [R1+0x1120], R0 ;  /* 0x0011200001007387 */ /* 0x0001e80000100800 */
[----:B---3--:R1:W-:Y:S01]  /*1d4d0*/  STL [R1+0x112c], R2 ;  /* 0x00112c0201007387 */ /* 0x0083e20000100800 */
[----:B0-----:R-:W-:-:S03]  /*1d4e0*/  IMAD.MOV.U32 R0, RZ, RZ, R3 ;  /* 0x000000ffff007224 */ /* 0x001fc600078e0003 */
[----:B-1----:R-:W3:Y:S04]  /*1d4f0*/  LDL.LU.64 R2, [R1+0x280] ;  /* 0x0002800001027983 */ /* 0x002ee80000300a00 */
[----:B------:R0:W-:Y:S04]  /*1d500*/  STL [R1+0x1128], R0 ;  /* 0x0011280001007387 */ /* 0x0001e80000100800 */
[----:B------:R1:W-:Y:S01]  /*1d510*/  STL [R1+0x1134], R54 ;  /* 0x0011343601007387 */ /* 0x0003e20000100800 */
[----:B0-----:R-:W-:-:S03]  /*1d520*/  IMAD.MOV.U32 R0, RZ, RZ, R55 ;  /* 0x000000ffff007224 */ /* 0x001fc600078e0037 */
[----:B-1----:R-:W3:Y:S04]  /*1d530*/  LDL.LU.64 R54, [R1+0x288] ;  /* 0x0002880001367983 */ /* 0x002ee80000300a00 */
[----:B------:R0:W-:Y:S04]  /*1d540*/  STL [R1+0x1130], R0 ;  /* 0x0011300001007387 */ /* 0x0001e80000100800 */
[----:B------:R1:W-:Y:S01]  /*1d550*/  STL [R1+0x113c], R16 ;  /* 0x00113c1001007387 */ /* 0x0003e20000100800 */
[----:B0-----:R-:W-:-:S03]  /*1d560*/  MOV R0, R17 ;  /* 0x0000001100007202 */ /* 0x001fc60000000f00 */
[----:B-1----:R-:W3:Y:S04]  /*1d570*/  LDL.LU.64 R16, [R1+0x298] ;  /* 0x0002980001107983 */ /* 0x002ee80000300a00 */
[----:B------:R0:W-:Y:S04]  /*1d580*/  STL [R1+0x1138], R0 ;  /* 0x0011380001007387 */ /* 0x0001e80000100800 */
[----:B------:R1:W-:Y:S01]  /*1d590*/  STL [R1+0x1144], R14 ;  /* 0x0011440e01007387 */ /* 0x0003e20000100800 */
        /* <DEDUP_REMOVED lines=116> */
[----:B0-----:R-:W-:-:S03]  /*1dce0*/  MOV R0, R7 ;  /* 0x0000000700007202 */ /* 0x001fc60000000f00 */
        /* <DEDUP_REMOVED lines=39> */
[----:B0-----:R-:W-:-:S03]  /*1df60*/  MOV R0, R11 ;  /* 0x0000000b00007202 */ /* 0x001fc60000000f00 */
        /* <DEDUP_REMOVED lines=39> */
[----:B0-----:R-:W-:-:S03]  /*1e1e0*/  MOV R0, R13 ;  /* 0x0000000d00007202 */ /* 0x001fc60000000f00 */
        /* <DEDUP_REMOVED lines=39> */
[----:B0-----:R-:W-:-:S03]  /*1e460*/  MOV R0, R19 ;  /* 0x0000001300007202 */ /* 0x001fc60000000f00 */
        /* <DEDUP_REMOVED lines=1230> */
[----:B----4-:R-:W-:Y:S04]  /*23150*/  STL [R1+0x1cbc], R18 ;  /* 0x001cbc1201007387 */ /* 0x010fe80000100800 */
[----:B------:R-:W4:Y:S01]  /*23160*/  LDL.LU.64 R20, [R1+0xe48] ;  /* 0x000e480001147983 */ /* 0x000f220000300a00 */
[----:B0-----:R-:W-:-:S05]  /*23170*/  IMAD.MOV.U32 R0, RZ, RZ, R19 ;  /* 0x000000ffff007224 */ /* 0x001fca00078e0013 */
        /* <DEDUP_REMOVED lines=12> */
[----:B------:R3:W-:Y:S02]  /*23240*/  STL [R1+0x1cd0], R0 ;  /* 0x001cd00001007387 */ /* 0x0007e40000100800 */
[----:B---3--:R-:W-:Y:S02]  /*23250*/  IMAD.MOV.U32 R0, RZ, RZ, R3 ;  /* 0x000000ffff007224 */ /* 0x008fe400078e0003 */
[----:B------:R0:W-:Y:S04]  /*23260*/  STL [R1+0x1cdc], R2 ;  /* 0x001cdc0201007387 */ /* 0x0001e80000100800 */
[----:B0-----:R-:W3:Y:S04]  /*23270*/  LDL.LU.64 R2, [R1+0xe58] ;  /* 0x000e580001027983 */ /* 0x001ee80000300a00 */
[----:B------:R0:W-:Y:S04]  /*23280*/  STL [R1+0x1cd8], R0 ;  /* 0x001cd80001007387 */ /* 0x0001e80000100800 */
[----:B------:R1:W-:Y:S01]  /*23290*/  STL [R1+0x1ce4], R54 ;  /* 0x001ce43601007387 */ /* 0x0003e20000100800 */
[----:B0-----:R-:W-:-:S03]  /*232a0*/  IMAD.MOV.U32 R0, RZ, RZ, R55 ;  /* 0x000000ffff007224 */ /* 0x001fc600078e0037 */
[----:B-1----:R-:W3:Y:S04]  /*232b0*/  LDL.LU.64 R54, [R1+0x1b0] ;  /* 0x0001b00001367983 */ /* 0x002ee80000300a00 */
[----:B------:R0:W-:Y:S04]  /*232c0*/  STL [R1+0x1ce0], R0 ;  /* 0x001ce00001007387 */ /* 0x0001e80000100800 */
[----:B------:R-:W-:Y:S04]  /*232d0*/  STL [R1+0x1cec], R16 ;  /* 0x001cec1001007387 */ /* 0x000fe80000100800 */
[----:B------:R-:W3:Y:S01]  /*232e0*/  LDL.LU.64 R18, [R1+0xe60] ;  /* 0x000e600001127983 */ /* 0x000ee20000300a00 */
[----:B0-----:R-:W-:-:S05]  /*232f0*/  IMAD.MOV.U32 R0, RZ, RZ, R17 ;  /* 0x000000ffff007224 */ /* 0x001fca00078e0011 */
[----:B------:R0:W-:Y:S04]  /*23300*/  STL [R1+0x1ce8], R0 ;  /* 0x001ce80001007387 */ /* 0x0001e80000100800 */
[----:B------:R-:W-:Y:S01]  /*23310*/  STL [R1+0x1cf4], R14 ;  /* 0x001cf40e01007387 */ /* 0x000fe20000100800 */
[----:B0-----:R-:W-:-:S03]  /*23320*/  IMAD.MOV.U32 R0, RZ, RZ, R15 ;  /* 0x000000ffff007224 */ /* 0x001fc600078e000f */
[----:B------:R-:W3:Y:S04]  /*23330*/  LDL.LU.64 R16, [R1+0xc38] ;  /* 0x000c380001107983 */ /* 0x000ee80000300a00 */
[----:B------:R0:W-:Y:S02]  /*23340*/  STL [R1+0x1cf0], R0 ;  /* 0x001cf00001007387 */ /* 0x0001e40000100800 */
[----:B0-----:R-:W-:Y:S02]  /*23350*/  IMAD.MOV.U32 R0, RZ, RZ, R9 ;  /* 0x000000ffff007224 */ /* 0x001fe400078e0009 */
[----:B------:R-:W-:Y:S04]  /*23360*/  STL [R1+0x1cfc], R8 ;  /* 0x001cfc0801007387 */ /* 0x000fe80000100800 */
[----:B------:R-:W3:Y:S04]  /*23370*/  LDL.LU.64 R14, [R1+0xe68] ;  /* 0x000e6800010e7983 */ /* 0x000ee80000300a00 */
[----:B------:R0:W-:Y:S02]  /*23380*/  STL [R1+0x1cf8], R0 ;  /* 0x001cf80001007387 */ /* 0x0001e40000100800 */
[----:B0-----:R-:W-:-:S02]  /*23390*/  IMAD.MOV.U32 R0, RZ, RZ, R57 ;  /* 0x000000ffff007224 */ /* 0x001fc400078e0039 */
[----:B------:R0:W-:Y:S04]  /*233a0*/  STL [R1+0x1d04], R56 ;  /* 0x001d043801007387 */ /* 0x0001e80000100800 */
[----:B0-----:R-:W3:Y:S04]  /*233b0*/  LDL.LU.64 R56, [R1+0x1a8] ;  /* 0x0001a80001387983 */ /* 0x001ee80000300a00 */
[----:B------:R0:W-:Y:S04]  /*233c0*/  STL [R1+0x1d00], R0 ;  /* 0x001d000001007387 */ /* 0x0001e80000100800 */
[----:B------:R1:W-:Y:S04]  /*233d0*/  STL [R1+0x1d0c], R58 ;  /* 0x001d0c3a01007387 */ /* 0x0003e80000100800 */
[----:B------:R-:W3:Y:S01]  /*233e0*/  LDL.LU.64 R8, [R1+0xe70] ;  /* 0x000e700001087983 */ /* 0x000ee20000300a00 */
[----:B0-----:R-:W-:-:S05]  /*233f0*/  IMAD.MOV.U32 R0, RZ, RZ, R59 ;  /* 0x000000ffff007224 */ /* 0x001fca00078e003b */
[----:B------:R0:W-:Y:S04]  /*23400*/  STL [R1+0x1d08], R0 ;  /* 0x001d080001007387 */ /* 0x0001e80000100800 */
[----:B----4-:R-:W-:Y:S04]  /*23410*/  STL [R1+0x1d14], R20 ;  /* 0x001d141401007387 */ /* 0x010fe80000100800 */
[----:B-1----:R-:W4:Y:S01]  /*23420*/  LDL.LU.64 R58, [R1+0xc48] ;  /* 0x000c4800013a7983 */ /* 0x002f220000300a00 */
[----:B0-----:R-:W-:-:S03]  /*23430*/  IMAD.MOV.U32 R0, RZ, RZ, R21 ;  /* 0x000000ffff007224 */ /* 0x001fc600078e0015 */
[----:B------:R-:W-:Y:S04]  /*23440*/  STL [R1+0x1d1c], R12 ;  /* 0x001d1c0c01007387 */ /* 0x000fe80000100800 */
[----:B------:R0:W-:Y:S02]  /*23450*/  STL [R1+0x1d10], R0 ;  /* 0x001d100001007387 */ /* 0x0001e40000100800 */
[----:B0-----:R-:W-:Y:S02]  /*23460*/  MOV R0, R13 ;  /* 0x0000000d00007202 */ /* 0x001fe40000000f00 */
[----:B------:R-:W4:Y:S04]  /*23470*/  LDL.LU.64 R12, [R1+0xe78] ;  /* 0x000e7800010c7983 */ /* 0x000f280000300a00 */
        /* <DEDUP_REMOVED lines=35> */
[----:B----4-:R-:W-:Y:S04]  /*236b0*/  STL [R1+0x1d6c], R58 ;  /* 0x001d6c3a01007387 */ /* 0x010fe80000100800 */
[----:B------:R0:W-:Y:S04]  /*236c0*/  STL [R1+0x1d60], R0 ;  /* 0x001d600001007387 */ /* 0x0001e80000100800 */
[----:B-1----:R-:W4:Y:S01]  /*236d0*/  LDL.LU.64 R8, [R1+0x190] ;  /* 0x0001900001087983 */ /* 0x002f220000300a00 */
[----:B0-----:R-:W-:-:S03]  /*236e0*/  MOV R0, R59 ;  /* 0x0000003b00007202 */ /* 0x001fc60000000f00 */
[----:B------:R-:W4:Y:S04]  /*236f0*/  LDL.LU.64 R58, [R1+0xea0] ;  /* 0x000ea000013a7983 */ /* 0x000f280000300a00 */
[----:B------:R0:W-:Y:S04]  /*23700*/  STL [R1+0x1d68], R0 ;  /* 0x001d680001007387 */ /* 0x0001e80000100800 */
[----:B------:R1:W-:Y:S04]  /*23710*/  STL [R1+0x1d74], R12 ;  /* 0x001d740c01007387 */ /* 0x0003e80000100800 */
[----:B------:R-:W4:Y:S01]  /*23720*/  LDL.LU.64 R20, [R1+0xc88] ;  /* 0x000c880001147983 */ /* 0x000f220000300a00 */
[----:B0-----:R-:W-:-:S05]  /*23730*/  IMAD.MOV.U32 R0, RZ, RZ, R13 ;  /* 0x000000ffff007224 */ /* 0x001fca00078e000d */
[----:B------:R0:W-:Y:S04]  /*23740*/  STL [R1+0x1d70], R0 ;  /* 0x001d700001007387 */ /* 0x0001e80000100800 */
[----:B--2---:R-:W-:Y:S04]  /*23750*/  STL [R1+0x1d7c], R10 ;  /* 0x001d7c0a01007387 */ /* 0x004fe80000100800 */
[----:B-1----:R-:W2:Y:S01]  /*23760*/  LDL.LU.64 R12, [R1+0xea8] ;  /* 0x000ea800010c7983 */ /* 0x002ea20000300a00 */
[----:B0-----:R-:W-:-:S05]  /*23770*/  IMAD.MOV.U32 R0, RZ, RZ, R11 ;  /* 0x000000ffff007224 */ /* 0x001fca00078e000b */
[----:B------:R0:W-:Y:S02]  /*23780*/  STL [R1+0x1d78], R0 ;  /* 0x001d780001007387 */ /* 0x0001e40000100800 */
[----:B0-----:R-:W-:Y:S02]  /*23790*/  IMAD.MOV.U32 R0, RZ, RZ, R7 ;  /* 0x000000ffff007224 */ /* 0x001fe400078e0007 */
[----:B------:R-:W-:Y:S04]  /*237a0*/  STL [R1+0x1d84], R6 ;  /* 0x001d840601007387 */ /* 0x000fe80000100800 */
[----:B------:R-:W2:Y:S04]  /*237b0*/  LDL.LU.64 R10, [R1+0x188] ;  /* 0x00018800010a7983 */ /* 0x000ea80000300a00 */
[----:B------:R3:W-:Y:S02]  /*237c0*/  STL [R1+0x1d80], R0 ;  /* 0x001d800001007387 */ /* 0x0007e40000100800 */
[----:B---3--:R-:W-:-:S02]  /*237d0*/  IMAD.MOV.U32 R0, RZ, RZ, R3 ;  /* 0x000000ffff007224 */ /* 0x008fc400078e0003 */
[----:B------:R-:W-:Y:S04]  /*237e0*/  STL [R1+0x1d8c], R2 ;  /* 0x001d8c0201007387 */ /* 0x000fe80000100800 */
[----:B------:R-:W3:Y:S04]  /*237f0*/  LDL.LU.64 R6, [R1+0xeb0] ;  /* 0x000eb00001067983 */ /* 0x000ee80000300a00 */
[----:B------:R0:W-:Y:S02]  /*23800*/  STL [R1+0x1d88], R0 ;  /* 0x001d880001007387 */ /* 0x0001e40000100800 */
[----:B0-----:R-:W-:-:S02]  /*23810*/  IMAD.MOV.U32 R0, RZ, RZ, R55 ;  /* 0x000000ffff007224 */ /* 0x001fc400078e0037 */
[----:B------:R-:W-:Y:S04]  /*23820*/  STL [R1+0x1d94], R54 ;  /* 0x001d943601007387 */ /* 0x000fe80000100800 */
[----:B------:R-:W3:Y:S04]  /*23830*/  LDL.LU.64 R2, [R1+0xc98] ;  /* 0x000c980001027983 */ /* 0x000ee80000300a00 */
[----:B------:R0:W-:Y:S04]  /*23840*/  STL [R1+0x1d90], R0 ;  /* 0x001d900001007387 */ /* 0x0001e80000100800 */
[----:B------:R1:W-:Y:S01]  /*23850*/  STL [R1+0x1d9c], R18 ;  /* 0x001d9c1201007387 */ /* 0x0003e20000100800 */
[----:B0-----:R-:W-:-:S03]  /*23860*/  IMAD.MOV.U32 R0, RZ, RZ, R19 ;  /* 0x000000ffff007224 */ /* 0x001fc600078e0013 */
[----:B------:R-:W3:Y:S04]  /*23870*/  LDL.LU.64 R54, [R1+0xeb8] ;  /* 0x000eb80001367983 */ /* 0x000ee80000300a00 */
[----:B------:R-:W-:Y:S04]  /*23880*/  STL [R1+0x1da4], R16 ;  /* 0x001da41001007387 */ /* 0x000fe80000100800 */
[----:B------:R0:W-:Y:S04]  /*23890*/  STL [R1+0x1d98], R0 ;  /* 0x001d980001007387 */ /* 0x0001e80000100800 */
[----:B-1----:R-:W3:Y:S01]  /*238a0*/  LDL.LU.64 R18, [R1+0x180] ;  /* 0x0001800001127983 */ /* 0x002ee20000300a00 */
[----:B0-----:R-:W-:-:S03]  /*238b0*/  IMAD.MOV.U32 R0, RZ, RZ, R17 ;  /* 0x000000ffff007224 */ /* 0x001fc600078e0011 */
[----:B------:R-:W-:Y:S04]  /*238c0*/  STL [R1+0x1dac], R14 ;  /* 0x001dac0e01007387 */ /* 0x000fe80000100800 */
[----:B------:R0:W-:Y:S04]  /*238d0*/  STL [R1+0x1da0], R0 ;  /* 0x001da00001007387 */ /* 0x0001e80000100800 */
[----:B------:R-:W3:Y:S01]  /*238e0*/  LDL.LU.64 R16, [R1+0xec0] ;  /* 0x000ec00001107983 */ /* 0x000ee20000300a00 */
[----:B0-----:R-:W-:-:S03]  /*238f0*/  IMAD.MOV.U32 R0, RZ, RZ, R15 ;  /* 0x000000ffff007224 */ /* 0x001fc600078e000f */
[----:B------:R-:W-:Y:S04]  /*23900*/  STL [R1+0x1db4], R56 ;  /* 0x001db43801007387 */ /* 0x000fe80000100800 */
[----:B------:R0:W-:Y:S04]  /*23910*/  STL [R1+0x1da8], R0 ;  /* 0x001da80001007387 */ /* 0x0001e80000100800 */
[----:B------:R-:W3:Y:S01]  /*23920*/  LDL.LU.64 R14, [R1+0xcb0] ;  /* 0x000cb000010e7983 */ /* 0x000ee20000300a00 */
[----:B0-----:R-:W-:-:S03]  /*23930*/  IMAD.MOV.U32 R0, RZ, RZ, R57 ;  /* 0x000000ffff007224 */ /* 0x001fc600078e0039 */
[----:B------:R-:W3:Y:S04]  /*23940*/  LDL.LU.64 R56, [R1+0xec8] ;  /* 0x000ec80001387983 */ /* 0x000ee80000300a00 */
[----:B------:R0:W-:Y:S04]  /*23950*/  STL [R1+0x1db0], R0 ;  /* 0x001db00001007387 */ /* 0x0001e80000100800 */
[----:B----4-:R1:W-:Y:S01]  /*23960*/  STL [R1+0x1dbc], R8 ;  /* 0x001dbc0801007387 */ /* 0x0103e20000100800 */
[----:B0-----:R-:W-:-:S03]  /*23970*/  MOV R0, R9 ;  /* 0x0000000900007202 */ /* 0x001fc60000000f00 */
[----:B------:R-:W-:Y:S04]  /*23980*/  STL [R1+0x1dc4], R58 ;  /* 0x001dc43a01007387 */ /* 0x000fe80000100800 */
[----:B------:R0:W-:Y:S04]  /*23990*/  STL [R1+0x1db8], R0 ;  /* 0x001db80001007387 */ /* 0x0001e80000100800 */
[----:B-1----:R-:W4:Y:S01]  /*239a0*/  LDL.LU.64 R8, [R1+0x178] ;  /* 0x0001780001087983 */ /* 0x002f220000300a00 */
[----:B0-----:R-:W-:-:S03]  /*239b0*/  IMAD.MOV.U32 R0, RZ, RZ, R59 ;  /* 0x000000ffff007224 */ /* 0x001fc600078e003b */
[----:B------:R-:W-:Y:S04]  /*239c0*/  STL [R1+0x1dcc], R20 ;  /* 0x001dcc1401007387 */ /* 0x000fe80000100800 */
[----:B------:R0:W-:Y:S04]  /*239d0*/  STL [R1+0x1dc0], R0 ;  /* 0x001dc00001007387 */ /* 0x0001e80000100800 */
[----:B------:R-:W4:Y:S01]  /*239e0*/  LDL.LU.64 R58, [R1+0xed0] ;  /* 0x000ed000013a7983 */ /* 0x000f220000300a00 */
[----:B0-----:R-:W-:-:S03]  /*239f0*/  IMAD.MOV.U32 R0, RZ, RZ, R21 ;  /* 0x000000ffff007224 */ /* 0x001fc600078e0015 */
[----:B--2---:R-:W-:Y:S04]  /*23a00*/  STL [R1+0x1dd4], R12 ;  /* 0x001dd40c01007387 */ /* 0x004fe80000100800 */
[----:B------:R0:W-:Y:S02]  /*23a10*/  STL [R1+0x1dc8], R0 ;  /* 0x001dc80001007387 */ /* 0x0001e40000100800 */
[----:B0-----:R-:W-:Y:S02]  /*23a20*/  IMAD.MOV.U32 R0, RZ, RZ, R13 ;  /* 0x000000ffff007224 */ /* 0x001fe400078e000d */
[----:B------:R-:W2:Y:S04]  /*23a30*/  LDL.LU.64 R12, [R1+0xcc0] ;  /* 0x000cc000010c7983 */ /* 0x000ea80000300a00 */
        /* <DEDUP_REMOVED lines=22> */
[----:B0-----:R-:W-:-:S05]  /*23ba0*/  IMAD.MOV.U32 R0, RZ, RZ, R17 ;  /* 0x000000ffff007224 */ /* 0x001fca00078e0011 */
[----:B------:R0:W-:Y:S04]  /*23bb0*/  STL [R1+0x1e00], R0 ;  /* 0x001e000001007387 */ /* 0x0001e80000100800 */
[----:B------:R-:W-:Y:S01]  /*23bc0*/  STL [R1+0x1e0c], R14 ;  /* 0x001e0c0e01007387 */ /* 0x000fe20000100800 */
[----:B0-----:R-:W-:-:S03]  /*23bd0*/  MOV R0, R15 ;  /* 0x0000000f00007202 */ /* 0x001fc60000000f00 */
[----:B------:R-:W-:Y:S04]  /*23be0*/  STL [R1+0x1e14], R56 ;  /* 0x001e143801007387 */ /* 0x000fe80000100800 */
[----:B------:R0:W-:Y:S04]  /*23bf0*/  STL [R1+0x1e08], R0 ;  /* 0x001e080001007387 */ /* 0x0001e80000100800 */
[----:B------:R-:W3:Y:S01]  /*23c00*/  LDL.LU.64 R20, [R1+0x168] ;  /* 0x0001680001147983 */ /* 0x000ee20000300a00 */
[----:B0-----:R-:W-:-:S03]  /*23c10*/  IMAD.MOV.U32 R0, RZ, RZ, R57 ;  /* 0x000000ffff007224 */ /* 0x001fc600078e0039 */
[----:B------:R-:W3:Y:S04]  /*23c20*/  LDL.LU.64 R56, [R1+0xef0] ;  /* 0x000ef00001387983 */ /* 0x000ee80000300a00 */
[----:B------:R0:W-:Y:S04]  /*23c30*/  STL [R1+0x1e10], R0 ;  /* 0x001e100001007387 */ /* 0x0001e80000100800 */
[----:B----4-:R-:W-:Y:S04]  /*23c40*/  STL [R1+0x1e1c], R8 ;  /* 0x001e1c0801007387 */ /* 0x010fe80000100800 */
[----:B------:R-:W4:Y:S01]  /*23c50*/  LDL.LU.64 R18, [R1+0xce8] ;  /* 0x000ce80001127983 */ /* 0x000f220000300a00 */
[----:B0-----:R-:W-:-:S03]  /*23c60*/  IMAD.MOV.U32 R0, RZ, RZ, R9 ;  /* 0x000000ffff007224 */ /* 0x001fc600078e0009 */
[----:B------:R-:W-:Y:S04]  /*23c70*/  STL [R1+0x1e24], R58 ;  /* 0x001e243a01007387 */ /* 0x000fe80000100800 */
[----:B------:R0:W-:Y:S04]  /*23c80*/  STL [R1+0x1e18], R0 ;  /* 0x001e180001007387 */ /* 0x0001e80000100800 */
[----:B------:R-:W4:Y:S01]  /*23c90*/  LDL.LU.64 R16, [R1+0xef8] ;  /* 0x000ef80001107983 */ /* 0x000f220000300a00 */
[----:B0-----:R-:W-:-:S03]  /*23ca0*/  IMAD.MOV.U32 R0, RZ, RZ, R59 ;  /* 0x000000ffff007224 */ /* 0x001fc600078e003b */
[----:B------:R-:W4:Y:S04]  /*23cb0*/  LDL.LU.64 R58, [R1+0x160] ;  /* 0x00016000013a7983 */ /* 0x000f280000300a00 */
[----:B------:R0:W-:Y:S04]  /*23cc0*/  STL [R1+0x1e20], R0 ;  /* 0x001e200001007387 */ /* 0x0001e80000100800 */
[----:B--2---:R-:W-:Y:S04]  /*23cd0*/  STL [R1+0x1e2c], R12 ;  /* 0x001e2c0c01007387 */ /* 0x004fe80000100800 */
[----:B------:R-:W2:Y:S01]  /*23ce0*/  LDL.LU.64 R8, [R1+0xf00] ;  /* 0x000f000001087983 */ /* 0x000ea20000300a00 */
[----:B0-----:R-:W-:-:S03]  /*23cf0*/  IMAD.MOV.U32 R0, RZ, RZ, R13 ;  /* 0x000000ffff007224 */ /* 0x001fc600078e000d */
[----:B------:R-:W-:Y:S04]  /*23d00*/  STL [R1+0x1e34], R10 ;  /* 0x001e340a01007387 */ /* 0x000fe80000100800 */
[----:B------:R0:W-:Y:S04]  /*23d10*/  STL [R1+0x1e28], R0 ;  /* 0x001e280001007387 */ /* 0x0001e80000100800 */
[----:B------:R-:W2:Y:S01]  /*23d20*/  LDL.LU.64 R14, [R1+0xd00] ;  /* 0x000d0000010e7983 */ /* 0x000ea20000300a00 */
[----:B0-----:R-:W-:-:S05]  /*23d30*/  IMAD.MOV.U32 R0, RZ, RZ, R11 ;  /* 0x000000ffff007224 */ /* 0x001fca00078e000b */
[----:B------:R3:W-:Y:S02]  /*23d40*/  STL [R1+0x1e30], R0 ;  /* 0x001e300001007387 */ /* 0x0007e40000100800 */
[----:B---3--:R-:W-:Y:S02]  /*23d50*/  IMAD.MOV.U32 R0, RZ, RZ, R7 ;  /* 0x000000ffff007224 */ /* 0x008fe400078e0007 */
[----:B------:R-:W-:Y:S04]  /*23d60*/  STL [R1+0x1e3c], R6 ;  /* 0x001e3c0601007387 */ /* 0x000fe80000100800 */
[----:B------:R-:W3:Y:S04]  /*23d70*/  LDL.LU.64 R12, [R1+0xf08] ;  /* 0x000f0800010c7983 */ /* 0x000ee80000300a00 */
[----:B------:R-:W3:Y:S04]  /*23d80*/  LDL.LU.64 R10, [R1+0x158] ;  /* 0x00015800010a7983 */ /* 0x000ee80000300a00 */
[----:B------:R0:W-:Y:S02]  /*23d90*/  STL [R1+0x1e38], R0 ;  /* 0x001e380001007387 */ /* 0x0001e40000100800 */
[----:B0-----:R-:W-:-:S02]  /*23da0*/  IMAD.MOV.U32 R0, RZ, RZ, R3 ;  /* 0x000000ffff007224 */ /* 0x001fc400078e0003 */
[----:B------:R0:W-:Y:S04]  /*23db0*/  STL [R1+0x1e44], R2 ;  /* 0x001e440201007387 */ /* 0x0001e80000100800 */
[----:B------:R-:W3:Y:S01]  /*23dc0*/  LDL.LU.64 R6, [R1+0xf10] ;  /* 0x000f100001067983 */ /* 0x000ee20000300a00 */
[----:B------:R-:W-:-:S03]  /*23dd0*/  IMAD.MOV.U32 R24, RZ, RZ, R55 ;  /* 0x000000ffff187224 */ /* 0x000fc600078e0037 */
[----:B------:R-:W-:Y:S04]  /*23de0*/  STL [R1+0x1e4c], R54 ;  /* 0x001e4c3601007387 */ /* 0x000fe80000100800 */
[----:B------:R1:W-:Y:S04]  /*23df0*/  STL [R1+0x1e40], R0 ;  /* 0x001e400001007387 */ /* 0x0003e80000100800 */
[----:B0-----:R-:W3:Y:S04]  /*23e00*/  LDL.LU.64 R2, [R1+0xd10] ;  /* 0x000d100001027983 */ /* 0x001ee80000300a00 */
[----:B-1----:R-:W3:Y:S04]  /*23e10*/  LDL.LU R0, [R1+0xf28] ;  /* 0x000f280001007983 */ /* 0x002ee80000300800 */
[----:B------:R-:W-:Y:S04]  /*23e20*/  STL [R1+0x1e48], R24 ;  /* 0x001e481801007387 */ /* 0x000fe80000100800 */
[----:B------:R0:W-:Y:S04]  /*23e30*/  STL [R1+0x1e54], R22 ;  /* 0x001e541601007387 */ /* 0x0001e80000100800 */
[----:B------:R-:W3:Y:S04]  /*23e40*/  LDL.LU R60, [R1+0xf2c] ;  /* 0x000f2c00013c7983 */ /* 0x000ee80000300800 */
[----:B------:R-:W3:Y:S01]  /*23e50*/  LDL.LU.64 R54, [R1+0xf18] ;  /* 0x000f180001367983 */ /* 0x000ee20000300a00 */
[----:B0-----:R-:W-:-:S03]  /*23e60*/  IMAD.MOV.U32 R22, RZ, RZ, R23 ;  /* 0x000000ffff167224 */ /* 0x001fc600078e0017 */
[----:B------:R0:W-:Y:S04]  /*23e70*/  STL [R1+0x1e5c], R20 ;  /* 0x001e5c1401007387 */ /* 0x0001e80000100800 */
[----:B------:R-:W-:Y:S04]  /*23e80*/  STL [R1+0x1e50], R22 ;  /* 0x001e501601007387 */ /* 0x000fe80000100800 */
[----:B------:R-:W-:Y:S01]  /*23e90*/  STL [R1+0x1e64], R56 ;  /* 0x001e643801007387 */ /* 0x000fe20000100800 */
[----:B0-----:R-:W-:-:S05]  /*23ea0*/  MOV R20, R21 ;  /* 0x0000001500147202 */ /* 0x001fca0000000f00 */
[----:B------:R0:W-:Y:S04]  /*23eb0*/  STL [R1+0x1e58], R20 ;  /* 0x001e581401007387 */ /* 0x0001e80000100800 */
[----:B----4-:R1:W-:Y:S01]  /*23ec0*/  STL [R1+0x1e6c], R18 ;  /* 0x001e6c1201007387 */ /* 0x0103e20000100800 */
[----:B0-----:R-:W-:-:S05]  /*23ed0*/  IMAD.MOV.U32 R20, RZ, RZ, R57 ;  /* 0x000000ffff147224 */ /* 0x001fca00078e0039 */
[----:B------:R-:W-:Y:S01]  /*23ee0*/  STL [R1+0x1e60], R20 ;  /* 0x001e601401007387 */ /* 0x000fe20000100800 */
[----:B-1----:R-:W-:-:S03]  /*23ef0*/  IMAD.MOV.U32 R18, RZ, RZ, R19 ;  /* 0x000000ffff127224 */ /* 0x002fc600078e0013 */
[----:B------:R-:W4:Y:S04]  /*23f00*/  LDL.LU.64 R56, [R1+0xf20] ;  /* 0x000f200001387983 */ /* 0x000f280000300a00 */
[----:B------:R0:W-:Y:S04]  /*23f10*/  STL [R1+0x1e74], R16 ;  /* 0x001e741001007387 */ /* 0x0001e80000100800 */
[----:B------:R-:W-:Y:S04]  /*23f20*/  STL [R1+0x1e68], R18 ;  /* 0x001e681201007387 */ /* 0x000fe80000100800 */
[----:B------:R-:W-:Y:S01]  /*23f30*/  STL [R1+0x1e7c], R58 ;  /* 0x001e7c3a01007387 */ /* 0x000fe20000100800 */
[----:B0-----:R-:W-:-:S05]  /*23f40*/  IMAD.MOV.U32 R16, RZ, RZ, R17 ;  /* 0x000000ffff107224 */ /* 0x001fca00078e0011 */
[----:B------:R0:W-:Y:S02]  /*23f50*/  STL [R1+0x1e70], R16 ;  /* 0x001e701001007387 */ /* 0x0001e40000100800 */
[----:B0-----:R-:W-:Y:S02]  /*23f60*/  IMAD.MOV.U32 R16, RZ, RZ, R59 ;  /* 0x000000ffff107224 */ /* 0x001fe400078e003b */
[----:B--2---:R0:W-:Y:S04]  /*23f70*/  STL [R1+0x1e84], R8 ;  /* 0x001e840801007387 */ /* 0x0041e80000100800 */
[----:B------:R-:W-:Y:S04]  /*23f80*/  STL [R1+0x1e78], R16 ;  /* 0x001e781001007387 */ /* 0x000fe80000100800 */
[----:B------:R-:W2:Y:S04]  /*23f90*/  LDL.LU.64 R58, [R1+0x320] ;  /* 0x00032000013a7983 */ /* 0x000ea80000300a00 */
[----:B------:R1:W-:Y:S01]  /*23fa0*/  STL [R1+0x1e80], R9 ;  /* 0x001e800901007387 */ /* 0x0003e20000100800 */
[----:B0-----:R-:W0:Y:S01]  /*23fb0*/  LDC R8, c[0x0][0x238] ;  /* 0x00008e00ff087b82 */ /* 0x001e220000000800 */
[----:B-1----:R-:W-:-:S02]  /*23fc0*/  IMAD.MOV.U32 R9, RZ, RZ, R15 ;  /* 0x000000ffff097224 */ /* 0x002fc400078e000f */
[----:B------:R-:W-:Y:S04]  /*23fd0*/  STL [R1+0x1e8c], R14 ;  /* 0x001e8c0e01007387 */ /* 0x000fe80000100800 */
[----:B---3--:R-:W-:Y:S04]  /*23fe0*/  STL [R1+0x1e94], R12 ;  /* 0x001e940c01007387 */ /* 0x008fe80000100800 */
[----:B------:R1:W-:Y:S04]  /*23ff0*/  STL [R1+0x1e88], R9 ;  /* 0x001e880901007387 */ /* 0x0003e80000100800 */
[----:B------:R-:W-:Y:S01]  /*24000*/  STL [R1+0x1e9c], R10 ;  /* 0x001e9c0a01007387 */ /* 0x000fe20000100800 */
[----:B-1----:R-:W-:-:S05]  /*24010*/  IMAD.MOV.U32 R9, RZ, RZ, R13 ;  /* 0x000000ffff097224 */ /* 0x002fca00078e000d */
[----:B------:R1:W-:Y:S02]  /*24020*/  STL [R1+0x1e90], R9 ;  /* 0x001e900901007387 */ /* 0x0003e40000100800 */
[----:B-1----:R-:W-:Y:S02]  /*24030*/  IMAD.MOV.U32 R9, RZ, RZ, R11 ;  /* 0x000000ffff097224 */ /* 0x002fe400078e000b */
[----:B------:R1:W-:Y:S04]  /*24040*/  STL [R1+0x1ea4], R6 ;  /* 0x001ea40601007387 */ /* 0x0003e80000100800 */
[----:B------:R-:W-:Y:S01]  /*24050*/  STL [R1+0x1e98], R9 ;  /* 0x001e980901007387 */ /* 0x000fe20000100800 */
[----:B-1----:R-:W-:-:S05]  /*24060*/  IMAD.MOV.U32 R6, RZ, RZ, R7 ;  /* 0x000000ffff067224 */ /* 0x002fca00078e0007 */
[----:B------:R-:W-:Y:S04]  /*24070*/  STL [R1+0x1ea0], R6 ;  /* 0x001ea00601007387 */ /* 0x000fe80000100800 */
[----:B------:R1:W-:Y:S01]  /*24080*/  STL [R1+0x1eac], R2 ;  /* 0x001eac0201007387 */ /* 0x0003e20000100800 */
[----:B------:R-:W-:Y:S02]  /*24090*/  IMAD R0, R0, UR5, RZ ;  /* 0x0000000500007c24 */ /* 0x000fe4000f8e02ff */
[----:B-1----:R-:W-:-:S03]  /*240a0*/  IMAD.MOV.U32 R2, RZ, RZ, R3 ;  /* 0x000000ffff027224 */ /* 0x002fc600078e0003 */
[----:B------:R-:W-:Y:S02]  /*240b0*/  LEA R12, P1, R0, UR8, 0x1 ;  /* 0x00000008000c7c11 */ /* 0x000fe4000f8208ff */
[----:B------:R1:W-:Y:S01]  /*240c0*/  STL [R1+0x1ea8], R2 ;  /* 0x001ea80201007387 */ /* 0x0003e20000100800 */
[----:B------:R-:W-:-:S03]  /*240d0*/  MOV R3, R55 ;  /* 0x0000003700037202 */ /* 0x000fc60000000f00 */
[----:B------:R-:W-:Y:S01]  /*240e0*/  STL [R1+0x1eb4], R54 ;  /* 0x001eb43601007387 */ /* 0x000fe20000100800 */
[----:B-1----:R-:W-:-:S03]  /*240f0*/  IMAD R2, R60, UR5, RZ ;  /* 0x000000053c027c24 */ /* 0x002fc6000f8e02ff */
[----:B------:R-:W-:Y:S01]  /*24100*/  STL [R1+0x1eb0], R3 ;  /* 0x001eb00301007387 */ /* 0x000fe20000100800 */
[----:B------:R-:W-:-:S03]  /*24110*/  LEA.HI.X.SX32 R13, R0, UR9, 0x1, P1 ;  /* 0x00000009000d7c11 */ /* 0x000fc600088f0eff */
[----:B------:R0:W-:Y:S01]  /*24120*/  STL [R1+0x1ebc], R4 ;  /* 0x001ebc0401007387 */ /* 0x0001e20000100800 */
[----:B------:R-:W-:-:S03]  /*24130*/  LEA R10, P0, R2, UR8, 0x1 ;  /* 0x00000008020a7c11 */ /* 0x000fc6000f8008ff */
[----:B------:R1:W-:Y:S01]  /*24140*/  STL [R1+0x1eb8], R5 ;  /* 0x001eb80501007387 */ /* 0x0003e20000100800 */
[----:B------:R-:W-:Y:S01]  /*24150*/  LEA.HI.X.SX32 R11, R2, UR9, 0x1, P0 ;  /* 0x00000009020b7c11 */ /* 0x000fe200080f0eff */
[----:B0-----:R-:W-:-:S04]  /*24160*/  IMAD R4, R8, 0x3f, RZ ;  /* 0x0000003f08047824 */ /* 0x001fc800078e02ff */
[----:B------:R-:W-:-:S04]  /*24170*/  IMAD.WIDE R2, R4, 0x2, R12 ;  /* 0x0000000204027825 */ /* 0x000fc800078e020c */
[----:B-1----:R-:W-:-:S04]  /*24180*/  IMAD.WIDE R4, R4, 0x2, R10 ;  /* 0x0000000204047825 */ /* 0x002fc800078e020a */
[----:B----4-:R-:W-:Y:S01]  /*24190*/  IMAD.MOV.U32 R0, RZ, RZ, R57 ;  /* 0x000000ffff007224 */ /* 0x010fe200078e0039 */
[----:B------:R-:W-:Y:S04]  /*241a0*/  STL [R1+0x1ec4], R56 ;  /* 0x001ec43801007387 */ /* 0x000fe80000100800 */
[----:B------:R-:W-:Y:S04]  /*241b0*/  STL.64 [R1+0x958], R12 ;  /* 0x0009580c01007387 */ /* 0x000fe80000100a00 */
[----:B------:R0:W-:Y:S02]  /*241c0*/  STL [R1+0x1ec0], R0 ;  /* 0x001ec00001007387 */ /* 0x0001e40000100800 */
[----:B0-----:R-:W-:-:S02]  /*241d0*/  IMAD R0, R8, 0x3e, RZ ;  /* 0x0000003e08007824 */ /* 0x001fc400078e02ff */
[----:B--2---:R-:W-:Y:S01]  /*241e0*/  IMAD.MOV.U32 R6, RZ, RZ, R59 ;  /* 0x000000ffff067224 */ /* 0x004fe200078e003b */
[----:B------:R-:W-:Y:S04]  /*241f0*/  STL [R1+0x1ecc], R58 ;  /* 0x001ecc3a01007387 */ /* 0x000fe80000100800 */
[----:B------:R-:W-:Y:S04]  /*24200*/  STL.64 [R1+0x9c0], R10 ;  /* 0x0009c00a01007387 */ /* 0x000fe80000100a00 */
[----:B------:R-:W-:Y:S04]  /*24210*/  STL [R1+0x1ed4], R2 ;  /* 0x001ed40201007387 */ /* 0x000fe80000100800 */
[----:B------:R0:W-:Y:S04]  /*24220*/  STL [R1+0x1ec8], R6 ;  /* 0x001ec80601007387 */ /* 0x0001e80000100800 */
[----:B------:R1:W-:Y:S04]  /*24230*/  STL [R1+0x1ed0], R3 ;  /* 0x001ed00301007387 */ /* 0x0003e80000100800 */
[----:B------:R-:W-:Y:S01]  /*24240*/  STL [R1+0x1edc], R4 ;  /* 0x001edc0401007387 */ /* 0x000fe20000100800 */
[----:B0-----:R-:W-:-:S02]  /*24250*/  IMAD R6, R8, 0x3d, RZ ;  /* 0x0000003d08067824 */ /* 0x001fc400078e02ff */
[C---:B-1----:R-:W-:Y:S01]  /*24260*/  IMAD.WIDE R2, R0.reuse, 0x2, R12 ;  /* 0x0000000200027825 */ /* 0x042fe200078e020c */
[----:B------:R0:W-:Y:S04]  /*24270*/  STL [R1+0x1ed8], R5 ;  /* 0x001ed80501007387 */ /* 0x0001e80000100800 */
[----:B------:R-:W-:Y:S04]  /*24280*/  STL [R1+0x1ee4], R2 ;  /* 0x001ee40201007387 */ /* 0x000fe80000100800 */
[----:B------:R1:W-:Y:S01]  /*24290*/  STL [R1+0x1ee0], R3 ;  /* 0x001ee00301007387 */ /* 0x0003e20000100800 */
[----:B0-----:R-:W-:-:S04]  /*242a0*/  IMAD.WIDE R4, R0, 0x2, R10 ;  /* 0x0000000200047825 */ /* 0x001fc800078e020a */
[----:B------:R-:W-:Y:S01]  /*242b0*/  IMAD R0, R8, 0x3c, RZ ;  /* 0x0000003c08007824 */ /* 0x000fe200078e02ff */
[----:B------:R-:W-:Y:S01]  /*242c0*/  STL [R1+0x1eec], R4 ;  /* 0x001eec0401007387 */ /* 0x000fe20000100800 */
[----:B-1----:R-:W-:-:S03]  /*242d0*/  IMAD.WIDE R2, R6, 0x2, R12 ;  /* 0x0000000206027825 */ /* 0x002fc600078e020c */
[----:B------:R0:W-:Y:S01]  /*242e0*/  STL [R1+0x1ee8], R5 ;  /* 0x001ee80501007387 */ /* 0x0001e20000100800 */
[----:B------:R-:W-:-:S03]  /*242f0*/  IMAD.WIDE R6, R6, 0x2, R10 ;  /* 0x0000000206067825 */ /* 0x000fc600078e020a */
[----:B------:R-:W-:Y:S04]  /*24300*/  STL [R1+0x1ef4], R2 ;  /* 0x001ef40201007387 */ /* 0x000fe80000100800 */
[----:B------:R1:W-:Y:S04]  /*24310*/  STL [R1+0x1ef0], R3 ;  /* 0x001ef00301007387 */ /* 0x0003e80000100800 */
[----:B------:R2:W-:Y:S01]  /*24320*/  STL [R1+0x1efc], R6 ;  /* 0x001efc0601007387 */ /* 0x0005e20000100800 */
[----:B0-----:R-:W-:-:S04]  /*24330*/  IMAD.WIDE R4, R0, 0x2, R10 ;  /* 0x0000000200047825 */ /* 0x001fc800078e020a */
[----:B-1----:R-:W-:Y:S01]  /*24340*/  IMAD.WIDE R2, R0, 0x2, R12 ;  /* 0x0000000200027825 */ /* 0x002fe200078e020c */
[----:B------:R-:W-:Y:S03]  /*24350*/  STL [R1+0x1ef8], R7 ;  /* 0x001ef80701007387 */ /* 0x000fe60000100800 */
[C---:B--2---:R-:W-:Y:S01]  /*24360*/  IMAD R6, R8.reuse, 0x3b, RZ ;  /* 0x0000003b08067824 */ /* 0x044fe200078e02ff */
[----:B------:R-:W-:Y:S04]  /*24370*/  STL [R1+0x1f04], R2 ;  /* 0x001f040201007387 */ /* 0x000fe80000100800 */
[----:B------:R0:W-:Y:S01]  /*24380*/  STL [R1+0x1f00], R3 ;  /* 0x001f000301007387 */ /* 0x0001e20000100800 */
[----:B------:R-:W-:-:S03]  /*24390*/  IMAD R0, R8, 0x3a, RZ ;  /* 0x0000003a08007824 */ /* 0x000fc600078e02ff */
[----:B------:R-:W-:Y:S01]  /*243a0*/  STL [R1+0x1f0c], R4 ;  /* 0x001f0c0401007387 */ /* 0x000fe20000100800 */
[----:B0-----:R-:W-:-:S03]  /*243b0*/  IMAD.WIDE R2, R6, 0x2, R12 ;  /* 0x0000000206027825 */ /* 0x001fc600078e020c */
        /* <DEDUP_REMOVED lines=179> */
[----:B------:R-:W-:-:S03]  /*24ef0*/  IMAD.SHL.U32 R0, R8, 0x20, RZ ;  /* 0x0000002008007824 */ /* 0x000fc600078e00ff */
        /* <DEDUP_REMOVED lines=215> */
[----:B------:R1:W-:Y:S01]  /*25c70*/  STL [R1+0x2290], R3 ;  /* 0x0022900301007387 */ /* 0x0003e20000100800 */
[----:B0-----:R-:W-:-:S03]  /*25c80*/  IMAD.WIDE R4, R0, 0x2, R10 ;  /* 0x0000000200047825 */ /* 0x001fc600078e020a */
[----:B------:R-:W-:Y:S01]  /*25c90*/  STL [R1+0x229c], R6 ;  /* 0x00229c0601007387 */ /* 0x000fe20000100800 */
[----:B-1----:R-:W-:-:S03]  /*25ca0*/  IMAD.WIDE R2, R0, 0x2, R12 ;  /* 0x0000000200027825 */ /* 0x002fc600078e020c */
[----:B------:R0:W-:Y:S04]  /*25cb0*/  STL [R1+0x2298], R7 ;  /* 0x0022980701007387 */ /* 0x0001e80000100800 */
[----:B------:R-:W-:Y:S04]  /*25cc0*/  STL [R1+0x22a4], R2 ;  /* 0x0022a40201007387 */ /* 0x000fe80000100800 */
[----:B------:R1:W-:Y:S01]  /*25cd0*/  STL [R1+0x22a0], R3 ;  /* 0x0022a00301007387 */ /* 0x0003e20000100800 */
[----:B0-----:R-:W-:-:S03]  /*25ce0*/  IMAD.WIDE R6, R8, 0x2, R12 ;  /* 0x0000000208067825 */ /* 0x001fc600078e020c */
[----:B------:R-:W-:Y:S04]  /*25cf0*/  STL [R1+0x22ac], R4 ;  /* 0x0022ac0401007387 */ /* 0x000fe80000100800 */
[----:B------:R-:W-:Y:S01]  /*25d00*/  STL [R1+0x22a8], R5 ;  /* 0x0022a80501007387 */ /* 0x000fe20000100800 */
[----:B-1----:R-:W-:-:S03]  /*25d10*/  IMAD.WIDE R2, R8, 0x2, R10 ;  /* 0x0000000208027825 */ /* 0x002fc600078e020a */
[----:B------:R-:W-:Y:S04]  /*25d20*/  STL [R1+0x22b4], R6 ;  /* 0x0022b40601007387 */ /* 0x000fe80000100800 */
[----:B------:R-:W-:Y:S04]  /*25d30*/  STL [R1+0x22b0], R7 ;  /* 0x0022b00701007387 */ /* 0x000fe80000100800 */
[----:B------:R0:W-:Y:S04]  /*25d40*/  STL [R1+0x22bc], R2 ;  /* 0x0022bc0201007387 */ /* 0x0001e80000100800 */
[----:B------:R1:W-:Y:S04]  /*25d50*/  STL [R1+0x22b8], R3 ;  /* 0x0022b80301007387 */ /* 0x0003e80000100800 */
[----:B------:R2:W-:Y:S04]  /*25d60*/  STL [R1+0x1100], RZ ;  /* 0x001100ff01007387 */ /* 0x0005e80000100800 */
        /* <DEDUP_REMOVED lines=363> */
[----:B------:R2:W-:Y:S01]  /*27420*/  STL [R1+0xa8c], RZ ;  /* 0x000a8cff01007387 */ /* 0x0005e20000100800 */
[----:B------:R-:W3:Y:S03]  /*27430*/  S2R R60, SR_TID.X ;  /* 0x00000000003c7919 */ /* 0x000ee60000002100 */
        /* <DEDUP_REMOVED lines=29> */
[----:B---3--:R-:W-:-:S03]  /*27610*/  LOP3.LUT R60, R60, 0x1f, RZ, 0xc0, !PT ;  /* 0x0000001f3c3c7812 */ /* 0x008fc600078ec0ff */
[----:B------:R2:W-:Y:S04]  /*27620*/  STL [R1+0xfd4], RZ ;  /* 0x000fd4ff01007387 */ /* 0x0005e80000100800 */
[----:B------:R2:W-:Y:S04]  /*27630*/  STL [R1+0xfd8], RZ ;  /* 0x000fd8ff01007387 */ /* 0x0005e80000100800 */
[----:B------:R2:W-:Y:S04]  /*27640*/  STL [R1+0xfdc], RZ ;  /* 0x000fdcff01007387 */ /* 0x0005e80000100800 */
[----:B------:R2:W-:Y:S04]  /*27650*/  STL [R1+0xf70], RZ ;  /* 0x000f70ff01007387 */ /* 0x0005e80000100800 */
[----:B------:R2:W-:Y:S01]  /*27660*/  STL [R1+0xf74], RZ ;  /* 0x000f74ff01007387 */ /* 0x0005e20000100800 */
[----:B------:R-:W-:-:S02]  /*27670*/  IMAD.SHL.U32 R0, R60, 0x2, RZ ;  /* 0x000000023c007824 */ /* 0x000fc400078e00ff */
[----:B------:R-:W3:Y:S01]  /*27680*/  LDC R60, c[0x0][0x23c] ;  /* 0x00008f00ff3c7b82 */ /* 0x000ee20000000800 */
        /* <DEDUP_REMOVED lines=14> */
[----:B---3--:R-:W-:Y:S01]  /*27770*/  IMAD.SHL.U32 R60, R60, 0x40, RZ ;  /* 0x000000403c3c7824 */ /* 0x008fe200078e00ff */
[----:B------:R-:W-:-:S04]  /*27780*/  SHF.L.U32 R8, R8, 0x6, RZ ;  /* 0x0000000608087819 */ /* 0x000fc800000006ff */
[----:B0-----:R-:W-:Y:S01]  /*27790*/  SHF.R.S32.HI R2, RZ, 0x1f, R60 ;  /* 0x0000001fff027819 */ /* 0x001fe2000001143c */
[----:B------:R2:W-:Y:S01]  /*277a0*/  STL [R1+0xe30], RZ ;  /* 0x000e30ff01007387 */ /* 0x0005e20000100800 */
[----:B------:R-:W0:Y:S01]  /*277b0*/  LDC R58, c[0x0][0x230] ;  /* 0x00008c00ff3a7b82 */ /* 0x000e220000000800 */
[C---:B------:R-:W-:Y:S02]  /*277c0*/  LOP3.LUT R6, R0.reuse, 0x20, RZ, 0x3c, !PT ;  /* 0x0000002000067812 */ /* 0x040fe400078e3cff */
[----:B------:R2:W-:Y:S01]  /*277d0*/  STL [R1+0xe34], RZ ;  /* 0x000e34ff01007387 */ /* 0x0005e20000100800 */
[----:B------:R-:W-:Y:S02]  /*277e0*/  LOP3.LUT R5, R0, 0x30, RZ, 0x3c, !PT ;  /* 0x0000003000057812 */ /* 0x000fe400078e3cff */
[----:B-1----:R-:W-:Y:S01]  /*277f0*/  SHF.R.S32.HI R3, RZ, 0x1f, R8 ;  /* 0x0000001fff037819 */ /* 0x002fe20000011408 */
[----:B------:R2:W-:Y:S01]  /*27800*/  STL [R1+0xe38], RZ ;  /* 0x000e38ff01007387 */ /* 0x0005e20000100800 */
[C---:B------:R-:W-:Y:S01]  /*27810*/  SHF.L.U64.HI R2, R60.reuse, 0x1, R2 ;  /* 0x000000013c027819 */ /* 0x040fe20000010202 */
[----:B------:R-:W-:Y:S01]  /*27820*/  IMAD.SHL.U32 R60, R60, 0x2, RZ ;  /* 0x000000023c3c7824 */ /* 0x000fe200078e00ff */
[----:B------:R-:W-:Y:S01]  /*27830*/  SHF.L.U64.HI R3, R8, 0x1, R3 ;  /* 0x0000000108037819 */ /* 0x000fe20000010203 */
[----:B------:R2:W-:Y:S04]  /*27840*/  STL [R1+0xe3c], RZ ;  /* 0x000e3cff01007387 */ /* 0x0005e80000100800 */
[----:B------:R2:W-:Y:S04]  /*27850*/  STL [R1+0xdd0], RZ ;  /* 0x000dd0ff01007387 */ /* 0x0005e80000100800 */
[----:B------:R2:W-:Y:S04]  /*27860*/  STL [R1+0xdd4], RZ ;  /* 0x000dd4ff01007387 */ /* 0x0005e80000100800 */
[----:B------:R2:W-:Y:S01]  /*27870*/  STL [R1+0xdd8], RZ ;  /* 0x000dd8ff01007387 */ /* 0x0005e20000100800 */
[----:B0-----:R-:W-:-:S03]  /*27880*/  VIADD R58, R58, 0x3f ;  /* 0x0000003f3a3a7836 */ /* 0x001fc60000000000 */
[----:B------:R2:W-:Y:S02]  /*27890*/  STL [R1+0xddc], RZ ;  /* 0x000ddcff01007387 */ /* 0x0005e40000100800 */
[----:B------:R-:W-:Y:S02]  /*278a0*/  SHF.R.S32.HI R59, RZ, 0x1f, R58 ;  /* 0x0000001fff3b7819 */ /* 0x000fe4000001143a */
[----:B------:R2:W-:Y:S02]  /*278b0*/  STL [R1+0xd80], RZ ;  /* 0x000d80ff01007387 */ /* 0x0005e40000100800 */
[----:B------:R-:W-:Y:S02]  /*278c0*/  LEA.HI R59, R59, R58, RZ, 0x6 ;  /* 0x0000003a3b3b7211 */ /* 0x000fe400078f30ff */
[----:B------:R2:W-:Y:S02]  /*278d0*/  STL [R1+0xd84], RZ ;  /* 0x000d84ff01007387 */ /* 0x0005e40000100800 */
[----:B------:R-:W-:-:S02]  /*278e0*/  SHF.R.S32.HI R4, RZ, 0x6, R59 ;  /* 0x00000006ff047819 */ /* 0x000fc4000001143b */
[----:B------:R2:W-:Y:S01]  /*278f0*/  STL [R1+0xd88], RZ ;  /* 0x000d88ff01007387 */ /* 0x0005e20000100800 */
[----:B------:R-:W-:Y:S02]  /*27900*/  LOP3.LUT R4, R0, 0x10, RZ, 0x3c, !PT ;  /* 0x0000001000047812 */ /* 0x000fe400078e3cff */
[----:B------:R-:W-:Y:S01]  /*27910*/  LOP3.LUT R4, R61, 0x40, RZ, 0x3c, !PT ;  /* 0x000000403d047812 */ /* 0x000fe200078e3cff */
        /* <DEDUP_REMOVED lines=34> */
[----:B------:R-:W0:Y:S03]  /*27b40*/  S2R R59, SR_TID.X ;  /* 0x00000000003b7919 */ /* 0x000e260000002100 */
        /* <DEDUP_REMOVED lines=8> */
[----:B0-----:R-:W-:-:S02]  /*27bd0*/  IMAD.SHL.U32 R57, R59, 0x2, RZ ;  /* 0x000000023b397824 */ /* 0x001fc400078e00ff */
[C---:B------:R-:W-:Y:S01]  /*27be0*/  IMAD.SHL.U32 R58, R59.reuse, 0x40, RZ ;  /* 0x000000403b3a7824 */ /* 0x040fe200078e00ff */
[----:B------:R2:W-:Y:S01]  /*27bf0*/  STL [R1+0x9e4], RZ ;  /* 0x0009e4ff01007387 */ /* 0x0005e20000100800 */
[----:B------:R-:W-:-:S03]  /*27c00*/  LOP3.LUT R59, R59, 0x7, RZ, 0xc0, !PT ;  /* 0x000000073b3b7812 */ /* 0x000fc600078ec0ff */
[----:B------:R2:W-:Y:S02]  /*27c10*/  STL [R1+0x9e8], RZ ;  /* 0x0009e8ff01007387 */ /* 0x0005e40000100800 */
[----:B------:R-:W-:Y:S02]  /*27c20*/  IMAD R59, R59, 0x90, RZ ;  /* 0x000000903b3b7824 */ /* 0x000fe400078e02ff */
[----:B------:R2:W-:Y:S03]  /*27c30*/  STL [R1+0x9ec], RZ ;  /* 0x0009ecff01007387 */ /* 0x0005e60000100800 */
[----:B------:R-:W-:Y:S01]  /*27c40*/  LOP3.LUT R59, R59, 0x10, R57, 0x78, !PT ;  /* 0x000000103b3b7812 */ /* 0x000fe200078e7839 */
[----:B------:R2:W-:Y:S03]  /*27c50*/  STL [R1+0x9d0], RZ ;  /* 0x0009d0ff01007387 */ /* 0x0005e60000100800 */
[----:B------:R-:W-:Y:S01]  /*27c60*/  LOP3.LUT R59, R59, 0x400, R58, 0xf8, !PT ;  /* 0x000004003b3b7812 */ /* 0x000fe200078ef83a */
[----:B------:R2:W-:Y:S03]  /*27c70*/  STL [R1+0x9d4], RZ ;  /* 0x0009d4ff01007387 */ /* 0x0005e60000100800 */
[C---:B------:R-:W-:Y:S01]  /*27c80*/  LOP3.LUT R6, R59.reuse, 0x20, RZ, 0x3c, !PT ;  /* 0x000000203b067812 */ /* 0x040fe200078e3cff */
[----:B------:R2:W-:Y:S01]  /*27c90*/  STL [R1+0x9d8], RZ ;  /* 0x0009d8ff01007387 */ /* 0x0005e20000100800 */
[----:B------:R-:W-:-:S02]  /*27ca0*/  LOP3.LUT R4, R59, 0x60, RZ, 0x3c, !PT ;  /* 0x000000603b047812 */ /* 0x000fc400078e3cff */
        /* <DEDUP_REMOVED lines=42> */
[----:B------:R2:W-:Y:S04]  /*27f50*/  STL [R1+0x2504], R6 ;  /* 0x0025040601007387 */ /* 0x0005e80000100800 */
[----:B------:R2:W-:Y:S04]  /*27f60*/  STL [R1+0x24fc], R4 ;  /* 0x0024fc0401007387 */ /* 0x0005e80000100800 */
[----:B------:R2:W-:Y:S02]  /*27f70*/  STL [R1+0x2500], R5 ;  /* 0x0025000501007387 */ /* 0x0005e40000100800 */
.L_x_1:
[----:B0-2---:R-:W2:Y:S01]  /*27f80*/  LDL.64 R4, [R1+0x9c0] ;  /* 0x0009c00001047983 */ /* 0x005ea20000100a00 */
[----:B------:R-:W0:Y:S03]  /*27f90*/  LDC R6, c[0x0][0x230] ;  /* 0x00008c00ff067b82 */ /* 0x000e260000000800 */
[----:B--2---:R1:W-:Y:S04]  /*27fa0*/  STL [R1+0x4448], R5 ;  /* 0x0044480501007387 */ /* 0x0043e80000100800 */
[----:B-1----:R-:W0:Y:S04]  /*27fb0*/  LDL R5, [R1+0x1100] ;  /* 0x0011000001057983 */ /* 0x002e280000100800 */
[----:B-----5:R-:W-:Y:S04]  /*27fc0*/  STL [R1+0x434c], R25 ;  /* 0x00434c1901007387 */ /* 0x020fe80000100800 */
[----:B------:R-:W-:Y:S04]  /*27fd0*/  STL [R1+0x4354], R25 ;  /* 0x0043541901007387 */ /* 0x000fe80000100800 */
        /* <DEDUP_REMOVED lines=29> */
[----:B------:R1:W-:Y:S04]  /*281b0*/  STL [R1+0x4444], R25 ;  /* 0x0044441901007387 */ /* 0x0003e80000100800 */
        /* <DEDUP_REMOVED lines=42> */
[----:B------:R-:W-:Y:S01]  /*28460*/  STL [R1+0x431c], R8 ;  /* 0x00431c0801007387 */ /* 0x000fe20000100800 */
[----:B0-----:R-:W-:-:S03]  /*28470*/  IMAD R6, R5, -0x40, R6 ;  /* 0xffffffc005067824 */ /* 0x001fc600078e0206 */
        /* <DEDUP_REMOVED lines=45> */
[----:B------:R-:W3:Y:S01]  /*28750*/  LDL.LU R5, [R1+0x4448] ;  /* 0x0044480001057983 */ /* 0x000ee20000300800 */
[----:B------:R-:W-:-:S02]  /*28760*/  ISETP.GT.AND P0, PT, R6, RZ, PT ;  /* 0x000000ff0600720c */ /* 0x000fc40003f04270 */
[----:B-1----:R-:W-:Y:S02]  /*28770*/  PRMT R25, RZ, 0x7610, R25 ;  /* 0x00007610ff197816 */ /* 0x002fe40000000019 */
[----:B--2---:R-:W-:Y:S02]  /*28780*/  PRMT R60, RZ, 0x7610, R60 ;  /* 0x00007610ff3c7816 */ /* 0x004fe4000000003c */
[C---:B------:R-:W-:Y:S02]  /*28790*/  ISETP.GT.AND P1, PT, R6.reuse, 0x1, PT ;  /* 0x000000010600780c */ /* 0x040fe40003f24270 */
[----:B------:R-:W-:-:S05]  /*287a0*/  ISETP.GT.AND P2, PT, R6, 0x2, PT ;  /* 0x000000020600780c */ /* 0x000fca0003f44270 */
[----:B---3--:R-:W2:Y:S04]  /*287b0*/  @P0 LDG.E.U16 R25, desc[UR6][R4.64] ;  /* 0x0000000604190981 */ /* 0x008ea8000c1e1500 */
[----:B--2---:R0:W-:Y:S04]  /*287c0*/  STL [R1+0x260], R25 ;  /* 0x0002601901007387 */ /* 0x0041e80000100800 */
[----:B0-----:R-:W2:Y:S04]  /*287d0*/  LDL.LU R25, [R1+0x4444] ;  /* 0x0044440001197983 */ /* 0x001ea80000300800 */
[----:B------:R-:W3:Y:S01]  /*287e0*/  LDL.64 R4, [R1+0x958] ;  /* 0x0009580001047983 */ /* 0x000ee20000100a00 */
[----:B--2---:R-:W-:-:S03]  /*287f0*/  PRMT R25, RZ, 0x7610, R25 ;  /* 0x00007610ff197816 */ /* 0x004fc60000000019 */
[----:B---3--:R-:W2:Y:S04]  /*28800*/  @P0 LDG.E.U16 R60, desc[UR6][R4.64] ;  /* 0x00000006043c0981 */ /* 0x008ea8000c1e1500 */
[----:B--2---:R0:W-:Y:S04]  /*28810*/  STL [R1+0x25c], R60 ;  /* 0x00025c3c01007387 */ /* 0x0041e80000100800 */
[----:B0-----:R-:W2:Y:S04]  /*28820*/  LDL.LU R60, [R1+0x4440] ;  /* 0x00444000013c7983 */ /* 0x001ea80000300800 */
[----:B------:R-:W3:Y:S04]  /*28830*/  LDL R4, [R1+0x22b8] ;  /* 0x0022b80001047983 */ /* 0x000ee80000100800 */
[----:B------:R-:W3:Y:S01]  /*28840*/  LDL R5, [R1+0x22bc] ;  /* 0x0022bc0001057983 */ /* 0x000ee20000100800 */
[----:B--2---:R-:W-:-:S02]  /*28850*/  PRMT R60, RZ, 0x7610, R60 ;  /* 0x00007610ff3c7816 */ /* 0x004fc4000000003c */
[----:B---3--:R-:W-:-:S04]  /*28860*/  @P1 LOP3.LUT R5, R5, R4, RZ, 0x3c, !PT ;  /* 0x0000000405051212 */ /* 0x008fc800078e3cff */
[----:B------:R-:W-:-:S04]  /*28870*/  @P1 LOP3.LUT R4, R5, R4, RZ, 0x3c, !PT ;  /* 0x0000000405041212 */ /* 0x000fc800078e3cff */
[----:B------:R-:W-:-:S05]  /*28880*/  @P1 LOP3.LUT R5, R5, R4, RZ, 0x3c, !PT ;  /* 0x0000000405051212 */ /* 0x000fca00078e3cff */
[----:B------:R-:W2:Y:S04]  /*28890*/  @P1 LDG.E.U16 R25, desc[UR6][R4.64] ;  /* 0x0000000604191981 */ /* 0x000ea8000c1e1500 */
[----:B--2---:R0:W-:Y:S04]  /*288a0*/  STL [R1+0x258], R25 ;  /* 0x0002581901007387 */ /* 0x0041e80000100800 */
[----:B0-----:R-:W2:Y:S04]  /*288b0*/  LDL.LU R25, [R1+0x443c] ;  /* 0x00443c0001197983 */ /* 0x001ea80000300800 */
[----:B------:R-:W3:Y:S04]  /*288c0*/  LDL R4, [R1+0x22b0] ;  /* 0x0022b00001047983 */ /* 0x000ee80000100800 */
[----:B------:R-:W3:Y:S01]  /*288d0*/  LDL R5, [R1+0x22b4] ;  /* 0x0022b40001057983 */ /* 0x000ee20000100800 */
[----:B------:R-:W-:-:S02]  /*288e0*/  ISETP.GT.AND P0, PT, R6, 0x3, PT ;  /* 0x000000030600780c */ /* 0x000fc40003f04270 */
[----:B--2---:R-:W-:Y:S02]  /*288f0*/  PRMT R25, RZ, 0x7610, R25 ;  /* 0x00007610ff197816 */ /* 0x004fe40000000019 */
        /* <DEDUP_REMOVED lines=559> */
[----:B------:R-:W-:-:S02]  /*2abf0*/  PRMT R22, RZ, 0x7610, R22 ;  /* 0x00007610ff167816 */ /* 0x000fc40000000016 */
[----:B------:R-:W-:Y:S02]  /*2ac00*/  PRMT R29, RZ, 0x7610, R29 ;  /* 0x00007610ff1d7816 */ /* 0x000fe4000000001d */
[----:B------:R-:W-:Y:S02]  /*2ac10*/  ISETP.GT.AND P0, PT, R6, 0x21, PT ;  /* 0x000000210600780c */ /* 0x000fe40003f04270 */
        /* <DEDUP_REMOVED lines=8> */
[----:B------:R-:W3:Y:S02]  /*2aca0*/  LDL R5, [R1+0x20d4] ;  /* 0x0020d40001057983 */ /* 0x000ee40000100800 */
[----:B---3--:R-:W-:-:S04]  /*2acb0*/  @P1 LOP3.LUT R5, R5, R4, RZ, 0x3c, !PT ;  /* 0x0000000405051212 */ /* 0x008fc800078e3cff */
[----:B------:R-:W-:-:S04]  /*2acc0*/  @P1 LOP3.LUT R4, R5, R4, RZ, 0x3c, !PT ;  /* 0x0000000405041212 */ /* 0x000fc800078e3cff */
[----:B------:R-:W-:-:S05]  /*2acd0*/  @P1 LOP3.LUT R5, R5, R4, RZ, 0x3c, !PT ;  /* 0x0000000405051212 */ /* 0x000fca00078e3cff */
[----:B------:R-:W3:Y:S04]  /*2ace0*/  @P1 LDG.E.U16 R60, desc[UR6][R4.64] ;  /* 0x00000006043c1981 */ /* 0x000ee8000c1e1500 */
[----:B---3--:R0:W-:Y:S04]  /*2acf0*/  STL [R1+0x164], R60 ;  /* 0x0001643c01007387 */ /* 0x0081e80000100800 */
[----:B0-----:R-:W3:Y:S04]  /*2ad00*/  LDL.LU R60, [R1+0x4348] ;  /* 0x00434800013c7983 */ /* 0x001ee80000300800 */
[----:B------:R-:W4:Y:S04]  /*2ad10*/  LDL R4, [R1+0x20c8] ;  /* 0x0020c80001047983 */ /* 0x000f280000100800 */
[----:B------:R-:W4:Y:S01]  /*2ad20*/  LDL R5, [R1+0x20cc] ;  /* 0x0020cc0001057983 */ /* 0x000f220000100800 */
[----:B------:R-:W-:-:S02]  /*2ad30*/  PRMT R26, RZ, 0x7610, R26 ;  /* 0x00007610ff1a7816 */ /* 0x000fc4000000001a */
[----:B------:R-:W-:Y:S02]  /*2ad40*/  PRMT R13, RZ, 0x7610, R13 ;  /* 0x00007610ff0d7816 */ /* 0x000fe4000000000d */
[----:B------:R-:W-:Y:S02]  /*2ad50*/  ISETP.GT.AND P1, PT, R6, 0x22, PT ;  /* 0x000000220600780c */ /* 0x000fe40003f24270 */
[----:B----4-:R-:W-:-:S04]  /*2ad60*/  @P2 LOP3.LUT R5, R5, R4, RZ, 0x3c, !PT ;  /* 0x0000000405052212 */ /* 0x010fc800078e3cff */
[----:B------:R-:W-:-:S04]  /*2ad70*/  @P2 LOP3.LUT R4, R5, R4, RZ, 0x3c, !PT ;  /* 0x0000000405042212 */ /* 0x000fc800078e3cff */
[----:B------:R-:W-:-:S05]  /*2ad80*/  @P2 LOP3.LUT R5, R5, R4, RZ, 0x3c, !PT ;  /* 0x0000000405052212 */ /* 0x000fca00078e3cff */
[----:B------:R-:W4:Y:S04]  /*2ad90*/  @P2 LDG.E.U16 R22, desc[UR6][R4.64] ;  /* 0x0000000604162981 */ /* 0x000f28000c1e1500 */
[----:B----4-:R0:W-:Y:S04]  /*2ada0*/  STL [R1+0x160], R22 ;  /* 0x0001601601007387 */ /* 0x0101e80000100800 */
[----:B0-----:R-:W4:Y:S04]  /*2adb0*/  LDL.LU R22, [R1+0x4344] ;  /* 0x0043440001167983 */ /* 0x001f280000300800 */
[----:B------:R-:W2:Y:S04]  /*2adc0*/  LDL R4, [R1+0x20c0] ;  /* 0x0020c00001047983 */ /* 0x000ea80000100800 */
[----:B------:R-:W2:Y:S02]  /*2add0*/  LDL R5, [R1+0x20c4] ;  /* 0x0020c40001057983 */ /* 0x000ea40000100800 */
[----:B--2---:R-:W-:-:S04]  /*2ade0*/  @P2 LOP3.LUT R5, R5, R4, RZ, 0x3c, !PT ;  /* 0x0000000405052212 */ /* 0x004fc800078e3cff */
        /* <DEDUP_REMOVED lines=74> */
[----:B------:R-:W4:Y:S02]  /*2b290*/  LDL R5, [R1+0x2084] ;  /* 0x0020840001057983 */ /* 0x000f240000100800 */
        /* <DEDUP_REMOVED lines=34> */
[----:B------:R-:W2:Y:S01]  /*2b4c0*/  LDL R5, [R1+0x2064] ;  /* 0x0020640001057983 */ /* 0x000ea20000100800 */
[----:B------:R-:W-:-:S02]  /*2b4d0*/  PRMT R15, RZ, 0x7610, R15 ;  /* 0x00007610ff0f7816 */ /* 0x000fc4000000000f */
[----:B------:R-:W-:Y:S02]  /*2b4e0*/  PRMT R23, RZ, 0x7610, R23 ;  /* 0x00007610ff177816 */ /* 0x000fe40000000017 */
[----:B------:R-:W-:Y:S02]  /*2b4f0*/  ISETP.GT.AND P1, PT, R6, 0x28, PT ;  /* 0x000000280600780c */ /* 0x000fe40003f24270 */
        /* <DEDUP_REMOVED lines=270> */
[----:B------:R-:W4:Y:S04]  /*2c5e0*/  LDL R4, [R1+0x1f78] ;  /* 0x001f780001047983 */ /* 0x000f280000100800 */
[----:B------:R-:W4:Y:S04]  /*2c5f0*/  LDL R5, [R1+0x1f7c] ;  /* 0x001f7c0001057983 */ /* 0x000f280000100800 */
[----:B---3--:R0:W-:Y:S04]  /*2c600*/  STL [R1+0x9c], R25 ;  /* 0x00009c1901007387 */ /* 0x0081e80000100800 */
[----:B0-----:R-:W3:Y:S01]  /*2c610*/  LDL R25, [R1+0x1f5c] ;  /* 0x001f5c0001197983 */ /* 0x001ee20000100800 */
        /* <DEDUP_REMOVED lines=36> */
[----:B------:R-:W2:Y:S01]  /*2c860*/  LDL R5, [R1+0x1f58] ;  /* 0x001f580001057983 */ /* 0x000ea20000100800 */
[----:B------:R-:W-:Y:S01]  /*2c870*/  @P1 IMAD.MOV.U32 R4, RZ, RZ, R25 ;  /* 0x000000ffff041224 */ /* 0x000fe200078e0019 */
[----:B------:R-:W-:-:S02]  /*2c880*/  PRMT R60, RZ, 0x7610, R60 ;  /* 0x00007610ff3c7816 */ /* 0x000fc4000000003c */
[----:B------:R-:W3:Y:S01]  /*2c890*/  LDL R25, [R1+0x1f34] ;  /* 0x001f340001197983 */ /* 0x000ee20000100800 */
[----:B------:R-:W-:Y:S02]  /*2c8a0*/  PRMT R43, RZ, 0x7610, R43 ;  /* 0x00007610ff2b7816 */ /* 0x000fe4000000002b */
[----:B------:R-:W-:Y:S01]  /*2c8b0*/  ISETP.GT.AND P0, PT, R6, 0x39, PT ;  /* 0x000000390600780c */ /* 0x000fe20003f04270 */
[----:B--2---:R-:W2:Y:S04]  /*2c8c0*/  @P1 LDG.E.U16 R39, desc[UR6][R4.64] ;  /* 0x0000000604271981 */ /* 0x004ea8000c1e1500 */
[----:B--2---:R0:W-:Y:S04]  /*2c8d0*/  STL [R1+0x88], R39 ;  /* 0x0000882701007387 */ /* 0x0041e80000100800 */
[----:B0-----:R-:W2:Y:S04]  /*2c8e0*/  LDL.LU R39, [R1+0x4290] ;  /* 0x0042900001277983 */ /* 0x001ea80000300800 */
        /* <DEDUP_REMOVED lines=8> */
[----:B------:R-:W3:Y:S04]  /*2c970*/  LDL R4, [R1+0x1f48] ;  /* 0x001f480001047983 */ /* 0x000ee80000100800 */
[----:B------:R-:W3:Y:S02]  /*2c980*/  LDL R5, [R1+0x1f4c] ;  /* 0x001f4c0001057983 */ /* 0x000ee40000100800 */
[----:B---3--:R-:W-:-:S04]  /*2c990*/  @P2 LOP3.LUT R5, R5, R4, RZ, 0x3c, !PT ;  /* 0x0000000405052212 */ /* 0x008fc800078e3cff */
[----:B------:R-:W-:-:S04]  /*2c9a0*/  @P2 LOP3.LUT R4, R5, R4, RZ, 0x3c, !PT ;  /* 0x0000000405042212 */ /* 0x000fc800078e3cff */
[----:B------:R-:W-:-:S05]  /*2c9b0*/  @P2 LOP3.LUT R5, R5, R4, RZ, 0x3c, !PT ;  /* 0x0000000405052212 */ /* 0x000fca00078e3cff */
[----:B------:R0:W3:Y:S04]  /*2c9c0*/  @P2 LDG.E.U16 R60, desc[UR6][R4.64] ;  /* 0x00000006043c2981 */ /* 0x0000e8000c1e1500 */
[----:B------:R-:W0:Y:S04]  /*2c9d0*/  LDL R4, [R1+0x1f40] ;  /* 0x001f400001047983 */ /* 0x000e280000100800 */
[----:B------:R-:W0:Y:S02]  /*2c9e0*/  LDL R5, [R1+0x1f44] ;  /* 0x001f440001057983 */ /* 0x000e240000100800 */
[----:B0-----:R-:W-:-:S04]  /*2c9f0*/  @P2 LOP3.LUT R5, R5, R4, RZ, 0x3c, !PT ;  /* 0x0000000405052212 */ /* 0x001fc800078e3cff */
[----:B------:R-:W-:-:S04]  /*2ca00*/  @P2 LOP3.LUT R4, R5, R4, RZ, 0x3c, !PT ;  /* 0x0000000405042212 */ /* 0x000fc800078e3cff */
[----:B------:R-:W-:-:S05]  /*2ca10*/  @P2 LOP3.LUT R5, R5, R4, RZ, 0x3c, !PT ;  /* 0x0000000405052212 */ /* 0x000fca00078e3cff */
[----:B------:R-:W2:Y:S04]  /*2ca20*/  @P2 LDG.E.U16 R43, desc[UR6][R4.64] ;  /* 0x00000006042b2981 */ /* 0x000ea8000c1e1500 */
[----:B---3--:R0:W-:Y:S04]  /*2ca30*/  STL [R1+0x80], R60 ;  /* 0x0000803c01007387 */ /* 0x0081e80000100800 */
[----:B0-----:R-:W3:Y:S04]  /*2ca40*/  LDL R60, [R1+0x1f24] ;  /* 0x001f2400013c7983 */ /* 0x001ee80000100800 */
[----:B--2---:R0:W-:Y:S04]  /*2ca50*/  STL [R1+0x7c], R43 ;  /* 0x00007c2b01007387 */ /* 0x0041e80000100800 */
[----:B0-----:R-:W2:Y:S04]  /*2ca60*/  LDL.LU R43, [R1+0x4288] ;  /* 0x00428800012b7983 */ /* 0x001ea80000300800 */
[----:B------:R-:W4:Y:S04]  /*2ca70*/  LDL R4, [R1+0x1f38] ;  /* 0x001f380001047983 */ /* 0x000f280000100800 */
[----:B------:R-:W4:Y:S01]  /*2ca80*/  LDL R5, [R1+0x1f3c] ;  /* 0x001f3c0001057983 */ /* 0x000f220000100800 */
[----:B------:R-:W-:-:S02]  /*2ca90*/  PRMT R45, RZ, 0x7610, R45 ;  /* 0x00007610ff2d7816 */ /* 0x000fc4000000002d */
[----:B----4-:R-:W-:-:S04]  /*2caa0*/  @P0 LOP3.LUT R5, R5, R4, RZ, 0x3c, !PT ;  /* 0x0000000405050212 */ /* 0x010fc800078e3cff */
[----:B------:R-:W-:-:S04]  /*2cab0*/  @P0 LOP3.LUT R4, R5, R4, RZ, 0x3c, !PT ;  /* 0x0000000405040212 */ /* 0x000fc800078e3cff */
[----:B------:R-:W-:-:S05]  /*2cac0*/  @P0 LOP3.LUT R5, R5, R4, RZ, 0x3c, !PT ;  /* 0x0000000405050212 */ /* 0x000fca00078e3cff */
[----:B------:R-:W4:Y:S01]  /*2cad0*/  @P0 LDG.E.U16 R45, desc[UR6][R4.64] ;  /* 0x00000006042d0981 */ /* 0x000f22000c1e1500 */
[----:B------:R-:W-:-:S03]  /*2cae0*/  PRMT R22, RZ, 0x7610, R22 ;  /* 0x00007610ff167816 */ /* 0x000fc60000000016 */
[----:B----4-:R0:W-:Y:S04]  /*2caf0*/  STL [R1+0x78], R45 ;  /* 0x0000782d01007387 */ /* 0x0101e80000100800 */
[----:B0-----:R-:W4:Y:S04]  /*2cb00*/  LDL.LU R45, [R1+0x4284] ;  /* 0x00428400012d7983 */ /* 0x001f280000300800 */
[----:B------:R-:W3:Y:S01]  /*2cb10*/  LDL R5, [R1+0x1f30] ;  /* 0x001f300001057983 */ /* 0x000ee20000100800 */
[----:B------:R-:W-:Y:S01]  /*2cb20*/  @P0 IMAD.MOV.U32 R4, RZ, RZ, R25 ;  /* 0x000000ffff040224 */ /* 0x000fe200078e0019 */
[----:B------:R-:W-:-:S02]  /*2cb30*/  ISETP.GT.AND P1, PT, R6, 0x3a, PT ;  /* 0x0000003a0600780c */ /* 0x000fc40003f24270 */
[----:B------:R-:W-:Y:S01]  /*2cb40*/  PRMT R29, RZ, 0x7610, R29 ;  /* 0x00007610ff1d7816 */ /* 0x000fe2000000001d */
[----:B------:R-:W2:Y:S04]  /*2cb50*/  LDL R25, [R1+0x1f18] ;  /* 0x001f180001197983 */ /* 0x000ea80000100800 */
[----:B---3--:R-:W3:Y:S04]  /*2cb60*/  @P0 LDG.E.U16 R22, desc[UR6][R4.64] ;  /* 0x0000000604160981 */ /* 0x008ee8000c1e1500 */
[----:B------:R-:W4:Y:S04]  /*2cb70*/  LDL R4, [R1+0x1f28] ;  /* 0x001f280001047983 */ /* 0x000f280000100800 */
[----:B------:R-:W4:Y:S04]  /*2cb80*/  LDL R5, [R1+0x1f2c] ;  /* 0x001f2c0001057983 */ /* 0x000f280000100800 */
[----:B---3--:R0:W-:Y:S04]  /*2cb90*/  STL [R1+0x74], R22 ;  /* 0x0000741601007387 */ /* 0x0081e80000100800 */
[----:B0-----:R-:W3:Y:S01]  /*2cba0*/  LDL R22, [R1+0x1f1c] ;  /* 0x001f1c0001167983 */ /* 0x001ee20000100800 */
[----:B----4-:R-:W-:-:S04]  /*2cbb0*/  @P1 LOP3.LUT R5, R5, R4, RZ, 0x3c, !PT ;  /* 0x0000000405051212 */ /* 0x010fc800078e3cff */
[----:B------:R-:W-:-:S04]  /*2cbc0*/  @P1 LOP3.LUT R4, R5, R4, RZ, 0x3c, !PT ;  /* 0x0000000405041212 */ /* 0x000fc800078e3cff */
[----:B------:R-:W-:-:S05]  /*2cbd0*/  @P1 LOP3.LUT R5, R5, R4, RZ, 0x3c, !PT ;  /* 0x0000000405051212 */ /* 0x000fca00078e3cff */
[----:B------:R0:W4:Y:S04]  /*2cbe0*/  @P1 LDG.E.U16 R29, desc[UR6][R4.64] ;  /* 0x00000006041d1981 */ /* 0x000128000c1e1500 */
[----:B------:R-:W2:Y:S01]  /*2cbf0*/  LDL R5, [R1+0x1f20] ;  /* 0x001f200001057983 */ /* 0x000ea20000100800 */
[----:B------:R-:W-:Y:S01]  /*2cc00*/  ISETP.GT.AND P0, PT, R6, 0x3b, PT ;  /* 0x0000003b0600780c */ /* 0x000fe20003f04270 */
[----:B0-----:R-:W-:Y:S01]  /*2cc10*/  @P1 IMAD.MOV.U32 R4, RZ, RZ, R60 ;  /* 0x000000ffff041224 */ /* 0x001fe200078e003c */
[----:B------:R-:W-:Y:S02]  /*2cc20*/  PRMT R2, RZ, 0x7610, R2 ;  /* 0x00007610ff027816 */ /* 0x000fe40000000002 */
[----:B------:R-:W-:Y:S01]  /*2cc30*/  PRMT R47, RZ, 0x7610, R47 ;  /* 0x00007610ff2f7816 */ /* 0x000fe2000000002f */
[----:B------:R-:W0:Y:S03]  /*2cc40*/  S2R R60, SR_TID.X ;  /* 0x00000000003c7919 */ /* 0x000e260000002100 */
[----:B--2---:R3:W2:Y:S05]  /*2cc50*/  @P1 LDG.E.U16 R2, desc[UR6][R4.64] ;  /* 0x0000000604021981 */ /* 0x0046aa000c1e1500 */
[----:B---3--:R-:W-:-:S02]  /*2cc60*/  @P0 IMAD.MOV.U32 R4, RZ, RZ, R22 ;  /* 0x000000ffff040224 */ /* 0x008fc400078e0016 */
[----:B------:R-:W-:-:S05]  /*2cc70*/  @P0 IMAD.MOV.U32 R5, RZ, RZ, R25 ;  /* 0x000000ffff050224 */ /* 0x000fca00078e0019 */
[----:B------:R-:W3:Y:S04]  /*2cc80*/  @P0 LDG.E.U16 R47, desc[UR6][R4.64] ;  /* 0x00000006042f0981 */ /* 0x000ee8000c1e1500 */
[----:B----4-:R1:W-:Y:S02]  /*2cc90*/  STL [R1+0x70], R29 ;  /* 0x0000701d01007387 */ /* 0x0103e40000100800 */
[----:B-1----:R-:W1:Y:S02]  /*2cca0*/  S2R R29, SR_TID.X ;  /* 0x00000000001d7919 */ /* 0x002e640000002100 */
[----:B-1----:R-:W-:-:S04]  /*2ccb0*/  LOP3.LUT R29, R29, 0x1f, RZ, 0xc0, !PT ;  /* 0x0000001f1d1d7812 */ /* 0x002fc800078ec0ff */
[----:B------:R-:W-:-:S04]  /*2ccc0*/  LOP3.LUT R29, R29, 0x20, RZ, 0xfc, !PT ;  /* 0x000000201d1d7812 */ /* 0x000fc800078efcff */
[-C--:B------:R-:W-:Y:S01]  /*2ccd0*/  ISETP.GE.AND P6, PT, R29, R6.reuse, PT ;  /* 0x000000061d00720c */ /* 0x080fe20003fc6270 */
[----:B--2---:R0:W-:Y:S02]  /*2cce0*/  STL [R1+0x6c], R2 ;  /* 0x00006c0201007387 */ /* 0x0041e40000100800 */
[----:B0-----:R-:W-:Y:S02]  /*2ccf0*/  LOP3.LUT R2, R60, 0x1f, RZ, 0xc0, !PT ;  /* 0x0000001f3c027812 */ /* 0x001fe400078ec0ff */
[----:B------:R-:W2:Y:S02]  /*2cd00*/  LDL.LU R60, [R1+0x1ef8] ;  /* 0x001ef800013c7983 */ /* 0x000ea40000300800 */
[----:B------:R-:W-:Y:S02]  /*2cd10*/  ISETP.GE.AND P5, PT, R2, R6, PT ;  /* 0x000000060200720c */ /* 0x000fe40003fa6270 */
[----:B------:R-:W4:Y:S04]  /*2cd20*/  LDL R29, [R1+0x1efc] ;  /* 0x001efc00011d7983 */ /* 0x000f280000100800 */
[----:B------:R-:W2:Y:S04]  /*2cd30*/  LDL.LU R2, [R1+0x1ee0] ;  /* 0x001ee00001027983 */ /* 0x000ea80000300800 */
[----:B------:R-:W2:Y:S04]  /*2cd40*/  LDL R25, [R1+0x1ef0] ;  /* 0x001ef00001197983 */ /* 0x000ea80000100800 */
[----:B------:R-:W2:Y:S04]  /*2cd50*/  LDL R22, [R1+0x1ef4] ;  /* 0x001ef40001167983 */ /* 0x000ea80000100800 */
[----:B---3--:R0:W-:Y:S04]  /*2cd60*/  STL [R1+0x68], R47 ;  /* 0x0000682f01007387 */ /* 0x0081e80000100800 */
[----:B0-----:R-:W3:Y:S04]  /*2cd70*/  LDL.LU R47, [R1+0x4280] ;  /* 0x00428000012f7983 */ /* 0x001ee80000300800 */
[----:B------:R-:W4:Y:S04]  /*2cd80*/  LDL R4, [R1+0x1f10] ;  /* 0x001f100001047983 */ /* 0x000f280000100800 */
[----:B------:R-:W4:Y:S01]  /*2cd90*/  LDL R5, [R1+0x1f14] ;  /* 0x001f140001057983 */ /* 0x000f220000100800 */
[----:B------:R-:W-:-:S02]  /*2cda0*/  PRMT R49, RZ, 0x7610, R49 ;  /* 0x00007610ff317816 */ /* 0x000fc40000000031 */
[----:B----4-:R-:W-:-:S04]  /*2cdb0*/  @P0 LOP3.LUT R5, R5, R4, RZ, 0x3c, !PT ;  /* 0x0000000405050212 */ /* 0x010fc800078e3cff */
[----:B------:R-:W-:-:S04]  /*2cdc0*/  @P0 LOP3.LUT R4, R5, R4, RZ, 0x3c, !PT ;  /* 0x0000000405040212 */ /* 0x000fc800078e3cff */
[----:B------:R-:W-:-:S05]  /*2cdd0*/  @P0 LOP3.LUT R5, R5, R4, RZ, 0x3c, !PT ;  /* 0x0000000405050212 */ /* 0x000fca00078e3cff */
[----:B------:R-:W4:Y:S01]  /*2cde0*/  @P0 LDG.E.U16 R49, desc[UR6][R4.64] ;  /* 0x0000000604310981 */ /* 0x000f22000c1e1500 */
[----:B------:R-:W-:-:S03]  /*2cdf0*/  ISETP.GT.AND P1, PT, R6, 0x3c, PT ;  /* 0x0000003c0600780c */ /* 0x000fc60003f24270 */
[----:B----4-:R0:W-:Y:S04]  /*2ce00*/  STL [R1+0x64], R49 ;  /* 0x0000643101007387 */ /* 0x0101e80000100800 */
[----:B0-----:R-:W4:Y:S04]  /*2ce10*/  LDL.LU R49, [R1+0x427c] ;  /* 0x00427c0001317983 */ /* 0x001f280000300800 */
[----:B------:R-:W2:Y:S04]  /*2ce20*/  LDL R4, [R1+0x1f08] ;  /* 0x001f080001047983 */ /* 0x000ea80000100800 */
[----:B------:R-:W2:Y:S01]  /*2ce30*/  LDL R5, [R1+0x1f0c] ;  /* 0x001f0c0001057983 */ /* 0x000ea20000100800 */
[----:B------:R-:W-:-:S02]  /*2ce40*/  PRMT R50, RZ, 0x7610, R50 ;  /* 0x00007610ff327816 */ /* 0x000fc40000000032 */
        /* <DEDUP_REMOVED lines=9> */
[----:B------:R-:W-:Y:S02]  /*2cee0*/  ISETP.GT.AND P2, PT, R6, 0x3d, PT ;  /* 0x0000003d0600780c */ /* 0x000fe40003f44270 */
[----:B---3--:R-:W-:-:S04]  /*2cef0*/  @P1 LOP3.LUT R5, R5, R4, RZ, 0x3c, !PT ;  /* 0x0000000405051212 */ /* 0x008fc800078e3cff */
[----:B------:R-:W-:-:S04]  /*2cf00*/  @P1 LOP3.LUT R4, R5, R4, RZ, 0x3c, !PT ;  /* 0x0000000405041212 */ /* 0x000fc800078e3cff */
[----:B------:R-:W-:-:S05]  /*2cf10*/  @P1 LOP3.LUT R5, R5, R4, RZ, 0x3c, !PT ;  /* 0x0000000405051212 */ /* 0x000fca00078e3cff */
[----:B------:R0:W3:Y:S01]  /*2cf20*/  @P1 LDG.E.U16 R51, desc[UR6][R4.64] ;  /* 0x0000000604331981 */ /* 0x0000e2000c1e1500 */
[----:B------:R-:W-:Y:S02]  /*2cf30*/  PRMT R26, RZ, 0x7610, R26 ;  /* 0x00007610ff1a7816 */ /* 0x000fe4000000001a */
[----:B------:R-:W-:Y:S02]  /*2cf40*/  PRMT R13, RZ, 0x7610, R13 ;  /* 0x00007610ff0d7816 */ /* 0x000fe4000000000d */
[----:B0-----:R-:W-:Y:S01]  /*2cf50*/  @P2 MOV R4, R29 ;  /* 0x0000001d00042202 */ /* 0x001fe20000000f00 */
[----:B------:R-:W-:-:S05]  /*2cf60*/  @P2 IMAD.MOV.U32 R5, RZ, RZ, R60 ;  /* 0x000000ffff052224 */ /* 0x000fca00078e003c */
[----:B------:R0:W4:Y:S02]  /*2cf70*/  @P2 LDG.E.U16 R26, desc[UR6][R4.64] ;  /* 0x00000006041a2981 */ /* 0x000124000c1e1500 */
[----:B0-----:R-:W-:Y:S02]  /*2cf80*/  @P2 IMAD.MOV.U32 R4, RZ, RZ, R22 ;  /* 0x000000ffff042224 */ /* 0x001fe400078e0016 */
[----:B------:R-:W-:-:S05]  /*2cf90*/  @P2 IMAD.MOV.U32 R5, RZ, RZ, R25 ;  /* 0x000000ffff052224 */ /* 0x000fca00078e0019 */
[----:B------:R-:W2:Y:S04]  /*2cfa0*/  @P2 LDG.E.U16 R13, desc[UR6][R4.64] ;  /* 0x00000006040d2981 */ /* 0x000ea8000c1e1500 */
[----:B---3--:R0:W-:Y:S04]  /*2cfb0*/  STL [R1+0x5c], R51 ;  /* 0x00005c3301007387 */ /* 0x0081e80000100800 */
[----:B0-----:R-:W3:Y:S04]  /*2cfc0*/  LDL.LU R51, [R1+0x4274] ;  /* 0x0042740001337983 */ /* 0x001ee80000300800 */
[----:B------:R0:W-:Y:S04]  /*2cfd0*/  STL [R1+0x2524], R60 ;  /* 0x0025243c01007387 */ /* 0x0001e80000100800 */
[----:B0-----:R-:W3:Y:S04]  /*2cfe0*/  LDL.LU R60, [R1+0x1eec] ;  /* 0x001eec00013c7983 */ /* 0x001ee80000300800 */
[----:B------:R-:W3:Y:S01]  /*2cff0*/  LDL R5, [R1+0x1ee8] ;  /* 0x001ee80001057983 */ /* 0x000ee20000100800 */
[----:B------:R-:W-:-:S02]  /*2d000*/  ISETP.GT.AND P3, PT, R6, 0x3e, PT ;  /* 0x0000003e0600780c */ /* 0x000fc40003f64270 */
[----:B------:R-:W-:Y:S01]  /*2d010*/  ISETP.GT.AND P4, PT, R6, 0x3f, PT ;  /* 0x0000003f0600780c */ /* 0x000fe20003f84270 */
[----:B------:R-:W3:Y:S01]  /*2d020*/  LDL R29, [R1+0x1edc] ;  /* 0x001edc00011d7983 */ /* 0x000ee20000100800 */
[----:B------:R-:W-:-:S03]  /*2d030*/  PRMT R6, RZ, 0x7610, R6 ;  /* 0x00007610ff067816 */ /* 0x000fc60000000006 */
[----:B----4-:R0:W-:Y:S04]  /*2d040*/  STL [R1+0x58], R26 ;  /* 0x0000581a01007387 */ /* 0x0101e80000100800 */
[----:B------:R-:W4:Y:S04]  /*2d050*/  LDL R25, [R1+0x1ed4] ;  /* 0x001ed40001197983 */ /* 0x000f280000100800 */
[----:B------:R-:W4:Y:S04]  /*2d060*/  LDL R22, [R1+0x1ec8] ;  /* 0x001ec80001167983 */ /* 0x000f280000100800 */
[----:B0-----:R-:W4:Y:S04]  /*2d070*/  LDL R26, [R1+0x1ed0] ;  /* 0x001ed000011a7983 */ /* 0x001f280000100800 */
[----:B--2---:R0:W-:Y:S04]  /*2d080*/  STL [R1+0x54], R13 ;  /* 0x0000540d01007387 */ /* 0x0041e80000100800 */
[----:B0-----:R-:W2:Y:S01]  /*2d090*/  LDL R13, [R1+0x1ecc] ;  /* 0x001ecc00010d7983 */ /* 0x001ea20000100800 */
[----:B---3--:R-:W-:-:S03]  /*2d0a0*/  @P3 IMAD.MOV.U32 R4, RZ, RZ, R60 ;  /* 0x000000ffff043224 */ /* 0x008fc600078e003c */
[----:B------:R0:W-:Y:S04]  /*2d0b0*/  STL [R1+0x2528], R60 ;  /* 0x0025283c01007387 */ /* 0x0001e80000100800 */
[----:B------:R1:W3:Y:S04]  /*2d0c0*/  @P3 LDG.E.U16 R6, desc[UR6][R4.64] ;  /* 0x0000000604063981 */ /* 0x0002e8000c1e1500 */
[----:B0-----:R-:W4:Y:S04]  /*2d0d0*/  LDL R60, [R1+0x1ed8] ;  /* 0x001ed800013c7983 */ /* 0x001f280000100800 */
[----:B------:R-:W1:Y:S01]  /*2d0e0*/  LDL R5, [R1+0x1ee4] ;  /* 0x001ee40001057983 */ /* 0x000e620000100800 */
[----:B------:R-:W-:-:S02]  /*2d0f0*/  PRMT R0, RZ, 0x7610, R0 ;  /* 0x00007610ff007816 */ /* 0x000fc40000000000 */
[----:B------:R-:W-:Y:S02]  /*2d100*/  PRMT R28, RZ, 0x7610, R28 ;  /* 0x00007610ff1c7816 */ /* 0x000fe4000000001c */
[----:B------:R-:W-:Y:S02]  /*2d110*/  PRMT R24, RZ, 0x7610, R24 ;  /* 0x00007610ff187816 */ /* 0x000fe40000000018 */
[----:B------:R-:W-:Y:S01]  /*2d120*/  PRMT R9, RZ, 0x7610, R9 ;  /* 0x00007610ff097816 */ /* 0x000fe20000000009 */
[----:B-1----:R-:W-:Y:S02]  /*2d130*/  @P3 IMAD.MOV.U32 R4, RZ, RZ, R5 ;  /* 0x000000ffff043224 */ /* 0x002fe400078e0005 */
[----:B------:R-:W-:-:S05]  /*2d140*/  @P3 IMAD.MOV.U32 R5, RZ, RZ, R2 ;  /* 0x000000ffff053224 */ /* 0x000fca00078e0002 */
[----:B------:R0:W3:Y:S02]  /*2d150*/  @P3 LDG.E.U16 R0, desc[UR6][R4.64] ;  /* 0x0000000604003981 */ /* 0x0000e4000c1e1500 */
[----:B0-----:R-:W-:Y:S02]  /*2d160*/  @P4 IMAD.MOV.U32 R4, RZ, RZ, R29 ;  /* 0x000000ffff044224 */ /* 0x001fe400078e001d */
[----:B----4-:R-:W-:-:S05]  /*2d170*/  @P4 IMAD.MOV.U32 R5, RZ, RZ, R60 ;  /* 0x000000ffff054224 */ /* 0x010fca00078e003c */
[----:B------:R0:W4:Y:S02]  /*2d180*/  @P4 LDG.E.U16 R28, desc[UR6][R4.64] ;  /* 0x00000006041c4981 */ /* 0x000124000c1e1500 */
[----:B0-----:R-:W-:Y:S01]  /*2d190*/  @P4 MOV R4, R25 ;  /* 0x0000001900044202 */ /* 0x001fe20000000f00 */
[----:B------:R-:W-:-:S05]  /*2d1a0*/  @P4 IMAD.MOV.U32 R5, RZ, RZ, R26 ;  /* 0x000000ffff054224 */ /* 0x000fca00078e001a */
[----:B------:R2:W4:Y:S02]  /*2d1b0*/  @P4 LDG.E.U16 R24, desc[UR6][R4.64] ;  /* 0x0000000604184981 */ /* 0x000524000c1e1500 */
[----:B--2---:R-:W-:Y:S02]  /*2d1c0*/  @!P5 IMAD.MOV.U32 R4, RZ, RZ, R13 ;  /* 0x000000ffff04d224 */ /* 0x004fe400078e000d */
[----:B------:R-:W-:Y:S01]  /*2d1d0*/  @!P5 IMAD.MOV.U32 R5, RZ, RZ, R22 ;  /* 0x000000ffff05d224 */ /* 0x000fe200078e0016 */
[----:B------:R-:W-:Y:S06]  /*2d1e0*/  BAR.SYNC.DEFER_BLOCKING 0x0 ;  /* 0x0000000000007b1d */ /* 0x000fec0000010000 */
[----:B------:R-:W2:Y:S04]  /*2d1f0*/  @!P5 LDG.E.U16 R9, desc[UR6][R4.64] ;  /* 0x000000060409d981 */ /* 0x000ea8000c1e1500 */
[----:B---3--:R0:W-:Y:S04]  /*2d200*/  STL [R1+0x50], R6 ;  /* 0x0000500601007387 */ /* 0x0081e80000100800 */
[----:B0-----:R-:W3:Y:S04]  /*2d210*/  LDL R6, [R1+0x1ec0] ;  /* 0x001ec00001067983 */ /* 0x001ee80000100800 */
[----:B------:R0:W-:Y:S04]  /*2d220*/  STL [R1+0x2520], R2 ;  /* 0x0025200201007387 */ /* 0x0001e80000100800 */
[----:B0-----:R-:W3:Y:S04]  /*2d230*/  LDL.LU R2, [R1+0x1ec4] ;  /* 0x001ec40001027983 */ /* 0x001ee80000300800 */
[----:B------:R-:W-:Y:S04]  /*2d240*/  STL [R1+0x4c], R0 ;  /* 0x00004c0001007387 */ /* 0x000fe80000100800 */
[----:B------:R-:W3:Y:S04]  /*2d250*/  LDL R29, [R1+0x1e88] ;  /* 0x001e8800011d7983 */ /* 0x000ee80000100800 */
[----:B----4-:R0:W-:Y:S04]  /*2d260*/  STL [R1+0x48], R28 ;  /* 0x0000481c01007387 */ /* 0x0101e80000100800 */
[----:B------:R-:W4:Y:S04]  /*2d270*/  LDL R26, [R1+0x1e80] ;  /* 0x001e8000011a7983 */ /* 0x000f280000100800 */
[----:B0-----:R-:W4:Y:S04]  /*2d280*/  LDL R28, [R1+0x1e8c] ;  /* 0x001e8c00011c7983 */ /* 0x001f280000100800 */
[----:B--2---:R0:W-:Y:S01]  /*2d290*/  STL [R1+0x40], R9 ;  /* 0x0000400901007387 */ /* 0x0041e20000100800 */
[----:B------:R-:W-:-:S02]  /*2d2a0*/  PRMT R12, RZ, 0x7610, R12 ;  /* 0x00007610ff0c7816 */ /* 0x000fc4000000000c */
[----:B------:R-:W-:Y:S01]  /*2d2b0*/  PRMT R27, RZ, 0x7610, R27 ;  /* 0x00007610ff1b7816 */ /* 0x000fe2000000001b */
[----:B------:R-:W2:Y:S04]  /*2d2c0*/  LDL R25, [R1+0x1e48] ;  /* 0x001e480001197983 */ /* 0x000ea80000100800 */
[----:B0-----:R-:W2:Y:S01]  /*2d2d0*/  LDL R9, [R1+0x1e84] ;  /* 0x001e840001097983 */ /* 0x001ea20000100800 */
[----:B---3--:R-:W-:Y:S01]  /*2d2e0*/  @!P6 IMAD.MOV.U32 R5, RZ, RZ, R6 ;  /* 0x000000ffff05e224 */ /* 0x008fe200078e0006 */
[----:B------:R-:W-:Y:S02]  /*2d2f0*/  PRMT R8, RZ, 0x7610, R8 ;  /* 0x00007610ff087816 */ /* 0x000fe40000000008 */
[----:B------:R-:W3:Y:S01]  /*2d300*/  LDL R6, [R1+0x1e4c] ;  /* 0x001e4c0001067983 */ /* 0x000ee20000100800 */
[----:B------:R-:W-:-:S05]  /*2d310*/  @!P6 IMAD.MOV.U32 R4, RZ, RZ, R2 ;  /* 0x000000ffff04e224 */ /* 0x000fca00078e0002 */
[----:B------:R0:W3:Y:S04]  /*2d320*/  @!P6 LDG.E.U16 R12, desc[UR6][R4.64] ;  /* 0x00000006040ce981 */ /* 0x0000e8000c1e1500 */
        /* <DEDUP_REMOVED lines=25> */
[----:B------:R-:W-:Y:S01]  /*2d4c0*/  STL [R1+0x3c84], R2 ;  /* 0x003c840201007387 */ /* 0x000fe20000100800 */
[----:B0-----:R-:W-:-:S02]  /*2d4d0*/  @!P5 IMAD.MOV.U32 R5, RZ, RZ, R29 ;  /* 0x000000ffff05d224 */ /* 0x001fc400078e001d */
[----:B----4-:R-:W-:-:S05]  /*2d4e0*/  @!P5 IMAD.MOV.U32 R4, RZ, RZ, R28 ;  /* 0x000000ffff04d224 */ /* 0x010fca00078e001c */
[----:B------:R0:W4:Y:S02]  /*2d4f0*/  @!P5 LDG.E.U16 R27, desc[UR6][R4.64] ;  /* 0x00000006041bd981 */ /* 0x000124000c1e1500 */
[----:B0-----:R-:W-:Y:S02]  /*2d500*/  @!P6 IMAD.MOV.U32 R5, RZ, RZ, R26 ;  /* 0x000000ffff05e224 */ /* 0x001fe400078e001a */
[----:B--2---:R-:W-:-:S05]  /*2d510*/  @!P6 IMAD.MOV.U32 R4, RZ, RZ, R9 ;  /* 0x000000ffff04e224 */ /* 0x004fca00078e0009 */
[----:B------:R-:W2:Y:S04]  /*2d520*/  @!P6 LDG.E.U16 R8, desc[UR6][R4.64] ;  /* 0x000000060408e981 */ /* 0x000ea8000c1e1500 */
        /* <DEDUP_REMOVED lines=197> */
[----:B-1----:R-:W4:Y:S04]  /*2e180*/  LDL R24, [R1+0x1e40] ;  /* 0x001e400001187983 */ /* 0x002f280000100800 */
[----:B------:R-:W4:Y:S04]  /*2e190*/  LDL R22, [R1+0x1e44] ;  /* 0x001e440001167983 */ /* 0x000f280000100800 */
[----:B------:R-:W4:Y:S04]  /*2e1a0*/  LDL R13, [R1+0x1e08] ;  /* 0x001e0800010d7983 */ /* 0x000f280000100800 */
[----:B---3--:R0:W-:Y:S04]  /*2e1b0*/  STL [R1+0x3c], R12 ;  /* 0x00003c0c01007387 */ /* 0x0081e80000100800 */
[----:B------:R-:W3:Y:S04]  /*2e1c0*/  LDL R9, [R1+0x1e00] ;  /* 0x001e000001097983 */ /* 0x000ee80000100800 */
[----:B0-----:R-:W3:Y:S04]  /*2e1d0*/  LDL R12, [R1+0x1e0c] ;  /* 0x001e0c00010c7983 */ /* 0x001ee80000100800 */
[----:B--2---:R0:W-:Y:S04]  /*2e1e0*/  STL [R1+0x34], R8 ;  /* 0x0000340801007387 */ /* 0x0041e80000100800 */
[----:B0-----:R-:W2:Y:S01]  /*2e1f0*/  LDL R8, [R1+0x1e04] ;  /* 0x001e040001087983 */ /* 0x001ea20000100800 */
[----:B------:R-:W-:Y:S01]  /*2e200*/  PRMT R7, RZ, 0x7610, R7 ;  /* 0x00007610ff077816 */ /* 0x000fe20000000007 */
[----:B------:R-:W-:Y:S01]  /*2e210*/  @!P5 IMAD.MOV.U32 R5, RZ, RZ, R25 ;  /* 0x000000ffff05d224 */ /* 0x000fe200078e0019 */
[----:B------:R-:W-:-:S02]  /*2e220*/  @!P5 MOV R4, R6 ;  /* 0x000000060004d202 */ /* 0x000fc40000000f00 */
[----:B------:R-:W-:Y:S01]  /*2e230*/  PRMT R21, RZ, 0x7610, R21 ;  /* 0x00007610ff157816 */ /* 0x000fe20000000015 */
[----:B------:R-:W2:Y:S04]  /*2e240*/  LDL R6, [R1+0x1dcc] ;  /* 0x001dcc0001067983 */ /* 0x000ea80000100800 */
[----:B------:R4:W2:Y:S01]  /*2e250*/  @!P5 LDG.E.U16 R7, desc[UR6][R4.64] ;  /* 0x000000060407d981 */ /* 0x0008a2000c1e1500 */
[----:B------:R-:W-:Y:S02]  /*2e260*/  PRMT R17, RZ, 0x7610, R17 ;  /* 0x00007610ff117816 */ /* 0x000fe40000000011 */
[----:B------:R-:W-:Y:S01]  /*2e270*/  PRMT R15, RZ, 0x7610, R15 ;  /* 0x00007610ff0f7816 */ /* 0x000fe2000000000f */
[----:B----4-:R-:W-:Y:S02]  /*2e280*/  @!P6 IMAD.MOV.U32 R5, RZ, RZ, R24 ;  /* 0x000000ffff05e224 */ /* 0x010fe400078e0018 */
[----:B------:R-:W-:-:S05]  /*2e290*/  @!P6 IMAD.MOV.U32 R4, RZ, RZ, R22 ;  /* 0x000000ffff04e224 */ /* 0x000fca00078e0016 */
[----:B------:R0:W4:Y:S02]  /*2e2a0*/  @!P6 LDG.E.U16 R21, desc[UR6][R4.64] ;  /* 0x000000060415e981 */ /* 0x000124000c1e1500 */
[----:B0-----:R-:W-:Y:S02]  /*2e2b0*/  @!P5 IMAD.MOV.U32 R5, RZ, RZ, R13 ;  /* 0x000000ffff05d224 */ /* 0x001fe400078e000d */
[----:B---3--:R-:W-:-:S05]  /*2e2c0*/  @!P5 IMAD.MOV.U32 R4, RZ, RZ, R12 ;  /* 0x000000ffff04d224 */ /* 0x008fca00078e000c */
[----:B------:R2:W3:Y:S02]  /*2e2d0*/  @!P5 LDG.E.U16 R17, desc[UR6][R4.64] ;  /* 0x000000060411d981 */ /* 0x0004e4000c1e1500 */
[----:B--2---:R-:W-:Y:S02]  /*2e2e0*/  @!P6 IMAD.MOV.U32 R4, RZ, RZ, R8 ;  /* 0x000000ffff04e224 */ /* 0x004fe400078e0008 */
[----:B------:R-:W-:-:S05]  /*2e2f0*/  @!P6 IMAD.MOV.U32 R5, RZ, RZ, R9 ;  /* 0x000000ffff05e224 */ /* 0x000fca00078e0009 */
[----:B------:R0:W2:Y:S04]  /*2e300*/  @!P6 LDG.E.U16 R15, desc[UR6][R4.64] ;  /* 0x00000006040fe981 */ /* 0x0000a8000c1e1500 */
[----:B------:R1:W-:Y:S04]  /*2e310*/  STL [R1+0x30], R7 ;  /* 0x0000300701007387 */ /* 0x0003e80000100800 */
[----:B------:R-:W2:Y:S04]  /*2e320*/  LDL R22, [R1+0x1dc0] ;  /* 0x001dc00001167983 */ /* 0x000ea80000100800 */
[----:B-1----:R-:W2:Y:S01]  /*2e330*/  LDL R7, [R1+0x1dc8] ;  /* 0x001dc80001077983 */ /* 0x002ea20000100800 */
[----:B0-----:R-:W-:-:S03]  /*2e340*/  @!P5 IMAD.MOV.U32 R4, RZ, RZ, R6 ;  /* 0x000000ffff04d224 */ /* 0x001fc600078e0006 */
[----:B----4-:R0:W-:Y:S04]  /*2e350*/  STL [R1+0x2c], R21 ;  /* 0x00002c1501007387 */ /* 0x0101e80000100800 */
[----:B------:R-:W4:Y:S04]  /*2e360*/  LDL R13, [R1+0x1d88] ;  /* 0x001d8800010d7983 */ /* 0x000f280000100800 */
[----:B------:R-:W4:Y:S04]  /*2e370*/  LDL R12, [R1+0x1d8c] ;  /* 0x001d8c00010c7983 */ /* 0x000f280000100800 */
[----:B0-----:R-:W4:Y:S04]  /*2e380*/  LDL R21, [R1+0x1dc4] ;  /* 0x001dc40001157983 */ /* 0x001f280000100800 */
[----:B------:R-:W4:Y:S04]  /*2e390*/  LDL R9, [R1+0x1d80] ;  /* 0x001d800001097983 */ /* 0x000f280000100800 */
[----:B------:R-:W4:Y:S04]  /*2e3a0*/  LDL R8, [R1+0x1d84] ;  /* 0x001d840001087983 */ /* 0x000f280000100800 */
[----:B---3--:R0:W-:Y:S04]  /*2e3b0*/  STL [R1+0x28], R17 ;  /* 0x0000281101007387 */ /* 0x0081e80000100800 */
[----:B------:R-:W-:Y:S04]  /*2e3c0*/  STL [R1+0x38], R27 ;  /* 0x0000381b01007387 */ /* 0x000fe80000100800 */
[----:B0-----:R-:W3:Y:S04]  /*2e3d0*/  LDL R17, [R1+0x1d48] ;  /* 0x001d480001117983 */ /* 0x001ee80000100800 */
[----:B--2---:R0:W-:Y:S04]  /*2e3e0*/  STL [R1+0x24], R15 ;  /* 0x0000240f01007387 */ /* 0x0041e80000100800 */
[----:B------:R-:W2:Y:S04]  /*2e3f0*/  LDL R6, [R1+0x1d44] ;  /* 0x001d440001067983 */ /* 0x000ea80000100800 */
[----:B0-----:R-:W3:Y:S01]  /*2e400*/  LDL R15, [R1+0x1d4c] ;  /* 0x001d4c00010f7983 */ /* 0x001ee20000100800 */
[----:B------:R-:W-:-:S03]  /*2e410*/  @!P5 IMAD.MOV.U32 R5, RZ, RZ, R7 ;  /* 0x000000ffff05d224 */ /* 0x000fc600078e0007 */
[----:B------:R-:W2:Y:S01]  /*2e420*/  LDL R7, [R1+0x1d40] ;  /* 0x001d400001077983 */ /* 0x000ea20000100800 */
[----:B------:R-:W-:Y:S02]  /*2e430*/  PRMT R23, RZ, 0x7610, R23 ;  /* 0x00007610ff177816 */ /* 0x000fe40000000017 */
[----:B------:R-:W-:-:S04]  /*2e440*/  PRMT R20, RZ, 0x7610, R20 ;  /* 0x00007610ff147816 */ /* 0x000fc80000000014 */
[----:B------:R0:W2:Y:S01]  /*2e450*/  @!P5 LDG.E.U16 R23, desc[UR6][R4.64] ;  /* 0x000000060417d981 */ /* 0x0000a2000c1e1500 */
[----:B------:R-:W-:Y:S01]  /*2e460*/  PRMT R19, RZ, 0x7610, R19 ;  /* 0x00007610ff137816 */ /* 0x000fe20000000013 */
[----:B0-----:R-:W-:Y:S01]  /*2e470*/  @!P6 IMAD.MOV.U32 R5, RZ, RZ, R22 ;  /* 0x000000ffff05e224 */ /* 0x001fe200078e0016 */
[----:B------:R-:W-:Y:S02]  /*2e480*/  PRMT R18, RZ, 0x7610, R18 ;  /* 0x00007610ff127816 */ /* 0x000fe40000000012 */
[----:B------:R-:W-:Y:S02]  /*2e490*/  PRMT R10, RZ, 0x7610, R10 ;  /* 0x00007610ff0a7816 */ /* 0x000fe4000000000a */
[----:B------:R-:W-:Y:S02]  /*2e4a0*/  PRMT R14, RZ, 0x7610, R14 ;  /* 0x00007610ff0e7816 */ /* 0x000fe4000000000e */
[----:B----4-:R-:W-:-:S05]  /*2e4b0*/  @!P6 MOV R4, R21 ;  /* 0x000000150004e202 */ /* 0x010fca0000000f00 */
[----:B------:R0:W4:Y:S02]  /*2e4c0*/  @!P6 LDG.E.U16 R20, desc[UR6][R4.64] ;  /* 0x000000060414e981 */ /* 0x000124000c1e1500 */
[----:B0-----:R-:W-:Y:S02]  /*2e4d0*/  @!P5 IMAD.MOV.U32 R4, RZ, RZ, R12 ;  /* 0x000000ffff04d224 */ /* 0x001fe400078e000c */
[----:B------:R-:W-:Y:S01]  /*2e4e0*/  @!P5 IMAD.MOV.U32 R5, RZ, RZ, R13 ;  /* 0x000000ffff05d224 */ /* 0x000fe200078e000d */
[----:B------:R-:W4:Y:S04]  /*2e4f0*/  LDL R12, [R1+0x1d0c] ;  /* 0x001d0c00010c7983 */ /* 0x000f280000100800 */
[----:B------:R0:W4:Y:S04]  /*2e500*/  @!P5 LDG.E.U16 R19, desc[UR6][R4.64] ;  /* 0x000000060413d981 */ /* 0x000128000c1e1500 */
[----:B------:R-:W4:Y:S01]  /*2e510*/  LDL R13, [R1+0x1d08] ;  /* 0x001d0800010d7983 */ /* 0x000f220000100800 */
[----:B0-----:R-:W-:-:S02]  /*2e520*/  @!P6 IMAD.MOV.U32 R4, RZ, RZ, R8 ;  /* 0x000000ffff04e224 */ /* 0x001fc400078e0008 */
[----:B------:R-:W-:Y:S01]  /*2e530*/  @!P6 IMAD.MOV.U32 R5, RZ, RZ, R9 ;  /* 0x000000ffff05e224 */ /* 0x000fe200078e0009 */
[----:B------:R-:W4:Y:S04]  /*2e540*/  LDL R8, [R1+0x1d04] ;  /* 0x001d040001087983 */ /* 0x000f280000100800 */
[----:B------:R3:W4:Y:S04]  /*2e550*/  @!P6 LDG.E.U16 R18, desc[UR6][R4.64] ;  /* 0x000000060412e981 */ /* 0x000728000c1e1500 */
[----:B------:R-:W4:Y:S01]  /*2e560*/  LDL R9, [R1+0x1d00] ;  /* 0x001d000001097983 */ /* 0x000f220000100800 */
[----:B---3--:R-:W-:-:S02]  /*2e570*/  @!P5 IMAD.MOV.U32 R4, RZ, RZ, R15 ;  /* 0x000000ffff04d224 */ /* 0x008fc400078e000f */
[----:B------:R-:W-:-:S05]  /*2e580*/  @!P5 IMAD.MOV.U32 R5, RZ, RZ, R17 ;  /* 0x000000ffff05d224 */ /* 0x000fca00078e0011 */
[----:B------:R2:W3:Y:S02]  /*2e590*/  @!P5 LDG.E.U16 R10, desc[UR6][R4.64] ;  /* 0x00000006040ad981 */ /* 0x0004e4000c1e1500 */
[----:B--2---:R-:W-:Y:S02]  /*2e5a0*/  @!P6 IMAD.MOV.U32 R4, RZ, RZ, R6 ;  /* 0x000000ffff04e224 */ /* 0x004fe400078e0006 */
[----:B------:R-:W-:-:S05]  /*2e5b0*/  @!P6 IMAD.MOV.U32 R5, RZ, RZ, R7 ;  /* 0x000000ffff05e224 */ /* 0x000fca00078e0007 */
[----:B------:R4:W2:Y:S02]  /*2e5c0*/  @!P6 LDG.E.U16 R14, desc[UR6][R4.64] ;  /* 0x00000006040ee981 */ /* 0x0008a4000c1e1500 */
[----:B----4-:R-:W-:Y:S02]  /*2e5d0*/  @!P5 IMAD.MOV.U32 R5, RZ, RZ, R13 ;  /* 0x000000ffff05d224 */ /* 0x010fe400078e000d */
[----:B---3--:R0:W-:Y:S04]  /*2e5e0*/  STL [R1+0x10], R10 ;  /* 0x0000100a01007387 */ /* 0x0081e80000100800 */
[----:B------:R-:W3:Y:S04]  /*2e5f0*/  LDL R7, [R1+0x1ccc] ;  /* 0x001ccc0001077983 */ /* 0x000ee80000100800 */
[----:B------:R-:W4:Y:S04]  /*2e600*/  LDL R6, [R1+0x1cc4] ;  /* 0x001cc40001067983 */ /* 0x000f280000100800 */
[----:B0-----:R-:W4:Y:S04]  /*2e610*/  LDL R10, [R1+0x1cc8] ;  /* 0x001cc800010a7983 */ /* 0x001f280000100800 */
[----:B------:R-:W4:Y:S04]  /*2e620*/  LDL R15, [R1+0x1cc0] ;  /* 0x001cc000010f7983 */ /* 0x000f280000100800 */
[----:B--2---:R0:W-:Y:S04]  /*2e630*/  STL [R1+0xc], R14 ;  /* 0x00000c0e01007387 */ /* 0x0041e80000100800 */
[----:B------:R-:W2:Y:S04]  /*2e640*/  LDL R13, [R1+0x1c8c] ;  /* 0x001c8c00010d7983 */ /* 0x000ea80000100800 */
[----:B0-----:R-:W2:Y:S01]  /*2e650*/  LDL R14, [R1+0x1c88] ;  /* 0x001c8800010e7983 */ /* 0x001ea20000100800 */
[----:B------:R-:W-:-:S02]  /*2e660*/  PRMT R11, RZ, 0x7610, R11 ;  /* 0x00007610ff0b7816 */ /* 0x000fc4000000000b */
[----:B------:R-:W-:-:S05]  /*2e670*/  @!P5 MOV R4, R12 ;  /* 0x0000000c0004d202 */ /* 0x000fca0000000f00 */
[----:B------:R0:W2:Y:S01]  /*2e680*/  @!P5 LDG.E.U16 R11, desc[UR6][R4.64] ;  /* 0x00000006040bd981 */ /* 0x0000a2000c1e1500 */
[----:B------:R-:W-:Y:S02]  /*2e690*/  PRMT R16, RZ, 0x7610, R16 ;  /* 0x00007610ff107816 */ /* 0x000fe40000000010 */
[----:B------:R-:W-:Y:S01]  /*2e6a0*/  PRMT R2, RZ, 0x7610, R2 ;  /* 0x00007610ff027816 */ /* 0x000fe20000000002 */
[----:B0-----:R-:W-:Y:S02]  /*2e6b0*/  @!P6 IMAD.MOV.U32 R4, RZ, RZ, R8 ;  /* 0x000000ffff04e224 */ /* 0x001fe400078e0008 */
[----:B------:R-:W-:-:S05]  /*2e6c0*/  @!P6 IMAD.MOV.U32 R5, RZ, RZ, R9 ;  /* 0x000000ffff05e224 */ /* 0x000fca00078e0009 */
[----:B------:R3:W2:Y:S01]  /*2e6d0*/  @!P6 LDG.E.U16 R16, desc[UR6][R4.64] ;  /* 0x000000060410e981 */ /* 0x0006a2000c1e1500 */
[----:B------:R-:W-:Y:S02]  /*2e6e0*/  PRMT R59, RZ, 0x7610, R59 ;  /* 0x00007610ff3b7816 */ /* 0x000fe4000000003b */
[----:B------:R-:W-:Y:S01]  /*2e6f0*/  PRMT R58, RZ, 0x7610, R58 ;  /* 0x00007610ff3a7816 */ /* 0x000fe2000000003a */
[----:B------:R-:W-:Y:S04]  /*2e700*/  STL [R1+0x20], R23 ;  /* 0x0000201701007387 */ /* 0x000fe80000100800 */
[----:B------:R-:W2:Y:S04]  /*2e710*/  LDL R9, [R1+0x1c80] ;  /* 0x001c800001097983 */ /* 0x000ea80000100800 */
[----:B------:R-:W2:Y:S01]  /*2e720*/  LDL R8, [R1+0x1c84] ;  /* 0x001c840001087983 */ /* 0x000ea20000100800 */
[----:B---3--:R-:W-:-:S02]  /*2e730*/  @!P5 IMAD.MOV.U32 R4, RZ, RZ, R7 ;  /* 0x000000ffff04d224 */ /* 0x008fc400078e0007 */
[----:B----4-:R-:W-:-:S05]  /*2e740*/  @!P5 IMAD.MOV.U32 R5, RZ, RZ, R10 ;  /* 0x000000ffff05d224 */ /* 0x010fca00078e000a */
[----:B------:R0:W3:Y:S02]  /*2e750*/  @!P5 LDG.E.U16 R2, desc[UR6][R4.64] ;  /* 0x000000060402d981 */ /* 0x0000e4000c1e1500 */
[----:B0-----:R-:W-:Y:S02]  /*2e760*/  @!P6 IMAD.MOV.U32 R4, RZ, RZ, R6 ;  /* 0x000000ffff04e224 */ /* 0x001fe400078e0006 */
[----:B------:R-:W-:-:S05]  /*2e770*/  @!P6 IMAD.MOV.U32 R5, RZ, RZ, R15 ;  /* 0x000000ffff05e224 */ /* 0x000fca00078e000f */
[----:B------:R2:W4:Y:S02]  /*2e780*/  @!P6 LDG.E.U16 R59, desc[UR6][R4.64] ;  /* 0x00000006043be981 */ /* 0x000524000c1e1500 */
[----:B--2---:R-:W-:Y:S02]  /*2e790*/  @!P5 IMAD.MOV.U32 R4, RZ, RZ, R13 ;  /* 0x000000ffff04d224 */ /* 0x004fe400078e000d */
[----:B------:R-:W-:-:S05]  /*2e7a0*/  @!P5 IMAD.MOV.U32 R5, RZ, RZ, R14 ;  /* 0x000000ffff05d224 */ /* 0x000fca00078e000e */
[----:B------:R0:W2:Y:S04]  /*2e7b0*/  @!P5 LDG.E.U16 R58, desc[UR6][R4.64] ;  /* 0x00000006043ad981 */ /* 0x0000a8000c1e1500 */
[----:B------:R-:W-:Y:S04]  /*2e7c0*/  STL [R1+0x1c], R20 ;  /* 0x00001c1401007387 */ /* 0x000fe80000100800 */
[----:B------:R-:W2:Y:S04]  /*2e7d0*/  LDL R12, [R1+0x1c48] ;  /* 0x001c4800010c7983 */ /* 0x000ea80000100800 */
[----:B------:R1:W-:Y:S04]  /*2e7e0*/  STL [R1+0x8], R11 ;  /* 0x0000080b01007387 */ /* 0x0003e80000100800 */
[----:B-1----:R-:W2:Y:S04]  /*2e7f0*/  LDL R11, [R1+0x1c4c] ;  /* 0x001c4c00010b7983 */ /* 0x002ea80000100800 */
[----:B------:R-:W-:Y:S04]  /*2e800*/  STL [R1+0x18], R19 ;  /* 0x0000181301007387 */ /* 0x000fe80000100800 */
[----:B------:R-:W2:Y:S04]  /*2e810*/  LDL R10, [R1+0x1c40] ;  /* 0x001c4000010a7983 */ /* 0x000ea80000100800 */
[----:B------:R-:W2:Y:S01]  /*2e820*/  LDL R7, [R1+0x1c44] ;  /* 0x001c440001077983 */ /* 0x000ea20000100800 */
[----:B------:R-:W-:Y:S01]  /*2e830*/  PRMT R57, RZ, 0x7610, R57 ;  /* 0x00007610ff397816 */ /* 0x000fe20000000039 */
[----:B0-----:R-:W-:Y:S01]  /*2e840*/  @!P6 IMAD.MOV.U32 R5, RZ, RZ, R9 ;  /* 0x000000ffff05e224 */ /* 0x001fe200078e0009 */
[----:B------:R-:W-:-:S05]  /*2e850*/  @!P6 MOV R4, R8 ;  /* 0x000000080004e202 */ /* 0x000fca0000000f00 */
[----:B------:R0:W2:Y:S04]  /*2e860*/  @!P6 LDG.E.U16 R57, desc[UR6][R4.64] ;  /* 0x000000060439e981 */ /* 0x0000a8000c1e1500 */
[----:B---3--:R1:W-:Y:S04]  /*2e870*/  STL [R1+0x4200], R2 ;  /* 0x0042000201007387 */ /* 0x0083e80000100800 */
[----:B------:R-:W-:Y:S04]  /*2e880*/  STL [R1+0x14], R18 ;  /* 0x0000141201007387 */ /* 0x000fe80000100800 */
[----:B------:R-:W3:Y:S04]  /*2e890*/  LDL R6, [R1+0x1c08] ;  /* 0x001c080001067983 */ /* 0x000ee80000100800 */
[----:B-1----:R-:W3:Y:S04]  /*2e8a0*/  LDL R2, [R1+0x1c0c] ;  /* 0x001c0c0001027983 */ /* 0x002ee80000100800 */
[----:B----4-:R-:W-:Y:S04]  /*2e8b0*/  STL [R1+0x4204], R59 ;  /* 0x0042043b01007387 */ /* 0x010fe80000100800 */
[----:B------:R-:W4:Y:S04]  /*2e8c0*/  LDL R15, [R1+0x1c00] ;  /* 0x001c0000010f7983 */ /* 0x000f280000100800 */
[----:B------:R-:W4:Y:S04]  /*2e8d0*/  LDL R14, [R1+0x1c04] ;  /* 0x001c0400010e7983 */ /* 0x000f280000100800 */
[----:B--2---:R-:W-:Y:S04]  /*2e8e0*/  STL [R1+0x4208], R58 ;  /* 0x0042083a01007387 */ /* 0x004fe80000100800 */
[----:B------:R-:W2:Y:S04]  /*2e8f0*/  LDL R9, [R1+0x1bc8] ;  /* 0x001bc80001097983 */ /* 0x000ea80000100800 */
[----:B------:R-:W2:Y:S01]  /*2e900*/  LDL R8, [R1+0x1bcc] ;  /* 0x001bcc0001087983 */ /* 0x000ea20000100800 */
[----:B------:R-:W-:Y:S01]  /*2e910*/  PRMT R56, RZ, 0x7610, R56 ;  /* 0x00007610ff387816 */ /* 0x000fe20000000038 */
[----:B0-----:R-:W-:Y:S01]  /*2e920*/  @!P5 IMAD.MOV.U32 R5, RZ, RZ, R12 ;  /* 0x000000ffff05d224 */ /* 0x001fe200078e000c */
[----:B------:R-:W-:Y:S01]  /*2e930*/  PRMT R55, RZ, 0x7610, R55 ;  /* 0x00007610ff377816 */ /* 0x000fe20000000037 */
[----:B------:R-:W-:-:S05]  /*2e940*/  @!P5 IMAD.MOV.U32 R4, RZ, RZ, R11 ;  /* 0x000000ffff04d224 */ /* 0x000fca00078e000b */
[----:B------:R0:W2:Y:S02]  /*2e950*/  @!P5 LDG.E.U16 R56, desc[UR6][R4.64] ;  /* 0x000000060438d981 */ /* 0x0000a4000c1e1500 */
[----:B0-----:R-:W-:Y:S02]  /*2e960*/  @!P6 IMAD.MOV.U32 R4, RZ, RZ, R7 ;  /* 0x000000ffff04e224 */ /* 0x001fe400078e0007 */
[----:B------:R-:W-:-:S05]  /*2e970*/  @!P6 IMAD.MOV.U32 R5, RZ, RZ, R10 ;  /* 0x000000ffff05e224 */ /* 0x000fca00078e000a */
[----:B------:R3:W2:Y:S01]  /*2e980*/  @!P6 LDG.E.U16 R55, desc[UR6][R4.64] ;  /* 0x000000060437e981 */ /* 0x0006a2000c1e1500 */
[----:B------:R-:W-:Y:S02]  /*2e990*/  PRMT R54, RZ, 0x7610, R54 ;  /* 0x00007610ff367816 */ /* 0x000fe40000000036 */
[----:B------:R-:W-:Y:S01]  /*2e9a0*/  PRMT R53, RZ, 0x7610, R53 ;  /* 0x00007610ff357816 */ /* 0x000fe20000000035 */
[----:B------:R-:W-:Y:S01]  /*2e9b0*/  STL [R1+0x420c], R57 ;  /* 0x00420c3901007387 */ /* 0x000fe20000100800 */
[----:B------:R-:W-:-:S03]  /*2e9c0*/  PRMT R52, RZ, 0x7610, R52 ;  /* 0x00007610ff347816 */ /* 0x000fc60000000034 */
[----:B------:R0:W-:Y:S04]  /*2e9d0*/  STL [R1+0x4], R16 ;  /* 0x0000041001007387 */ /* 0x0001e80000100800 */
[----:B------:R-:W2:Y:S04]  /*2e9e0*/  LDL R13, [R1+0x1bc4] ;  /* 0x001bc400010d7983 */ /* 0x000ea80000100800 */
[----:B0-----:R-:W2:Y:S01]  /*2e9f0*/  LDL R16, [R1+0x1bc0] ;  /* 0x001bc00001107983 */ /* 0x001ea20000100800 */
[----:B---3--:R-:W-:Y:S02]  /*2ea00*/  @!P5 IMAD.MOV.U32 R5, RZ, RZ, R6 ;  /* 0x000000ffff05d224 */ /* 0x008fe400078e0006 */
[----:B------:R-:W-:-:S05]  /*2ea10*/  @!P5 IMAD.MOV.U32 R4, RZ, RZ, R2 ;  /* 0x000000ffff04d224 */ /* 0x000fca00078e0002 */
[----:B------:R4:W3:Y:S02]  /*2ea20*/  @!P5 LDG.E.U16 R54, desc[UR6][R4.64] ;  /* 0x000000060436d981 */ /* 0x0008e4000c1e1500 */
[----:B----4-:R-:W-:Y:S02]  /*2ea30*/  @!P6 IMAD.MOV.U32 R4, RZ, RZ, R14 ;  /* 0x000000ffff04e224 */ /* 0x010fe400078e000e */
[----:B------:R-:W-:-:S05]  /*2ea40*/  @!P6 IMAD.MOV.U32 R5, RZ, RZ, R15 ;  /* 0x000000ffff05e224 */ /* 0x000fca00078e000f */
[----:B------:R2:W4:Y:S02]  /*2ea50*/  @!P6 LDG.E.U16 R53, desc[UR6][R4.64] ;  /* 0x000000060435e981 */ /* 0x000524000c1e1500 */
[----:B--2---:R-:W-:Y:S01]  /*2ea60*/  @!P5 MOV R4, R8 ;  /* 0x000000080004d202 */ /* 0x004fe20000000f00 */
[----:B------:R-:W-:-:S05]  /*2ea70*/  @!P5 IMAD.MOV.U32 R5, RZ, RZ, R9 ;  /* 0x000000ffff05d224 */ /* 0x000fca00078e0009 */
[----:B------:R0:W2:Y:S04]  /*2ea80*/  @!P5 LDG.E.U16 R52, desc[UR6][R4.64] ;  /* 0x000000060434d981 */ /* 0x0000a8000c1e1500 */
[----:B------:R-:W-:Y:S04]  /*2ea90*/  STL [R1+0x4210], R56 ;  /* 0x0042103801007387 */ /* 0x000fe80000100800 */
[----:B------:R-:W2:Y:S04]  /*2eaa0*/  LDL R11, [R1+0x1b88] ;  /* 0x001b8800010b7983 */ /* 0x000ea80000100800 */
[----:B------:R-:W2:Y:S04]  /*2eab0*/  LDL R10, [R1+0x1b8c] ;  /* 0x001b8c00010a7983 */ /* 0x000ea80000100800 */
[----:B------:R-:W2:Y:S04]  /*2eac0*/  LDL R7, [R1+0x1b84] ;  /* 0x001b840001077983 */ /* 0x000ea80000100800 */
[----:B------:R-:W-:Y:S04]  /*2ead0*/  STL [R1+0x4214], R55 ;  /* 0x0042143701007387 */ /* 0x000fe80000100800 */
[----:B------:R-:W2:Y:S04]  /*2eae0*/  LDL R12, [R1+0x1b80] ;  /* 0x001b8000010c7983 */ /* 0x000ea80000100800 */
[----:B------:R-:W2:Y:S04]  /*2eaf0*/  LDL R6, [R1+0x1b48] ;  /* 0x001b480001067983 */ /* 0x000ea80000100800 */
[----:B------:R-:W2:Y:S01]  /*2eb00*/  LDL R2, [R1+0x1b4c] ;  /* 0x001b4c0001027983 */ /* 0x000ea20000100800 */
[----:B------:R-:W-:Y:S01]  /*2eb10*/  PRMT R48, RZ, 0x7610, R48 ;  /* 0x00007610ff307816 */ /* 0x000fe20000000030 */
[----:B0-----:R-:W-:-:S02]  /*2eb20*/  @!P6 IMAD.MOV.U32 R4, RZ, RZ, R13 ;  /* 0x000000ffff04e224 */ /* 0x001fc400078e000d */
[----:B------:R-:W-:-:S05]  /*2eb30*/  @!P6 IMAD.MOV.U32 R5, RZ, RZ, R16 ;  /* 0x000000ffff05e224 */ /* 0x000fca00078e0010 */
[----:B------:R0:W2:Y:S04]  /*2eb40*/  @!P6 LDG.E.U16 R48, desc[UR6][R4.64] ;  /* 0x000000060430e981 */ /* 0x0000a8000c1e1500 */
[----:B---3--:R-:W-:Y:S04]  /*2eb50*/  STL [R1+0x4218], R54 ;  /* 0x0042183601007387 */ /* 0x008fe80000100800 */
[----:B------:R-:W3:Y:S04]  /*2eb60*/  LDL R15, [R1+0x1b40] ;  /* 0x001b4000010f7983 */ /* 0x000ee80000100800 */
[----:B------:R-:W3:Y:S04]  /*2eb70*/  LDL R14, [R1+0x1b44] ;  /* 0x001b4400010e7983 */ /* 0x000ee80000100800 */
[----:B----4-:R-:W-:Y:S04]  /*2eb80*/  STL [R1+0x421c], R53 ;  /* 0x00421c3501007387 */ /* 0x010fe80000100800 */
[----:B------:R-:W4:Y:S04]  /*2eb90*/  LDL R9, [R1+0x1b08] ;  /* 0x001b080001097983 */ /* 0x000f280000100800 */
[----:B------:R-:W4:Y:S04]  /*2eba0*/  LDL R8, [R1+0x1b0c] ;  /* 0x001b0c0001087983 */ /* 0x000f280000100800 */
[----:B--2---:R-:W-:Y:S04]  /*2ebb0*/  STL [R1+0x4220], R52 ;  /* 0x0042203401007387 */ /* 0x004fe80000100800 */
[----:B------:R-:W2:Y:S04]  /*2ebc0*/  LDL R16, [R1+0x1b00] ;  /* 0x001b000001107983 */ /* 0x000ea80000100800 */
[----:B------:R-:W2:Y:S01]  /*2ebd0*/  LDL R13, [R1+0x1b04] ;  /* 0x001b0400010d7983 */ /* 0x000ea20000100800 */
[----:B------:R-:W-:Y:S01]  /*2ebe0*/  PRMT R46, RZ, 0x7610, R46 ;  /* 0x00007610ff2e7816 */ /* 0x000fe2000000002e */
[----:B0-----:R-:W-:-:S02]  /*2ebf0*/  @!P5 IMAD.MOV.U32 R5, RZ, RZ, R11 ;  /* 0x000000ffff05d224 */ /* 0x001fc400078e000b */
[----:B------:R-:W-:Y:S01]  /*2ec00*/  @!P5 IMAD.MOV.U32 R4, RZ, RZ, R10 ;  /* 0x000000ffff04d224 */ /* 0x000fe200078e000a */
[----:B------:R-:W-:-:S04]  /*2ec10*/  PRMT R44, RZ, 0x7610, R44 ;  /* 0x00007610ff2c7816 */ /* 0x000fc8000000002c */
[----:B------:R0:W2:Y:S01]  /*2ec20*/  @!P5 LDG.E.U16 R46, desc[UR6][R4.64] ;  /* 0x00000006042ed981 */ /* 0x0000a2000c1e1500 */
[----:B------:R-:W-:Y:S01]  /*2ec30*/  PRMT R42, RZ, 0x7610, R42 ;  /* 0x00007610ff2a7816 */ /* 0x000fe2000000002a */
[----:B0-----:R-:W-:Y:S02]  /*2ec40*/  @!P6 IMAD.MOV.U32 R4, RZ, RZ, R7 ;  /* 0x000000ffff04e224 */ /* 0x001fe400078e0007 */
[----:B------:R-:W-:-:S05]  /*2ec50*/  @!P6 IMAD.MOV.U32 R5, RZ, RZ, R12 ;  /* 0x000000ffff05e224 */ /* 0x000fca00078e000c */
[----:B------:R0:W2:Y:S01]  /*2ec60*/  @!P6 LDG.E.U16 R44, desc[UR6][R4.64] ;  /* 0x00000006042ce981 */ /* 0x0000a2000c1e1500 */
        /* <DEDUP_REMOVED lines=9> */
[----:B---3--:R-:W-:Y:S01]  /*2ed00*/  @!P6 IMAD.MOV.U32 R5, RZ, RZ, R15 ;  /* 0x000000ffff05e224 */ /* 0x008fe200078e000f */
[----:B------:R-:W-:-:S05]  /*2ed10*/  @!P6 MOV R4, R14 ;  /* 0x0000000e0004e202 */ /* 0x000fca0000000f00 */
[----:B------:R4:W3:Y:S02]  /*2ed20*/  @!P6 LDG.E.U16 R40, desc[UR6][R4.64] ;  /* 0x000000060428e981 */ /* 0x0008e4000c1e1500 */
[----:B----4-:R-:W-:Y:S02]  /*2ed30*/  @!P5 IMAD.MOV.U32 R5, RZ, RZ, R9 ;  /* 0x000000ffff05d224 */ /* 0x010fe400078e0009 */
[----:B------:R-:W-:-:S05]  /*2ed40*/  @!P5 IMAD.MOV.U32 R4, RZ, RZ, R8 ;  /* 0x000000ffff04d224 */ /* 0x000fca00078e0008 */
[----:B------:R2:W4:Y:S02]  /*2ed50*/  @!P5 LDG.E.U16 R38, desc[UR6][R4.64] ;  /* 0x000000060426d981 */ /* 0x000524000c1e1500 */
[----:B--2---:R-:W-:Y:S02]  /*2ed60*/  @!P6 IMAD.MOV.U32 R5, RZ, RZ, R16 ;  /* 0x000000ffff05e224 */ /* 0x004fe400078e0010 */
[----:B------:R-:W-:-:S05]  /*2ed70*/  @!P6 IMAD.MOV.U32 R4, RZ, RZ, R13 ;  /* 0x000000ffff04e224 */ /* 0x000fca00078e000d */
[----:B------:R0:W2:Y:S04]  /*2ed80*/  @!P6 LDG.E.U16 R36, desc[UR6][R4.64] ;  /* 0x000000060424e981 */ /* 0x0000a8000c1e1500 */
[----:B------:R-:W-:Y:S04]  /*2ed90*/  STL [R1+0x4228], R46 ;  /* 0x0042282e01007387 */ /* 0x000fe80000100800 */
[----:B------:R-:W2:Y:S04]  /*2eda0*/  LDL R12, [R1+0x1ac0] ;  /* 0x001ac000010c7983 */ /* 0x000ea80000100800 */
[----:B------:R-:W2:Y:S04]  /*2edb0*/  LDL R7, [R1+0x1ac4] ;  /* 0x001ac40001077983 */ /* 0x000ea80000100800 */
[----:B------:R-:W-:Y:S04]  /*2edc0*/  STL [R1+0x422c], R44 ;  /* 0x00422c2c01007387 */ /* 0x000fe80000100800 */
[----:B------:R-:W2:Y:S04]  /*2edd0*/  LDL R6, [R1+0x1a88] ;  /* 0x001a880001067983 */ /* 0x000ea80000100800 */
[----:B------:R-:W2:Y:S04]  /*2ede0*/  LDL R2, [R1+0x1a8c] ;  /* 0x001a8c0001027983 */ /* 0x000ea80000100800 */
[----:B------:R-:W-:Y:S04]  /*2edf0*/  STL [R1+0x4230], R42 ;  /* 0x0042302a01007387 */ /* 0x000fe80000100800 */
        /* <DEDUP_REMOVED lines=20> */
[----:B------:R-:W-:Y:S01]  /*2ef40*/  @!P5 MOV R7, R6 ;  /* 0x000000060007d202 */ /* 0x000fe20000000f00 */
[----:B------:R-:W-:Y:S01]  /*2ef50*/  @!P5 IMAD.MOV.U32 R6, RZ, RZ, R2 ;  /* 0x000000ffff06d224 */ /* 0x000fe200078e0002 */
[----:B0-----:R-:W-:Y:S02]  /*2ef60*/  PRMT R4, RZ, 0x7610, R4 ;  /* 0x00007610ff047816 */ /* 0x001fe40000000004 */
[----:B------:R-:W-:Y:S02]  /*2ef70*/  PRMT R5, RZ, 0x7610, R5 ;  /* 0x00007610ff057816 */ /* 0x000fe40000000005 */
[----:B------:R0:W2:Y:S02]  /*2ef80*/  @!P5 LDG.E.U16 R30, desc[UR6][R6.64] ;  /* 0x00000006061ed981 */ /* 0x0000a4000c1e1500 */
[----:B0-----:R-:W-:Y:S02]  /*2ef90*/  @!P6 IMAD.MOV.U32 R7, RZ, RZ, R15 ;  /* 0x000000ffff07e224 */ /* 0x001fe400078e000f */
[----:B------:R-:W-:-:S05]  /*2efa0*/  @!P6 IMAD.MOV.U32 R6, RZ, RZ, R14 ;  /* 0x000000ffff06e224 */ /* 0x000fca00078e000e */
[----:B------:R0:W2:Y:S02]  /*2efb0*/  @!P6 LDG.E.U16 R4, desc[UR6][R6.64] ;  /* 0x000000060604e981 */ /* 0x0000a4000c1e1500 */
[----:B0-----:R-:W-:Y:S02]  /*2efc0*/  PRMT R6, RZ, 0x7610, R6 ;  /* 0x00007610ff067816 */ /* 0x001fe40000000006 */
[----:B------:R-:W-:Y:S01]  /*2efd0*/  PRMT R7, RZ, 0x7610, R7 ;  /* 0x00007610ff077816 */ /* 0x000fe20000000007 */
[----:B------:R-:W-:Y:S04]  /*2efe0*/  STL [R1+0x4240], R34 ;  /* 0x0042402201007387 */ /* 0x000fe80000100800 */
[----:B------:R-:W2:Y:S04]  /*2eff0*/  LDL R20, [R1+0x1a00] ;  /* 0x001a000001147983 */ /* 0x000ea80000100800 */
[----:B------:R-:W2:Y:S04]  /*2f000*/  LDL R13, [R1+0x1a04] ;  /* 0x001a0400010d7983 */ /* 0x000ea80000100800 */
[----:B---3--:R4:W3:Y:S02]  /*2f010*/  @!P5 LDG.E.U16 R5, desc[UR6][R8.64] ;  /* 0x000000060805d981 */ /* 0x0088e4000c1e1500 */
[----:B----4-:R-:W-:-:S02]  /*2f020*/  @!P6 IMAD.MOV.U32 R9, RZ, RZ, R17 ;  /* 0x000000ffff09e224 */ /* 0x010fc400078e0011 */
[----:B------:R-:W-:-:S05]  /*2f030*/  @!P6 IMAD.MOV.U32 R8, RZ, RZ, R16 ;  /* 0x000000ffff08e224 */ /* 0x000fca00078e0010 */
[----:B------:R0:W4:Y:S04]  /*2f040*/  @!P6 LDG.E.U16 R6, desc[UR6][R8.64] ;  /* 0x000000060806e981 */ /* 0x000128000c1e1500 */
[----:B--2---:R1:W2:Y:S04]  /*2f050*/  @!P5 LDG.E.U16 R7, desc[UR6][R10.64] ;  /* 0x000000060a07d981 */ /* 0x0042a8000c1e1500 */
[----:B------:R-:W-:Y:S04]  /*2f060*/  STL [R1+0x4244], R32 ;  /* 0x0042442001007387 */ /* 0x000fe80000100800 */
[----:B------:R-:W2:Y:S04]  /*2f070*/  LDL R12, [R1+0x19c8] ;  /* 0x0019c800010c7983 */ /* 0x000ea80000100800 */
[----:B------:R-:W2:Y:S04]  /*2f080*/  LDL R2, [R1+0x19cc] ;  /* 0x0019cc0001027983 */ /* 0x000ea80000100800 */
[----:B------:R-:W-:Y:S04]  /*2f090*/  STL [R1+0x4248], R30 ;  /* 0x0042481e01007387 */ /* 0x000fe80000100800 */
[----:B------:R-:W2:Y:S04]  /*2f0a0*/  LDL R19, [R1+0x19c0] ;  /* 0x0019c00001137983 */ /* 0x000ea80000100800 */
[----:B------:R-:W2:Y:S01]  /*2f0b0*/  LDL R18, [R1+0x19c4] ;  /* 0x0019c40001127983 */ /* 0x000ea20000100800 */
[----:B0-----:R-:W-:-:S03]  /*2f0c0*/  PRMT R8, RZ, 0x7610, R8 ;  /* 0x00007610ff087816 */ /* 0x001fc60000000008 */
[----:B------:R-:W-:Y:S04]  /*2f0d0*/  STL [R1+0x424c], R4 ;  /* 0x00424c0401007387 */ /* 0x000fe80000100800 */
[----:B------:R-:W2:Y:S04]  /*2f0e0*/  LDL R15, [R1+0x1988] ;  /* 0x00198800010f7983 */ /* 0x000ea80000100800 */
[----:B------:R-:W2:Y:S01]  /*2f0f0*/  LDL R14, [R1+0x198c] ;  /* 0x00198c00010e7983 */ /* 0x000ea20000100800 */
[----:B-1----:R-:W-:Y:S02]  /*2f100*/  @!P6 IMAD.MOV.U32 R11, RZ, RZ, R20 ;  /* 0x000000ffff0be224 */ /* 0x002fe400078e0014 */
[----:B------:R-:W-:-:S05]  /*2f110*/  @!P6 IMAD.MOV.U32 R10, RZ, RZ, R13 ;  /* 0x000000ffff0ae224 */ /* 0x000fca00078e000d */
[----:B------:R0:W2:Y:S04]  /*2f120*/  @!P6 LDG.E.U16 R8, desc[UR6][R10.64] ;  /* 0x000000060a08e981 */ /* 0x0000a8000c1e1500 */
[----:B---3--:R-:W-:Y:S04]  /*2f130*/  STL [R1+0x4250], R5 ;  /* 0x0042500501007387 */ /* 0x008fe80000100800 */
[----:B----4-:R1:W-:Y:S04]  /*2f140*/  STL [R1+0x4254], R6 ;  /* 0x0042540601007387 */ /* 0x0103e80000100800 */
[----:B------:R-:W3:Y:S04]  /*2f150*/  LDL R17, [R1+0x1980] ;  /* 0x0019800001117983 */ /* 0x000ee80000100800 */
[----:B------:R-:W4:Y:S04]  /*2f160*/  LDL R16, [R1+0x1984] ;  /* 0x0019840001107983 */ /* 0x000f280000100800 */
[----:B--2---:R-:W-:Y:S04]  /*2f170*/  STL [R1+0x4258], R7 ;  /* 0x0042580701007387 */ /* 0x004fe80000100800 */
[----:B-1----:R-:W2:Y:S04]  /*2f180*/  LDL R6, [R1+0x1948] ;  /* 0x0019480001067983 */ /* 0x002ea80000100800 */
[----:B------:R-:W2:Y:S01]  /*2f190*/  LDL R5, [R1+0x194c] ;  /* 0x00194c0001057983 */ /* 0x000ea20000100800 */
[----:B------:R-:W-:-:S02]  /*2f1a0*/  PRMT R9, RZ, 0x7610, R9 ;  /* 0x00007610ff097816 */ /* 0x000fc40000000009 */
[----:B0-----:R-:W-:Y:S01]  /*2f1b0*/  PRMT R10, RZ, 0x7610, R10 ;  /* 0x00007610ff0a7816 */ /* 0x001fe2000000000a */
[----:B------:R-:W-:Y:S02]  /*2f1c0*/  @!P5 IMAD.MOV.U32 R13, RZ, RZ, R12 ;  /* 0x000000ffff0dd224 */ /* 0x000fe400078e000c */
[----:B------:R-:W-:-:S05]  /*2f1d0*/  @!P5 IMAD.MOV.U32 R12, RZ, RZ, R2 ;  /* 0x000000ffff0cd224 */ /* 0x000fca00078e0002 */
[----:B------:R0:W2:Y:S01]  /*2f1e0*/  @!P5 LDG.E.U16 R9, desc[UR6][R12.64] ;  /* 0x000000060c09d981 */ /* 0x0000a2000c1e1500 */
[----:B------:R-:W-:Y:S01]  /*2f1f0*/  PRMT R11, RZ, 0x7610, R11 ;  /* 0x00007610ff0b7816 */ /* 0x000fe2000000000b */
[----:B0-----:R-:W-:Y:S01]  /*2f200*/  @!P6 IMAD.MOV.U32 R13, RZ, RZ, R19 ;  /* 0x000000ffff0de224 */ /* 0x001fe200078e0013 */
[----:B------:R-:W-:-:S05]  /*2f210*/  @!P6 MOV R12, R18 ;  /* 0x00000012000ce202 */ /* 0x000fca0000000f00 */
[----:B------:R0:W2:Y:S02]  /*2f220*/  @!P6 LDG.E.U16 R10, desc[UR6][R12.64] ;  /* 0x000000060c0ae981 */ /* 0x0000a4000c1e1500 */
[----:B0-----:R-:W-:Y:S02]  /*2f230*/  PRMT R12, RZ, 0x7610, R12 ;  /* 0x00007610ff0c7816 */ /* 0x001fe4000000000c */
[----:B------:R3:W2:Y:S01]  /*2f240*/  @!P5 LDG.E.U16 R11, desc[UR6][R14.64] ;  /* 0x000000060e0bd981 */ /* 0x0006a2000c1e1500 */
[----:B------:R-:W-:-:S03]  /*2f250*/  PRMT R13, RZ, 0x7610, R13 ;  /* 0x00007610ff0d7816 */ /* 0x000fc6000000000d */
[----:B------:R-:W-:Y:S04]  /*2f260*/  STL [R1+0x425c], R8 ;  /* 0x00425c0801007387 */ /* 0x000fe80000100800 */
[----:B------:R-:W2:Y:S04]  /*2f270*/  LDL R4, [R1+0x1940] ;  /* 0x0019400001047983 */ /* 0x000ea80000100800 */
[----:B------:R-:W2:Y:S01]  /*2f280*/  LDL R2, [R1+0x1944] ;  /* 0x0019440001027983 */ /* 0x000ea20000100800 */
[----:B---3--:R-:W-:Y:S02]  /*2f290*/  @!P6 IMAD.MOV.U32 R15, RZ, RZ, R17 ;  /* 0x000000ffff0fe224 */ /* 0x008fe400078e0011 */
[----:B----4-:R-:W-:-:S05]  /*2f2a0*/  @!P6 IMAD.MOV.U32 R14, RZ, RZ, R16 ;  /* 0x000000ffff0ee224 */ /* 0x010fca00078e0010 */
[----:B------:R-:W3:Y:S01]  /*2f2b0*/  @!P6 LDG.E.U16 R12, desc[UR6][R14.64] ;  /* 0x000000060e0ce981 */ /* 0x000ee2000c1e1500 */
[----:B--2---:R-:W-:Y:S02]  /*2f2c0*/  @!P5 IMAD.MOV.U32 R17, RZ, RZ, R6 ;  /* 0x000000ffff11d224 */ /* 0x004fe400078e0006 */
[----:B------:R-:W-:-:S05]  /*2f2d0*/  @!P5 IMAD.MOV.U32 R16, RZ, RZ, R5 ;  /* 0x000000ffff10d224 */ /* 0x000fca00078e0005 */
[----:B------:R0:W2:Y:S04]  /*2f2e0*/  @!P5 LDG.E.U16 R13, desc[UR6][R16.64] ;  /* 0x00000006100dd981 */ /* 0x0000a8000c1e1500 */
[----:B------:R1:W-:Y:S04]  /*2f2f0*/  STL [R1+0x4260], R9 ;  /* 0x0042600901007387 */ /* 0x0003e80000100800 */
[----:B------:R-:W4:Y:S04]  /*2f300*/  LDL R19, [R1+0x1908] ;  /* 0x0019080001137983 */ /* 0x000f280000100800 */
[----:B------:R-:W4:Y:S04]  /*2f310*/  LDL R18, [R1+0x190c] ;  /* 0x00190c0001127983 */ /* 0x000f280000100800 */
[----:B------:R-:W4:Y:S04]  /*2f320*/  LDL R21, [R1+0x1900] ;  /* 0x0019000001157983 */ /* 0x000f280000100800 */
[----:B------:R-:W4:Y:S04]  /*2f330*/  LDL R20, [R1+0x1904] ;  /* 0x0019040001147983 */ /* 0x000f280000100800 */
[----:B------:R0:W-:Y:S04]  /*2f340*/  STL [R1+0x4264], R10 ;  /* 0x0042640a01007387 */ /* 0x0001e80000100800 */
[----:B-1----:R-:W4:Y:S04]  /*2f350*/  LDL R9, [R1+0x18cc] ;  /* 0x0018cc0001097983 */ /* 0x002f280000100800 */
[----:B------:R-:W4:Y:S04]  /*2f360*/  LDL R8, [R1+0x18c0] ;  /* 0x0018c00001087983 */ /* 0x000f280000100800 */
[----:B0-----:R-:W4:Y:S04]  /*2f370*/  LDL R10, [R1+0x18c8] ;  /* 0x0018c800010a7983 */ /* 0x001f280000100800 */
[----:B------:R-:W4:Y:S04]  /*2f380*/  LDL R7, [R1+0x18c4] ;  /* 0x0018c40001077983 */ /* 0x000f280000100800 */
[----:B------:R-:W-:Y:S04]  /*2f390*/  STL [R1+0x4268], R11 ;  /* 0x0042680b01007387 */ /* 0x000fe80000100800 */
[----:B------:R-:W4:Y:S04]  /*2f3a0*/  LDL R23, [R1+0x1888] ;  /* 0x0018880001177983 */ /* 0x000f280000100800 */
[----:B------:R-:W4:Y:S01]  /*2f3b0*/  LDL R22, [R1+0x188c] ;  /* 0x00188c0001167983 */ /* 0x000f220000100800 */
[----:B------:R-:W-:-:S02]  /*2f3c0*/  @!P6 IMAD.MOV.U32 R17, RZ, RZ, R4 ;  /* 0x000000ffff11e224 */ /* 0x000fc400078e0004 */
[----:B------:R-:W-:Y:S01]  /*2f3d0*/  @!P6 IMAD.MOV.U32 R16, RZ, RZ, R2 ;  /* 0x000000ffff10e224 */ /* 0x000fe200078e0002 */
[----:B---3--:R0:W-:Y:S04]  /*2f3e0*/  STL [R1+0x426c], R12 ;  /* 0x00426c0c01007387 */ /* 0x0081e80000100800 */
[----:B------:R-:W3:Y:S04]  /*2f3f0*/  LDL R6, [R1+0x1880] ;  /* 0x0018800001067983 */ /* 0x000ee80000100800 */
[----:B------:R-:W3:Y:S04]  /*2f400*/  LDL R5, [R1+0x1884] ;  /* 0x0018840001057983 */ /* 0x000ee80000100800 */
[----:B--2---:R1:W-:Y:S04]  /*2f410*/  STL [R1+0x4270], R13 ;  /* 0x0042700d01007387 */ /* 0x0043e80000100800 */
[----:B------:R-:W2:Y:S04]  /*2f420*/  LDL R4, [R1+0x1848] ;  /* 0x0018480001047983 */ /* 0x000ea80000100800 */
[----:B------:R-:W2:Y:S01]  /*2f430*/  LDL R2, [R1+0x184c] ;  /* 0x00184c0001027983 */ /* 0x000ea20000100800 */
[----:B------:R-:W-:-:S02]  /*2f440*/  PRMT R14, RZ, 0x7610, R14 ;  /* 0x00007610ff0e7816 */ /* 0x000fc4000000000e */
[----:B------:R-:W-:Y:S01]  /*2f450*/  PRMT R15, RZ, 0x7610, R15 ;  /* 0x00007610ff0f7816 */ /* 0x000fe2000000000f */
[----:B0-----:R-:W2:Y:S04]  /*2f460*/  LDL R12, [R1+0x1840] ;  /* 0x00184000010c7983 */ /* 0x001ea80000100800 */
[----:B------:R-:W2:Y:S04]  /*2f470*/  LDL R11, [R1+0x1844] ;  /* 0x00184400010b7983 */ /* 0x000ea80000100800 */
[----:B------:R0:W2:Y:S04]  /*2f480*/  @!P6 LDG.E.U16 R14, desc[UR6][R16.64] ;  /* 0x00000006100ee981 */ /* 0x0000a8000c1e1500 */
[----:B----4-:R4:W2:Y:S04]  /*2f490*/  @!P5 LDG.E.U16 R15, desc[UR6][R18.64] ;  /* 0x00000006120fd981 */ /* 0x0108a8000c1e1500 */
[----:B------:R-:W2:Y:S01]  /*2f4a0*/  LDL R28, [R1+0x17c8] ;  /* 0x0017c800011c7983 */ /* 0x000ea20000100800 */
[----:B0-----:R-:W-:-:S02]  /*2f4b0*/  PRMT R16, RZ, 0x7610, R16 ;  /* 0x00007610ff107816 */ /* 0x001fc40000000010 */
[----:B------:R-:W-:Y:S01]  /*2f4c0*/  PRMT R17, RZ, 0x7610, R17 ;  /* 0x00007610ff117816 */ /* 0x000fe20000000011 */
[----:B-1----:R-:W2:Y:S01]  /*2f4d0*/  LDL R13, [R1+0x17cc] ;  /* 0x0017cc00010d7983 */ /* 0x002ea20000100800 */
[----:B----4-:R-:W-:Y:S02]  /*2f4e0*/  @!P6 IMAD.MOV.U32 R18, RZ, RZ, R20 ;  /* 0x000000ffff12e224 */ /* 0x010fe400078e0014 */
[----:B------:R-:W-:Y:S01]  /*2f4f0*/  @!P6 IMAD.MOV.U32 R19, RZ, RZ, R21 ;  /* 0x000000ffff13e224 */ /* 0x000fe200078e0015 */
[----:B------:R-:W4:Y:S01]  /*2f500*/  LDL R38, [R1+0x16c8] ;  /* 0x0016c80001267983 */ /* 0x000f220000100800 */
[----:B------:R-:W-:-:S03]  /*2f510*/  @!P5 MOV R20, R9 ;  /* 0x000000090014d202 */ /* 0x000fc60000000f00 */
[----:B------:R-:W4:Y:S04]  /*2f520*/  LDL R9, [R1+0x180c] ;  /* 0x00180c0001097983 */ /* 0x000f280000100800 */
[----:B------:R0:W4:Y:S01]  /*2f530*/  @!P6 LDG.E.U16 R16, desc[UR6][R18.64] ;  /* 0x000000061210e981 */ /* 0x000122000c1e1500 */
[----:B------:R-:W-:-:S03]  /*2f540*/  @!P5 IMAD.MOV.U32 R21, RZ, RZ, R10 ;  /* 0x000000ffff15d224 */ /* 0x000fc600078e000a */
[----:B------:R-:W4:Y:S04]  /*2f550*/  LDL R10, [R1+0x1808] ;  /* 0x00180800010a7983 */ /* 0x000f280000100800 */
[----:B------:R1:W4:Y:S01]  /*2f560*/  @!P5 LDG.E.U16 R17, desc[UR6][R20.64] ;  /* 0x000000061411d981 */ /* 0x000322000c1e1500 */
[----:B0-----:R-:W-:-:S03]  /*2f570*/  PRMT R19, RZ, 0x7610, R19 ;  /* 0x00007610ff137816 */ /* 0x001fc60000000013 */
[----:B------:R-:W4:Y:S04]  /*2f580*/  LDL R36, [R1+0x16cc] ;  /* 0x0016cc0001247983 */ /* 0x000f280000100800 */
[----:B------:R-:W4:Y:S01]  /*2f590*/  LDL R34, [R1+0x16c0] ;  /* 0x0016c00001227983 */ /* 0x000f220000100800 */
[----:B-1----:R-:W-:Y:S02]  /*2f5a0*/  @!P6 IMAD.MOV.U32 R20, RZ, RZ, R7 ;  /* 0x000000ffff14e224 */ /* 0x002fe400078e0007 */
[----:B------:R-:W-:Y:S01]  /*2f5b0*/  @!P6 IMAD.MOV.U32 R21, RZ, RZ, R8 ;  /* 0x000000ffff15e224 */ /* 0x000fe200078e0008 */
[----:B------:R-:W4:Y:S04]  /*2f5c0*/  LDL R7, [R1+0x1804] ;  /* 0x0018040001077983 */ /* 0x000f280000100800 */
[----:B------:R-:W4:Y:S04]  /*2f5d0*/  LDL R8, [R1+0x1800] ;  /* 0x0018000001087983 */ /* 0x000f280000100800 */
[----:B------:R3:W4:Y:S04]  /*2f5e0*/  @!P5 LDG.E.U16 R19, desc[UR6][R22.64] ;  /* 0x000000061613d981 */ /* 0x000728000c1e1500 */
[----:B------:R-:W4:Y:S04]  /*2f5f0*/  LDL R32, [R1+0x16c4] ;  /* 0x0016c40001207983 */ /* 0x000f280000100800 */
[----:B------:R-:W4:Y:S01]  /*2f600*/  LDL R30, [R1+0x1688] ;  /* 0x00168800011e7983 */ /* 0x000f220000100800 */
[----:B---3--:R-:W-:-:S03]  /*2f610*/  @!P6 IMAD.MOV.U32 R23, RZ, RZ, R6 ;  /* 0x000000ffff17e224 */ /* 0x008fc600078e0006 */
[----:B------:R-:W3:Y:S01]  /*2f620*/  LDL R6, [R1+0x17c0] ;  /* 0x0017c00001067983 */ /* 0x000ee20000100800 */
[----:B------:R-:W-:-:S03]  /*2f630*/  @!P6 IMAD.MOV.U32 R22, RZ, RZ, R5 ;  /* 0x000000ffff16e224 */ /* 0x000fc600078e0005 */
[----:B------:R-:W3:Y:S01]  /*2f640*/  LDL R5, [R1+0x17c4] ;  /* 0x0017c40001057983 */ /* 0x000ee20000100800 */
[----:B--2---:R-:W-:-:S03]  /*2f650*/  @!P5 IMAD.MOV.U32 R25, RZ, RZ, R4 ;  /* 0x000000ffff19d224 */ /* 0x004fc600078e0004 */
[----:B------:R-:W2:Y:S01]  /*2f660*/  LDL R4, [R1+0x1788] ;  /* 0x0017880001047983 */ /* 0x000ea20000100800 */
[----:B------:R-:W-:-:S03]  /*2f670*/  @!P5 IMAD.MOV.U32 R24, RZ, RZ, R2 ;  /* 0x000000ffff18d224 */ /* 0x000fc600078e0002 */
[----:B------:R-:W2:Y:S01]  /*2f680*/  LDL R2, [R1+0x178c] ;  /* 0x00178c0001027983 */ /* 0x000ea20000100800 */
[----:B------:R-:W-:-:S06]  /*2f690*/  PRMT R18, RZ, 0x7610, R18 ;  /* 0x00007610ff127816 */ /* 0x000fcc0000000012 */
[----:B------:R0:W2:Y:S02]  /*2f6a0*/  @!P6 LDG.E.U16 R18, desc[UR6][R20.64] ;  /* 0x000000061412e981 */ /* 0x0000a4000c1e1500 */
[----:B0-----:R-:W-:Y:S02]  /*2f6b0*/  PRMT R21, RZ, 0x7610, R21 ;  /* 0x00007610ff157816 */ /* 0x001fe40000000015 */
[----:B------:R-:W-:-:S04]  /*2f6c0*/  PRMT R20, RZ, 0x7610, R20 ;  /* 0x00007610ff147816 */ /* 0x000fc80000000014 */
[----:B------:R0:W2:Y:S04]  /*2f6d0*/  @!P5 LDG.E.U16 R21, desc[UR6][R24.64] ;  /* 0x000000061815d981 */ /* 0x0000a8000c1e1500 */
[----:B------:R1:W2:Y:S01]  /*2f6e0*/  @!P6 LDG.E.U16 R20, desc[UR6][R22.64] ;  /* 0x000000061614e981 */ /* 0x0002a2000c1e1500 */
[----:B0-----:R-:W-:Y:S02]  /*2f6f0*/  @!P6 IMAD.MOV.U32 R24, RZ, RZ, R11 ;  /* 0x000000ffff18e224 */ /* 0x001fe400078e000b */
[----:B------:R-:W-:Y:S01]  /*2f700*/  @!P6 IMAD.MOV.U32 R25, RZ, RZ, R12 ;  /* 0x000000ffff19e224 */ /* 0x000fe200078e000c */
[----:B------:R-:W2:Y:S01]  /*2f710*/  LDL R11, [R1+0x1784] ;  /* 0x00178400010b7983 */ /* 0x000ea20000100800 */
[----:B-1----:R-:W-:-:S03]  /*2f720*/  PRMT R22, RZ, 0x7610, R22 ;  /* 0x00007610ff167816 */ /* 0x002fc60000000016 */
[----:B------:R-:W2:Y:S01]  /*2f730*/  LDL R12, [R1+0x1780] ;  /* 0x00178000010c7983 */ /* 0x000ea20000100800 */
[----:B------:R-:W-:Y:S01]  /*2f740*/  PRMT R23, RZ, 0x7610, R23 ;  /* 0x00007610ff177816 */ /* 0x000fe20000000017 */
[----:B----4-:R-:W-:Y:S01]  /*2f750*/  @!P5 IMAD.MOV.U32 R27, RZ, RZ, R10 ;  /* 0x000000ffff1bd224 */ /* 0x010fe200078e000a */
[----:B------:R-:W-:Y:S01]  /*2f760*/  @!P5 MOV R26, R9 ;  /* 0x00000009001ad202 */ /* 0x000fe20000000f00 */
[----:B------:R-:W4:Y:S04]  /*2f770*/  LDL R10, [R1+0x1748] ;  /* 0x00174800010a7983 */ /* 0x000f280000100800 */
[----:B------:R-:W4:Y:S01]  /*2f780*/  LDL R9, [R1+0x174c] ;  /* 0x00174c0001097983 */ /* 0x000f220000100800 */
[----:B------:R-:W-:-:S03]  /*2f790*/  @!P5 IMAD.MOV.U32 R29, RZ, RZ, R28 ;  /* 0x000000ffff1dd224 */ /* 0x000fc600078e001c */
[----:B------:R0:W4:Y:S01]  /*2f7a0*/  @!P6 LDG.E.U16 R22, desc[UR6][R24.64] ;  /* 0x000000061816e981 */ /* 0x000122000c1e1500 */
[----:B------:R-:W-:-:S03]  /*2f7b0*/  @!P5 IMAD.MOV.U32 R28, RZ, RZ, R13 ;  /* 0x000000ffff1cd224 */ /* 0x000fc600078e000d */
[----:B------:R1:W4:Y:S04]  /*2f7c0*/  @!P5 LDG.E.U16 R23, desc[UR6][R26.64] ;  /* 0x000000061a17d981 */ /* 0x000328000c1e1500 */
[----:B------:R-:W4:Y:S01]  /*2f7d0*/  LDL R13, [R1+0x168c] ;  /* 0x00168c00010d7983 */ /* 0x000f220000100800 */
[----:B0-----:R-:W-:Y:S02]  /*2f7e0*/  PRMT R24, RZ, 0x7610, R24 ;  /* 0x00007610ff187816 */ /* 0x001fe40000000018 */
[----:B------:R-:W-:Y:S01]  /*2f7f0*/  PRMT R25, RZ, 0x7610, R25 ;  /* 0x00007610ff197816 */ /* 0x000fe20000000019 */
[----:B-1----:R-:W-:Y:S02]  /*2f800*/  @!P6 IMAD.MOV.U32 R26, RZ, RZ, R7 ;  /* 0x000000ffff1ae224 */ /* 0x002fe400078e0007 */
[----:B------:R-:W-:Y:S01]  /*2f810*/  @!P6 IMAD.MOV.U32 R27, RZ, RZ, R8 ;  /* 0x000000ffff1be224 */ /* 0x000fe200078e0008 */
[----:B------:R-:W4:Y:S04]  /*2f820*/  LDL R7, [R1+0x1744] ;  /* 0x0017440001077983 */ /* 0x000f280000100800 */
[----:B------:R-:W4:Y:S04]  /*2f830*/  LDL R8, [R1+0x1740] ;  /* 0x0017400001087983 */ /* 0x000f280000100800 */
[----:B------:R0:W4:Y:S04]  /*2f840*/  @!P6 LDG.E.U16 R24, desc[UR6][R26.64] ;  /* 0x000000061a18e981 */ /* 0x000128000c1e1500 */
[----:B------:R3:W4:Y:S01]  /*2f850*/  @!P5 LDG.E.U16 R25, desc[UR6][R28.64] ;  /* 0x000000061c19d981 */ /* 0x000722000c1e1500 */
[----:B0-----:R-:W-:Y:S01]  /*2f860*/  PRMT R26, RZ, 0x7610, R26 ;  /* 0x00007610ff1a7816 */ /* 0x001fe2000000001a */
[----:B---3--:R-:W-:-:S02]  /*2f870*/  @!P6 IMAD.MOV.U32 R29, RZ, RZ, R6 ;  /* 0x000000ffff1de224 */ /* 0x008fc400078e0006 */
[----:B------:R-:W3:Y:S01]  /*2f880*/  LDL R6, [R1+0x1708] ;  /* 0x0017080001067983 */ /* 0x000ee20000100800 */
[----:B------:R-:W-:-:S03]  /*2f890*/  @!P6 IMAD.MOV.U32 R28, RZ, RZ, R5 ;  /* 0x000000ffff1ce224 */ /* 0x000fc600078e0005 */
[----:B------:R-:W3:Y:S04]  /*2f8a0*/  LDL R5, [R1+0x170c] ;  /* 0x00170c0001057983 */ /* 0x000ee80000100800 */
[----:B------:R2:W3:Y:S02]  /*2f8b0*/  @!P6 LDG.E.U16 R26, desc[UR6][R28.64] ;  /* 0x000000061c1ae981 */ /* 0x0004e4000c1e1500 */
[----:B--2---:R-:W-:Y:S02]  /*2f8c0*/  @!P5 IMAD.MOV.U32 R28, RZ, RZ, R2 ;  /* 0x000000ffff1cd224 */ /* 0x004fe400078e0002 */
[----:B------:R-:W-:Y:S01]  /*2f8d0*/  @!P5 IMAD.MOV.U32 R29, RZ, RZ, R4 ;  /* 0x000000ffff1dd224 */ /* 0x000fe200078e0004 */
[----:B------:R-:W2:Y:S04]  /*2f8e0*/  LDL R2, [R1+0x1704] ;  /* 0x0017040001027983 */ /* 0x000ea80000100800 */
[----:B------:R-:W2:Y:S01]  /*2f8f0*/  LDL R4, [R1+0x1700] ;  /* 0x0017000001047983 */ /* 0x000ea20000100800 */
[----:B------:R-:W-:-:S02]  /*2f900*/  PRMT R27, RZ, 0x7610, R27 ;  /* 0x00007610ff1b7816 */ /* 0x000fc4000000001b */
[----:B------:R-:W-:-:S04]  /*2f910*/  PRMT R31, RZ, 0x7610, R31 ;  /* 0x00007610ff1f7816 */ /* 0x000fc8000000001f */
[----:B------:R0:W2:Y:S01]  /*2f920*/  @!P5 LDG.E.U16 R27, desc[UR6][R28.64] ;  /* 0x000000061c1bd981 */ /* 0x0000a2000c1e1500 */
[----:B------:R-:W-:Y:S02]  /*2f930*/  PRMT R33, RZ, 0x7610, R33 ;  /* 0x00007610ff217816 */ /* 0x000fe40000000021 */
[----:B------:R-:W-:Y:S02]  /*2f940*/  PRMT R35, RZ, 0x7610, R35 ;  /* 0x00007610ff237816 */ /* 0x000fe40000000023 */
[----:B0-----:R-:W-:Y:S02]  /*2f950*/  @!P6 MOV R28, R11 ;  /* 0x0000000b001ce202 */ /* 0x001fe40000000f00 */
[----:B------:R-:W2:Y:S01]  /*2f960*/  LDL R11, [R1+0x1684] ;  /* 0x00168400010b7983 */ /* 0x000ea20000100800 */
[----:B------:R-:W-:-:S03]  /*2f970*/  @!P6 IMAD.MOV.U32 R29, RZ, RZ, R12 ;  /* 0x000000ffff1de224 */ /* 0x000fc600078e000c */
[----:B------:R-:W2:Y:S04]  /*2f980*/  LDL R12, [R1+0x1680] ;  /* 0x00168000010c7983 */ /* 0x000ea80000100800 */
[----:B------:R4:W2:Y:S02]  /*2f990*/  @!P6 LDG.E.U16 R31, desc[UR6][R28.64] ;  /* 0x000000061c1fe981 */ /* 0x0008a4000c1e1500 */
[----:B----4-:R-:W-:Y:S02]  /*2f9a0*/  @!P5 IMAD.MOV.U32 R28, RZ, RZ, R9 ;  /* 0x000000ffff1cd224 */ /* 0x010fe400078e0009 */
[----:B------:R-:W-:Y:S01]  /*2f9b0*/  @!P5 IMAD.MOV.U32 R29, RZ, RZ, R10 ;  /* 0x000000ffff1dd224 */ /* 0x000fe200078e000a */
[----:B------:R-:W4:Y:S04]  /*2f9c0*/  LDL R9, [R1+0x164c] ;  /* 0x00164c0001097983 */ /* 0x000f280000100800 */
[----:B------:R-:W4:Y:S04]  /*2f9d0*/  LDL R10, [R1+0x1648] ;  /* 0x00164800010a7983 */ /* 0x000f280000100800 */
[----:B------:R0:W4:Y:S01]  /*2f9e0*/  @!P5 LDG.E.U16 R33, desc[UR6][R28.64] ;  /* 0x000000061c21d981 */ /* 0x000122000c1e1500 */
[----:B------:R-:W-:Y:S01]  /*2f9f0*/  PRMT R37, RZ, 0x7610, R37 ;  /* 0x00007610ff257816 */ /* 0x000fe20000000025 */
[----:B0-----:R-:W-:-:S02]  /*2fa00*/  @!P6 IMAD.MOV.U32 R28, RZ, RZ, R7 ;  /* 0x000000ffff1ce224 */ /* 0x001fc400078e0007 */
[----:B------:R-:W-:Y:S01]  /*2fa10*/  @!P6 IMAD.MOV.U32 R29, RZ, RZ, R8 ;  /* 0x000000ffff1de224 */ /* 0x000fe200078e0008 */
[----:B------:R-:W4:Y:S04]  /*2fa20*/  LDL R7, [R1+0x1644] ;  /* 0x0016440001077983 */ /* 0x000f280000100800 */
[----:B------:R-:W4:Y:S04]  /*2fa30*/  LDL R8, [R1+0x1640] ;  /* 0x0016400001087983 */ /* 0x000f280000100800 */
[----:B------:R3:W4:Y:S02]  /*2fa40*/  @!P6 LDG.E.U16 R35, desc[UR6][R28.64] ;  /* 0x000000061c23e981 */ /* 0x000724000c1e1500 */
[----:B---3--:R-:W-:-:S02]  /*2fa50*/  @!P5 IMAD.MOV.U32 R29, RZ, RZ, R6 ;  /* 0x000000ffff1dd224 */ /* 0x008fc400078e0006 */
[----:B------:R-:W3:Y:S01]  /*2fa60*/  LDL R6, [R1+0x1608] ;  /* 0x0016080001067983 */ /* 0x000ee20000100800 */
[----:B------:R-:W-:-:S03]  /*2fa70*/  @!P5 IMAD.MOV.U32 R28, RZ, RZ, R5 ;  /* 0x000000ffff1cd224 */ /* 0x000fc600078e0005 */
[----:B------:R-:W3:Y:S04]  /*2fa80*/  LDL R5, [R1+0x160c] ;  /* 0x00160c0001057983 */ /* 0x000ee80000100800 */
[----:B------:R2:W3:Y:S02]  /*2fa90*/  @!P5 LDG.E.U16 R37, desc[UR6][R28.64] ;  /* 0x000000061c25d981 */ /* 0x0004e4000c1e1500 */
[----:B--2---:R-:W-:Y:S02]  /*2faa0*/  @!P6 IMAD.MOV.U32 R28, RZ, RZ, R2 ;  /* 0x000000ffff1ce224 */ /* 0x004fe400078e0002 */
[----:B------:R-:W2:Y:S01]  /*2fab0*/  LDL R2, [R1+0x24f0] ;  /* 0x0024f00001027983 */ /* 0x000ea20000100800 */
[----:B------:R-:W-:-:S03]  /*2fac0*/  @!P6 IMAD.MOV.U32 R29, RZ, RZ, R4 ;  /* 0x000000ffff1de224 */ /* 0x000fc600078e0004 */
[----:B------:R-:W2:Y:S01]  /*2fad0*/  LDL R4, [R1+0x24e8] ;  /* 0x0024e80001047983 */ /* 0x000ea20000100800 */
[----:B------:R-:W-:Y:S02]  /*2fae0*/  PRMT R39, RZ, 0x7610, R39 ;  /* 0x00007610ff277816 */ /* 0x000fe40000000027 */
[----:B------:R-:W-:-:S04]  /*2faf0*/  PRMT R41, RZ, 0x7610, R41 ;  /* 0x00007610ff297816 */ /* 0x000fc80000000029 */
[----:B------:R0:W2:Y:S01]  /*2fb00*/  @!P6 LDG.E.U16 R39, desc[UR6][R28.64] ;  /* 0x000000061c27e981 */ /* 0x0000a2000c1e1500 */
[----:B------:R-:W-:Y:S02]  /*2fb10*/  PRMT R43, RZ, 0x7610, R43 ;  /* 0x00007610ff2b7816 */ /* 0x000fe4000000002b */
[----:B0-----:R-:W-:Y:S01]  /*2fb20*/  @!P5 MOV R28, R36 ;  /* 0x00000024001cd202 */ /* 0x001fe20000000f00 */
[----:B------:R-:W-:-:S05]  /*2fb30*/  @!P5 IMAD.MOV.U32 R29, RZ, RZ, R38 ;  /* 0x000000ffff1dd224 */ /* 0x000fca00078e0026 */
        /* <DEDUP_REMOVED lines=14> */
[----:B----4-:R-:W-:Y:S02]  /*2fc20*/  @!P5 IMAD.MOV.U32 R28, RZ, RZ, R9 ;  /* 0x000000ffff1cd224 */ /* 0x010fe400078e0009 */
[----:B------:R-:W-:-:S05]  /*2fc30*/  @!P5 IMAD.MOV.U32 R29, RZ, RZ, R10 ;  /* 0x000000ffff1dd224 */ /* 0x000fca00078e000a */
[----:B------:R0:W4:Y:S01]  /*2fc40*/  @!P5 LDG.E.U16 R49, desc[UR6][R28.64] ;  /* 0x000000061c31d981 */ /* 0x000122000c1e1500 */
[----:B------:R-:W-:Y:S02]  /*2fc50*/  PRMT R51, RZ, 0x7610, R51 ;  /* 0x00007610ff337816 */ /* 0x000fe40000000033 */
[----:B0-----:R-:W-:Y:S01]  /*2fc60*/  @!P6 MOV R28, R7 ;  /* 0x00000007001ce202 */ /* 0x001fe20000000f00 */
[----:B------:R-:W-:Y:S01]  /*2fc70*/  @!P6 IMAD.MOV.U32 R29, RZ, RZ, R8 ;  /* 0x000000ffff1de224 */ /* 0x000fe200078e0008 */
[----:B------:R-:W-:Y:S01]  /*2fc80*/  PRMT R3, RZ, 0x7610, R3 ;  /* 0x00007610ff037816 */ /* 0x000fe20000000003 */
[----:B------:R-:W4:Y:S04]  /*2fc90*/  LDL R7, [R1+0x24e0] ;  /* 0x0024e00001077983 */ /* 0x000f280000100800 */
[----:B------:R3:W4:Y:S02]  /*2fca0*/  @!P6 LDG.E.U16 R50, desc[UR6][R28.64] ;  /* 0x000000061c32e981 */ /* 0x000724000c1e1500 */
[----:B---3--:R-:W-:-:S02]  /*2fcb0*/  @!P5 IMAD.MOV.U32 R29, RZ, RZ, R6 ;  /* 0x000000ffff1dd224 */ /* 0x008fc400078e0006 */
[----:B------:R-:W-:-:S05]  /*2fcc0*/  @!P5 IMAD.MOV.U32 R28, RZ, RZ, R5 ;  /* 0x000000ffff1cd224 */ /* 0x000fca00078e0005 */
[----:B------:R2:W3:Y:S02]  /*2fcd0*/  @!P5 LDG.E.U16 R51, desc[UR6][R28.64] ;  /* 0x000000061c33d981 */ /* 0x0004e4000c1e1500 */
[----:B--2---:R-:W-:Y:S02]  /*2fce0*/  @!P6 IMAD.MOV.U32 R28, RZ, RZ, R2 ;  /* 0x000000ffff1ce224 */ /* 0x004fe400078e0002 */
[----:B------:R-:W2:Y:S01]  /*2fcf0*/  LDL R2, [R1+0x24ec] ;  /* 0x0024ec0001027983 */ /* 0x000ea20000100800 */
[----:B------:R-:W-:-:S03]  /*2fd00*/  @!P6 IMAD.MOV.U32 R29, RZ, RZ, R4 ;  /* 0x000000ffff1de224 */ /* 0x000fc600078e0004 */
[----:B------:R-:W3:Y:S04]  /*2fd10*/  LDL.LU R6, [R1+0x260] ;  /* 0x0002600001067983 */ /* 0x000ee80000300800 */
[----:B------:R4:W2:Y:S04]  /*2fd20*/  @!P6 LDG.E.U16 R3, desc[UR6][R28.64] ;  /* 0x000000061c03e981 */ /* 0x0008a8000c1e1500 */
        /* <DEDUP_REMOVED lines=19> */
[----:B------:R-:W-:Y:S01]  /*2fe60*/  PRMT R61, RZ, 0x7610, R61 ;  /* 0x00007610ff3d7816 */ /* 0x000fe2000000003d */
[----:B----4-:R-:W-:-:S02]  /*2fe70*/  @!P5 IMAD.MOV.U32 R29, RZ, RZ, R7 ;  /* 0x000000ffff1dd224 */ /* 0x010fc400078e0007 */
[----:B--2---:R-:W-:Y:S04]  /*2fe80*/  STL [R1+0x3ba4], R3 ;  /* 0x003ba40301007387 */ /* 0x004fe80000100800 */
        /* <DEDUP_REMOVED lines=139> */
[----:B------:R-:W-:-:S03]  /*30740*/  @!P5 IMAD.MOV.U32 R28, RZ, RZ, R2 ;  /* 0x000000ffff1cd224 */ /* 0x000fc600078e0002 */
        /* <DEDUP_REMOVED lines=9> */
[----:B------:R-:W2:Y:S04]  /*307e0*/  @!P5 LDG.E.U16 R61, desc[UR6][R28.64] ;  /* 0x000000061c3dd981 */ /* 0x000ea8000c1e1500 */
[----:B------:R-:W-:Y:S04]  /*307f0*/  STL [R1+0x41d8], R3 ;  /* 0x0041d80301007387 */ /* 0x000fe80000100800 */
[----:B------:R-:W-:Y:S04]  /*30800*/  STL [R1+0x41e0], R3 ;  /* 0x0041e00301007387 */ /* 0x000fe80000100800 */
[----:B------:R-:W-:Y:S04]  /*30810*/  STL [R1+0x41e8], R3 ;  /* 0x0041e80301007387 */ /* 0x000fe80000100800 */
[----:B------:R-:W-:Y:S04]  /*30820*/  STL [R1+0x41f0], R3 ;  /* 0x0041f00301007387 */ /* 0x000fe80000100800 */
[----:B------:R-:W-:Y:S04]  /*30830*/  STL [R1+0x41f8], R3 ;  /* 0x0041f80301007387 */ /* 0x000fe80000100800 */
[----:B------:R-:W4:Y:S01]  /*30840*/  LDL.LU R2, [R1+0x100] ;  /* 0x0001000001027983 */ /* 0x000f220000300800 */
[----:B------:R-:W0:Y:S03]  /*30850*/  S2R R0, SR_TID.X ;  /* 0x0000000000007919 */ /* 0x000e260000002100 */
[----:B------:R-:W4:Y:S04]  /*30860*/  LDL.LU R59, [R1+0xfc] ;  /* 0x0000fc00013b7983 */ /* 0x000f280000300800 */
[----:B------:R-:W4:Y:S01]  /*30870*/  LDL.LU R60, [R1+0xe0] ;  /* 0x0000e000013c7983 */ /* 0x000f220000300800 */
[----:B0-----:R-:W-:-:S05]  /*30880*/  LOP3.LUT R0, R0, 0x1f, RZ, 0xc0, !PT ;  /* 0x0000001f00007812 */ /* 0x001fca00078ec0ff */
[----:B------:R-:W-:-:S05]  /*30890*/  IMAD.SHL.U32 R0, R0, 0x2, RZ ;  /* 0x0000000200007824 */ /* 0x000fca00078e00ff */
[----:B---3--:R0:W-:Y:S04]  /*308a0*/  STS.U16 [R0+UR4+0x8200], R58 ;  /* 0x0082003a00007988 */ /* 0x0081e80008000404 */
[----:B------:R1:W-:Y:S04]  /*308b0*/  STS.U16 [R0+UR4+0x8040], R5 ;  /* 0x0080400500007988 */ /* 0x0003e80008000404 */
[----:B--2---:R-:W-:Y:S04]  /*308c0*/  STL [R1+0x3ba8], R61 ;  /* 0x003ba83d01007387 */ /* 0x004fe80000100800 */
[----:B0-----:R-:W2:Y:S04]  /*308d0*/  LDL.LU R58, [R1+0xdc] ;  /* 0x0000dc00013a7983 */ /* 0x001ea80000300800 */
[----:B------:R-:W3:Y:S04]  /*308e0*/  LDL.LU R10, [R1+0xc0] ;  /* 0x0000c000010a7983 */ /* 0x000ee80000300800 */
[----:B------:R-:W3:Y:S04]  /*308f0*/  LDL.LU R9, [R1+0xbc] ;  /* 0x0000bc0001097983 */ /* 0x000ee80000300800 */
[----:B------:R-:W3:Y:S04]  /*30900*/  LDL.LU R8, [R1+0xa0] ;  /* 0x0000a00001087983 */ /* 0x000ee80000300800 */
[----:B------:R-:W3:Y:S04]  /*30910*/  LDL.LU R7, [R1+0x9c] ;  /* 0x00009c0001077983 */ /* 0x000ee80000300800 */
[----:B-1----:R-:W3:Y:S04]  /*30920*/  LDL.LU R5, [R1+0x80] ;  /* 0x0000800001057983 */ /* 0x002ee80000300800 */
[----:B----4-:R0:W-:Y:S04]  /*30930*/  STS.U16 [R0+UR4+0x9400], R2 ;  /* 0x0094000200007988 */ /* 0x0101e80008000404 */
[----:B0-----:R-:W4:Y:S04]  /*30940*/  LDL.LU R2, [R1+0x7c] ;  /* 0x00007c0001027983 */ /* 0x001f280000300800 */
[----:B------:R0:W-:Y:S04]  /*30950*/  STS.U16 [R0+UR4+0x9440], R59 ;  /* 0x0094403b00007988 */ /* 0x0001e80008000404 */
[----:B------:R1:W-:Y:S04]  /*30960*/  STS.U16 [R0+UR4+0x8000], R6 ;  /* 0x0080000600007988 */ /* 0x0003e80008000404 */
[----:B------:R1:W-:Y:S04]  /*30970*/  STS.U16 [R0+UR4+0x8240], R4 ;  /* 0x0082400400007988 */ /* 0x0003e80008000404 */
[----:B0-----:R-:W3:Y:S04]  /*30980*/  LDL.LU R59, [R1+0x60] ;  /* 0x00006000013b7983 */ /* 0x001ee80000300800 */
[----:B-1----:R-:W3:Y:S04]  /*30990*/  LDL.LU R6, [R1+0x5c] ;  /* 0x00005c0001067983 */ /* 0x002ee80000300800 */
[----:B------:R0:W-:Y:S04]  /*309a0*/  STS.U16 [R0+UR4+0x8400], R30 ;  /* 0x0084001e00007988 */ /* 0x0001e80008000404 */
[----:B------:R-:W3:Y:S04]  /*309b0*/  LDL.LU R4, [R1+0x258] ;  /* 0x0002580001047983 */ /* 0x000ee80000300800 */
[----:B------:R1:W-:Y:S04]  /*309c0*/  STS.U16 [R0+UR4+0x9640], R60 ;  /* 0x0096403c00007988 */ /* 0x0003e80008000404 */
[----:B0-----:R-:W3:Y:S04]  /*309d0*/  LDL.LU R30, [R1+0x254] ;  /* 0x00025400011e7983 */ /* 0x001ee80000300800 */
[----:B------:R0:W-:Y:S04]  /*309e0*/  STS.U16 [R0+UR4+0x8440], R32 ;  /* 0x0084402000007988 */ /* 0x0001e80008000404 */
[----:B-1----:R-:W3:Y:S04]  /*309f0*/  LDL.LU R60, [R1+0x238] ;  /* 0x00023800013c7983 */ /* 0x002ee80000300800 */
        /* <DEDUP_REMOVED lines=28> */
[----:B0-----:R-:W3:Y:S04]  /*30bc0*/  LDL.LU R57, [R1+0x154] ;  /* 0x0001540001397983 */ /* 0x001ee80000300800 */
[----:B--2---:R0:W-:Y:S04]  /*30bd0*/  STS.U16 [R0+UR4+0x9600], R58 ;  /* 0x0096003a00007988 */ /* 0x0041e80008000404 */
[----:B0-----:R-:W2:Y:S04]  /*30be0*/  LDL.LU R58, [R1+0x118] ;  /* 0x00011800013a7983 */ /* 0x001ea80000300800 */
[----:B----4-:R0:W-:Y:S04]  /*30bf0*/  STS.U16 [R0+UR4+0x9c40], R2 ;  /* 0x009c400200007988 */ /* 0x0101e80008000404 */
[----:B0-----:R-:W4:Y:S04]  /*30c00*/  LDL.LU R2, [R1+0x114] ;  /* 0x0001140001027983 */ /* 0x001f280000300800 */
[----:B---3--:R0:W-:Y:S04]  /*30c10*/  STS.U16 [R0+UR4+0x9c00], R5 ;  /* 0x009c000500007988 */ /* 0x0081e80008000404 */
[----:B------:R1:W-:Y:S01]  /*30c20*/  STS.U16 [R0+UR4+0x9e40], R59 ;  /* 0x009e403b00007988 */ /* 0x0003e20008000404 */
[----:B0-----:R-:W-:-:S03]  /*30c30*/  LOP3.LUT R5, R0, 0x10, RZ, 0x3c, !PT ;  /* 0x0000001000057812 */ /* 0x001fc600078e3cff */
[----:B------:R-:W-:Y:S04]  /*30c40*/  STS.U16 [R0+UR4+0x9800], R10 ;  /* 0x0098000a00007988 */ /* 0x000fe80008000404 */
[----:B-1----:R-:W3:Y:S04]  /*30c50*/  LDL.LU R59, [R1+0xf8] ;  /* 0x0000f800013b7983 */ /* 0x002ee80000300800 */
[----:B------:R-:W-:Y:S04]  /*30c60*/  STS.U16 [R0+UR4+0x9840], R9 ;  /* 0x0098400900007988 */ /* 0x000fe80008000404 */
[----:B------:R-:W-:Y:S04]  /*30c70*/  STS.U16 [R0+UR4+0x9a40], R8 ;  /* 0x009a400800007988 */ /* 0x000fe80008000404 */
[----:B------:R-:W-:Y:S04]  /*30c80*/  STS.U16 [R0+UR4+0x9a00], R7 ;  /* 0x009a000700007988 */ /* 0x000fe80008000404 */
[----:B------:R-:W-:Y:S04]  /*30c90*/  STS.U16 [R0+UR4+0x9e00], R6 ;  /* 0x009e000600007988 */ /* 0x000fe80008000404 */
[----:B------:R-:W-:Y:S04]  /*30ca0*/  STS.U16 [R5+UR4+0x8080], R4 ;  /* 0x0080800405007988 */ /* 0x000fe80008000404 */
[----:B------:R-:W-:Y:S04]  /*30cb0*/  STS.U16 [R5+UR4+0x80c0], R30 ;  /* 0x0080c01e05007988 */ /* 0x000fe80008000404 */
[----:B------:R0:W-:Y:S04]  /*30cc0*/  STS.U16 [R5+UR4+0x82c0], R60 ;  /* 0x0082c03c05007988 */ /* 0x0001e80008000404 */
[----:B------:R-:W-:Y:S04]  /*30cd0*/  STS.U16 [R5+UR4+0x8280], R32 ;  /* 0x0082802005007988 */ /* 0x000fe80008000404 */
[----:B------:R-:W-:Y:S04]  /*30ce0*/  STS.U16 [R5+UR4+0x8480], R34 ;  /* 0x0084802205007988 */ /* 0x000fe80008000404 */
[----:B------:R-:W-:Y:S04]  /*30cf0*/  STS.U16 [R5+UR4+0x84c0], R36 ;  /* 0x0084c02405007988 */ /* 0x000fe80008000404 */
[----:B0-----:R-:W3:Y:S04]  /*30d00*/  LDL.LU R60, [R1+0xf4] ;  /* 0x0000f400013c7983 */ /* 0x001ee80000300800 */
[----:B------:R-:W-:Y:S04]  /*30d10*/  STS.U16 [R5+UR4+0x86c0], R38 ;  /* 0x0086c02605007988 */ /* 0x000fe80008000404 */
[----:B------:R-:W3:Y:S04]  /*30d20*/  LDL.LU R12, [R1+0xd8] ;  /* 0x0000d800010c7983 */ /* 0x000ee80000300800 */
        /* <DEDUP_REMOVED lines=13> */
[----:B------:R-:W-:Y:S04]  /*30e00*/  STS.U16 [R5+UR4+0x8ec0], R54 ;  /* 0x008ec03605007988 */ /* 0x000fe80008000404 */
[----:B------:R-:W-:Y:S04]  /*30e10*/  STS.U16 [R5+UR4+0x8e80], R55 ;  /* 0x008e803705007988 */ /* 0x000fe80008000404 */
[----:B------:R-:W-:Y:S04]  /*30e20*/  STS.U16 [R5+UR4+0x9080], R56 ;  /* 0x0090803805007988 */ /* 0x000fe80008000404 */
[----:B------:R-:W-:Y:S04]  /*30e30*/  STS.U16 [R5+UR4+0x90c0], R57 ;  /* 0x0090c03905007988 */ /* 0x000fe80008000404 */
[----:B--2---:R-:W-:Y:S04]  /*30e40*/  STS.U16 [R5+UR4+0x92c0], R58 ;  /* 0x0092c03a05007988 */ /* 0x004fe80008000404 */
[----:B----4-:R0:W-:Y:S04]  /*30e50*/  STS.U16 [R5+UR4+0x9280], R2 ;  /* 0x0092800205007988 */ /* 0x0101e80008000404 */
[----:B0-----:R-:W2:Y:S04]  /*30e60*/  LDL.LU R2, [R1+0x74] ;  /* 0x0000740001027983 */ /* 0x001ea80000300800 */
[----:B------:R-:W4:Y:S04]  /*30e70*/  LDL.LU R6, [R1+0x58] ;  /* 0x0000580001067983 */ /* 0x000f280000300800 */
[----:B------:R-:W4:Y:S04]  /*30e80*/  LDL.LU R30, [R1+0x54] ;  /* 0x00005400011e7983 */ /* 0x000f280000300800 */
[----:B---3--:R0:W-:Y:S04]  /*30e90*/  STS.U16 [R5+UR4+0x9480], R59 ;  /* 0x0094803b05007988 */ /* 0x0081e80008000404 */
[----:B------:R-:W3:Y:S04]  /*30ea0*/  LDL.LU R32, [R1+0x250] ;  /* 0x0002500001207983 */ /* 0x000ee80000300800 */
[----:B0-----:R-:W3:Y:S04]  /*30eb0*/  LDL.LU R59, [R1+0x24c] ;  /* 0x00024c00013b7983 */ /* 0x001ee80000300800 */
        /* <DEDUP_REMOVED lines=12> */
[----:B------:R0:W-:Y:S04]  /*30f80*/  STS.U16 [R5+UR4+0x94c0], R60 ;  /* 0x0094c03c05007988 */ /* 0x0001e80008000404 */
[----:B------:R-:W3:Y:S04]  /*30f90*/  LDL.LU R56, [R1+0x170] ;  /* 0x0001700001387983 */ /* 0x000ee80000300800 */
[----:B------:R-:W3:Y:S04]  /*30fa0*/  LDL.LU R57, [R1+0x16c] ;  /* 0x00016c0001397983 */ /* 0x000ee80000300800 */
[----:B------:R-:W-:Y:S04]  /*30fb0*/  STS.U16 [R5+UR4+0x96c0], R12 ;  /* 0x0096c00c05007988 */ /* 0x000fe80008000404 */
[----:B------:R-:W3:Y:S04]  /*30fc0*/  LDL.LU R58, [R1+0x150] ;  /* 0x00015000013a7983 */ /* 0x000ee80000300800 */
[----:B------:R-:W-:Y:S04]  /*30fd0*/  STS.U16 [R5+UR4+0x9680], R11 ;  /* 0x0096800b05007988 */ /* 0x000fe80008000404 */
[----:B0-----:R-:W3:Y:S04]  /*30fe0*/  LDL.LU R60, [R1+0x12c] ;  /* 0x00012c00013c7983 */ /* 0x001ee80000300800 */
[----:B------:R-:W-:Y:S04]  /*30ff0*/  STS.U16 [R5+UR4+0x9880], R10 ;  /* 0x0098800a05007988 */ /* 0x000fe80008000404 */
[----:B------:R-:W-:Y:S04]  /*31000*/  STS.U16 [R5+UR4+0x98c0], R9 ;  /* 0x0098c00905007988 */ /* 0x000fe80008000404 */
[----:B------:R-:W-:Y:S04]  /*31010*/  STS.U16 [R5+UR4+0x9ac0], R8 ;  /* 0x009ac00805007988 */ /* 0x000fe80008000404 */
[----:B------:R-:W-:Y:S04]  /*31020*/  STS.U16 [R5+UR4+0x9a80], R7 ;  /* 0x009a800705007988 */ /* 0x000fe80008000404 */
[----:B------:R-:W-:Y:S04]  /*31030*/  STS.U16 [R5+UR4+0x9c80], R4 ;  /* 0x009c800405007988 */ /* 0x000fe80008000404 */
[----:B--2---:R0:W-:Y:S04]  /*31040*/  STS.U16 [R5+UR4+0x9cc0], R2 ;  /* 0x009cc00205007988 */ /* 0x0041e80008000404 */
[----:B0-----:R-:W2:Y:S01]  /*31050*/  LDL.LU R2, [R1+0x110] ;  /* 0x0001100001027983 */ /* 0x001ea20000300800 */
[----:B------:R-:W-:-:S03]  /*31060*/  LOP3.LUT R4, R0, 0x20, RZ, 0x3c, !PT ;  /* 0x0000002000047812 */ /* 0x000fc600078e3cff */
[----:B----4-:R-:W-:Y:S04]  /*31070*/  STS.U16 [R5+UR4+0x9ec0], R6 ;  /* 0x009ec00605007988 */ /* 0x010fe80008000404 */
[----:B------:R-:W-:Y:S04]  /*31080*/  STS.U16 [R5+UR4+0x9e80], R30 ;  /* 0x009e801e05007988 */ /* 0x000fe80008000404 */
[----:B---3--:R-:W-:Y:S04]  /*31090*/  STS.U16 [R4+UR4+0x8100], R32 ;  /* 0x0081002004007988 */ /* 0x008fe80008000404 */
[----:B------:R0:W-:Y:S04]  /*310a0*/  STS.U16 [R4+UR4+0x8140], R59 ;  /* 0x0081403b04007988 */ /* 0x0001e80008000404 */
[----:B------:R-:W-:Y:S04]  /*310b0*/  STS.U16 [R4+UR4+0x8340], R34 ;  /* 0x0083402204007988 */ /* 0x000fe80008000404 */
[----:B------:R-:W-:Y:S04]  /*310c0*/  STS.U16 [R4+UR4+0x8300], R36 ;  /* 0x0083002404007988 */ /* 0x000fe80008000404 */
[----:B------:R-:W-:Y:S04]  /*310d0*/  STS.U16 [R4+UR4+0x8500], R38 ;  /* 0x0085002604007988 */ /* 0x000fe80008000404 */
[----:B------:R-:W-:Y:S04]  /*310e0*/  STS.U16 [R4+UR4+0x8540], R40 ;  /* 0x0085402804007988 */ /* 0x000fe80008000404 */
[----:B------:R-:W-:Y:S04]  /*310f0*/  STS.U16 [R4+UR4+0x8740], R42 ;  /* 0x0087402a04007988 */ /* 0x000fe80008000404 */
[----:B------:R-:W-:Y:S04]  /*31100*/  STS.U16 [R4+UR4+0x8700], R44 ;  /* 0x0087002c04007988 */ /* 0x000fe80008000404 */
[----:B------:R-:W-:Y:S04]  /*31110*/  STS.U16 [R4+UR4+0x8900], R46 ;  /* 0x0089002e04007988 */ /* 0x000fe80008000404 */
[----:B0-----:R-:W3:Y:S04]  /*31120*/  LDL.LU R59, [R1+0x10c] ;  /* 0x00010c00013b7983 */ /* 0x001ee80000300800 */
[----:B------:R-:W-:Y:S04]  /*31130*/  STS.U16 [R4+UR4+0x8940], R48 ;  /* 0x0089403004007988 */ /* 0x000fe80008000404 */
[----:B------:R-:W-:Y:S04]  /*31140*/  STS.U16 [R4+UR4+0x8b40], R52 ;  /* 0x008b403404007988 */ /* 0x000fe80008000404 */
[----:B------:R-:W4:Y:S04]  /*31150*/  LDL.LU R13, [R1+0xf0] ;  /* 0x0000f000010d7983 */ /* 0x000f280000300800 */
        /* <DEDUP_REMOVED lines=12> */
[----:B------:R0:W-:Y:S04]  /*31220*/  STS.U16 [R4+UR4+0x9140], R60 ;  /* 0x0091403c04007988 */ /* 0x0001e80008000404 */
[----:B------:R-:W4:Y:S04]  /*31230*/  LDL.LU R6, [R1+0x8c] ;  /* 0x00008c0001067983 */ /* 0x000f280000300800 */
[----:B0-----:R-:W4:Y:S04]  /*31240*/  LDL.LU R60, [R1+0x70] ;  /* 0x00007000013c7983 */ /* 0x001f280000300800 */
[----:B------:R-:W4:Y:S04]  /*31250*/  LDL.LU R5, [R1+0x6c] ;  /* 0x00006c0001057983 */ /* 0x000f280000300800 */
[----:B------:R-:W4:Y:S04]  /*31260*/  LDL.LU R30, [R1+0x50] ;  /* 0x00005000011e7983 */ /* 0x000f280000300800 */
[----:B------:R-:W4:Y:S04]  /*31270*/  LDL.LU R32, [R1+0x4c] ;  /* 0x00004c0001207983 */ /* 0x000f280000300800 */
[----:B--2---:R0:W-:Y:S04]  /*31280*/  STS.U16 [R4+UR4+0x9340], R2 ;  /* 0x0093400204007988 */ /* 0x0041e80008000404 */
[----:B0-----:R-:W2:Y:S04]  /*31290*/  LDL.LU R2, [R1+0x248] ;  /* 0x0002480001027983 */ /* 0x001ea80000300800 */
[----:B------:R-:W2:Y:S04]  /*312a0*/  LDL.LU R34, [R1+0x244] ;  /* 0x0002440001227983 */ /* 0x000ea80000300800 */
        /* <DEDUP_REMOVED lines=8> */
[----:B---3--:R0:W-:Y:S04]  /*31330*/  STS.U16 [R4+UR4+0x9300], R59 ;  /* 0x0093003b04007988 */ /* 0x0081e80008000404 */
[----:B------:R-:W3:Y:S04]  /*31340*/  LDL.LU R53, [R1+0x1a8] ;  /* 0x0001a80001357983 */ /* 0x000ee80000300800 */
[----:B------:R-:W3:Y:S04]  /*31350*/  LDL.LU R54, [R1+0x1a4] ;  /* 0x0001a40001367983 */ /* 0x000ee80000300800 */
[----:B----4-:R-:W-:Y:S04]  /*31360*/  STS.U16 [R4+UR4+0x9500], R13 ;  /* 0x0095000d04007988 */ /* 0x010fe80008000404 */
        /* <DEDUP_REMOVED lines=8> */
[----:B0-----:R-:W4:Y:S04]  /*313f0*/  LDL.LU R59, [R1+0x128] ;  /* 0x00012800013b7983 */ /* 0x001f280000300800 */
[----:B------:R-:W-:Y:S04]  /*31400*/  STS.U16 [R4+UR4+0x9940], R8 ;  /* 0x0099400804007988 */ /* 0x000fe80008000404 */
[----:B------:R-:W-:Y:S04]  /*31410*/  STS.U16 [R4+UR4+0x9b40], R7 ;  /* 0x009b400704007988 */ /* 0x000fe80008000404 */
[----:B------:R-:W-:Y:S04]  /*31420*/  STS.U16 [R4+UR4+0x9b00], R6 ;  /* 0x009b000604007988 */ /* 0x000fe80008000404 */
[----:B------:R0:W-:Y:S04]  /*31430*/  STS.U16 [R4+UR4+0x9d00], R60 ;  /* 0x009d003c04007988 */ /* 0x0001e80008000404 */
[----:B------:R-:W-:Y:S01]  /*31440*/  STS.U16 [R4+UR4+0x9d40], R5 ;  /* 0x009d400504007988 */ /* 0x000fe20008000404 */
[----:B0-----:R-:W-:-:S03]  /*31450*/  LOP3.LUT R60, R0, 0x30, RZ, 0x3c, !PT ;  /* 0x00000030003c7812 */ /* 0x001fc600078e3cff */
[----:B------:R-:W-:Y:S04]  /*31460*/  STS.U16 [R4+UR4+0x9f40], R30 ;  /* 0x009f401e04007988 */ /* 0x000fe80008000404 */
[----:B------:R-:W-:Y:S04]  /*31470*/  STS.U16 [R4+UR4+0x9f00], R32 ;  /* 0x009f002004007988 */ /* 0x000fe80008000404 */
        /* <DEDUP_REMOVED lines=13> */
[----:B------:R0:W-:Y:S04]  /*31550*/  STS.U16 [R60+UR4+0x81c0], R34 ;  /* 0x0081c0223c007988 */ /* 0x0001e80008000404 */
[----:B------:R-:W2:Y:S04]  /*31560*/  LDL.LU R32, [R1+0x64] ;  /* 0x0000640001207983 */ /* 0x000ea80000300800 */
[----:B0-----:R-:W2:Y:S04]  /*31570*/  LDL.LU R34, [R1+0x48] ;  /* 0x0000480001227983 */ /* 0x001ea80000300800 */
[----:B------:R-:W2:Y:S04]  /*31580*/  LDL.LU R0, [R1+0x44] ;  /* 0x0000440001007983 */ /* 0x000ea80000300800 */
[----:B------:R0:W-:Y:S04]  /*31590*/  STS.U16 [R60+UR4+0x83c0], R36 ;  /* 0x0083c0243c007988 */ /* 0x0001e80008000404 */
[----:B------:R1:W-:Y:S04]  /*315a0*/  STS.U16 [R60+UR4+0x8380], R38 ;  /* 0x008380263c007988 */ /* 0x0003e80008000404 */
[----:B------:R3:W-:Y:S04]  /*315b0*/  STS.U16 [R60+UR4+0x8580], R40 ;  /* 0x008580283c007988 */ /* 0x0007e80008000404 */
[----:B0-----:R-:W2:Y:S04]  /*315c0*/  LDL.LU R36, [R1+0x40] ;  /* 0x0000400001247983 */ /* 0x001ea80000300800 */
[----:B-1----:R-:W2:Y:S04]  /*315d0*/  LDL.LU R38, [R1+0x3c] ;  /* 0x00003c0001267983 */ /* 0x002ea80000300800 */
[----:B------:R0:W-:Y:S04]  /*315e0*/  STS.U16 [R60+UR4+0x85c0], R42 ;  /* 0x0085c02a3c007988 */ /* 0x0001e80008000404 */
[----:B---3--:R-:W3:Y:S04]  /*315f0*/  LDL.LU R40, [R1+0x38] ;  /* 0x0000380001287983 */ /* 0x008ee80000300800 */
        /* <DEDUP_REMOVED lines=12> */
[----:B----4-:R1:W-:Y:S04]  /*316c0*/  STS.U16 [R60+UR4+0x8d80], R55 ;  /* 0x008d80373c007988 */ /* 0x0103e80008000404 */
[----:B0-----:R-:W4:Y:S04]  /*316d0*/  LDL.LU R54, [R1+0x1c] ;  /* 0x00001c0001367983 */ /* 0x001f280000300800 */
[----:B------:R0:W-:Y:S04]  /*316e0*/  STS.U16 [R60+UR4+0x8dc0], R56 ;  /* 0x008dc0383c007988 */ /* 0x0001e80008000404 */
[----:B-1----:R-:W4:Y:S04]  /*316f0*/  LDL.LU R55, [R1+0x18] ;  /* 0x0000180001377983 */ /* 0x002f280000300800 */
[----:B------:R1:W-:Y:S04]  /*31700*/  STS.U16 [R60+UR4+0x8fc0], R57 ;  /* 0x008fc0393c007988 */ /* 0x0003e80008000404 */
[----:B0-----:R-:W4:Y:S04]  /*31710*/  LDL.LU R56, [R1+0x14] ;  /* 0x0000140001387983 */ /* 0x001f280000300800 */
[----:B------:R0:W-:Y:S04]  /*31720*/  STS.U16 [R60+UR4+0x8f80], R58 ;  /* 0x008f803a3c007988 */ /* 0x0001e80008000404 */
[----:B-1----:R-:W4:Y:S04]  /*31730*/  LDL.LU R57, [R1+0x10] ;  /* 0x0000100001397983 */ /* 0x002f280000300800 */
[----:B------:R1:W-:Y:S04]  /*31740*/  STS.U16 [R60+UR4+0x9180], R59 ;  /* 0x0091803b3c007988 */ /* 0x0003e80008000404 */
[----:B0-----:R-:W4:Y:S04]  /*31750*/  LDL.LU R58, [R1+0xc] ;  /* 0x00000c00013a7983 */ /* 0x001f280000300800 */
[----:B-1----:R-:W4:Y:S04]  /*31760*/  LDL.LU R59, [R1+0x8] ;  /* 0x00000800013b7983 */ /* 0x002f280000300800 */
[----:B--2---:R0:W-:Y:S04]  /*31770*/  STS.U16 [R60+UR4+0x91c0], R2 ;  /* 0x0091c0023c007988 */ /* 0x0041e80008000404 */
[----:B0-----:R-:W2:Y:S04]  /*31780*/  LDL.LU R2, [R1+0x4] ;  /* 0x0000040001027983 */ /* 0x001ea80000300800 */
[----:B------:R0:W-:Y:S04]  /*31790*/  STS.U16 [R60+UR4+0x93c0], R13 ;  /* 0x0093c00d3c007988 */ /* 0x0001e80008000404 */
        /* <DEDUP_REMOVED lines=12> */
[----:B------:R1:W-:Y:S04]  /*31860*/  STS.U16 [R60+UR4+0x9f80], R0 ;  /* 0x009f80003c007988 */ /* 0x0003e80008000404 */
[----:B0-----:R-:W2:Y:S04]  /*31870*/  LDL.LU R13, [R1+0x4270] ;  /* 0x00427000010d7983 */ /* 0x001ea80000300800 */
[----:B-1----:R-:W2:Y:S01]  /*31880*/  LDL.LU R12, [R1+0x426c] ;  /* 0x00426c00010c7983 */ /* 0x002ea20000300800 */
[----:B------:R-:W0:Y:S03]  /*31890*/  S2R R0, SR_TID.X ;  /* 0x0000000000007919 */ /* 0x000e260000002100 */
[----:B------:R-:W2:Y:S04]  /*318a0*/  LDL.LU R11, [R1+0x4268] ;  /* 0x00426800010b7983 */ /* 0x000ea80000300800 */
[----:B------:R-:W2:Y:S04]  /*318b0*/  LDL.LU R10, [R1+0x4264] ;  /* 0x00426400010a7983 */ /* 0x000ea80000300800 */
[----:B------:R-:W2:Y:S04]  /*318c0*/  LDL.LU R9, [R1+0x4260] ;  /* 0x0042600001097983 */ /* 0x000ea80000300800 */
[----:B------:R-:W2:Y:S04]  /*318d0*/  LDL.LU R8, [R1+0x425c] ;  /* 0x00425c0001087983 */ /* 0x000ea80000300800 */
[----:B------:R-:W2:Y:S04]  /*318e0*/  LDL.LU R7, [R1+0x4258] ;  /* 0x0042580001077983 */ /* 0x000ea80000300800 */
[----:B------:R-:W2:Y:S04]  /*318f0*/  LDL.LU R6, [R1+0x4254] ;  /* 0x0042540001067983 */ /* 0x000ea80000300800 */
[----:B------:R-:W2:Y:S01]  /*31900*/  LDL.LU R5, [R1+0x4250] ;  /* 0x0042500001057983 */ /* 0x000ea20000300800 */
[----:B0-----:R-:W-:-:S03]  /*31910*/  LOP3.LUT R0, R0, 0x1f, RZ, 0xc0, !PT ;  /* 0x0000001f00007812 */ /* 0x001fc600078ec0ff */
[----:B------:R-:W2:Y:S02]  /*31920*/  LDL.LU R4, [R1+0x424c] ;  /* 0x00424c0001047983 */ /* 0x000ea40000300800 */
[----:B------:R-:W-:Y:S02]  /*31930*/  IMAD.SHL.U32 R0, R0, 0x2, RZ ;  /* 0x0000000200007824 */ /* 0x000fe400078e00ff */
[----:B------:R-:W2:Y:S04]  /*31940*/  LDL.LU R30, [R1+0x4248] ;  /* 0x00424800011e7983 */ /* 0x000ea80000300800 */
[----:B------:R-:W2:Y:S04]  /*31950*/  LDL.LU R32, [R1+0x4244] ;  /* 0x0042440001207983 */ /* 0x000ea80000300800 */
[----:B------:R-:W2:Y:S04]  /*31960*/  LDL.LU R34, [R1+0x4240] ;  /* 0x0042400001227983 */ /* 0x000ea80000300800 */
[----:B------:R-:W-:Y:S04]  /*31970*/  STL [R1+0x3bac], R60 ;  /* 0x003bac3c01007387 */ /* 0x000fe80000100800 */
[----:B------:R0:W-:Y:S04]  /*31980*/  STS.U16 [R0+UR4], R36 ;  /* 0x0000002400007988 */ /* 0x0001e80008000404 */
[----:B------:R1:W-:Y:S04]  /*31990*/  STS.U16 [R0+UR4+0x40], R38 ;  /* 0x0000402600007988 */ /* 0x0003e80008000404 */
[----:B---3--:R3:W-:Y:S04]  /*319a0*/  STS.U16 [R0+UR4+0x240], R40 ;  /* 0x0002402800007988 */ /* 0x0087e80008000404 */
[----:B0-----:R-:W2:Y:S04]  /*319b0*/  LDL.LU R36, [R1+0x423c] ;  /* 0x00423c0001247983 */ /* 0x001ea80000300800 */
[----:B-1----:R-:W2:Y:S04]  /*319c0*/  LDL.LU R38, [R1+0x4238] ;  /* 0x0042380001267983 */ /* 0x002ea80000300800 */
[----:B---3--:R-:W3:Y:S04]  /*319d0*/  LDL.LU R40, [R1+0x4234] ;  /* 0x0042340001287983 */ /* 0x008ee80000300800 */
[----:B------:R0:W-:Y:S04]  /*319e0*/  STS.U16 [R0+UR4+0x200], R42 ;  /* 0x0002002a00007988 */ /* 0x0001e80008000404 */
[----:B------:R1:W-:Y:S04]  /*319f0*/  STS.U16 [R0+UR4+0x400], R44 ;  /* 0x0004002c00007988 */ /* 0x0003e80008000404 */
[----:B------:R1:W-:Y:S04]  /*31a00*/  STS.U16 [R0+UR4+0x440], R46 ;  /* 0x0004402e00007988 */ /* 0x0003e80008000404 */
[----:B0-----:R-:W3:Y:S04]  /*31a10*/  LDL.LU R42, [R1+0x4230] ;  /* 0x00423000012a7983 */ /* 0x001ee80000300800 */
[----:B-1----:R-:W3:Y:S04]  /*31a20*/  LDL.LU R44, [R1+0x422c] ;  /* 0x00422c00012c7983 */ /* 0x002ee80000300800 */
[----:B------:R-:W3:Y:S04]  /*31a30*/  LDL.LU R46, [R1+0x4228] ;  /* 0x00422800012e7983 */ /* 0x000ee80000300800 */
[----:B------:R0:W-:Y:S04]  /*31a40*/  STS.U16 [R0+UR4+0x640], R48 ;  /* 0x0006403000007988 */ /* 0x0001e80008000404 */
[----:B------:R1:W-:Y:S04]  /*31a50*/  STS.U16 [R0+UR4+0x600], R52 ;  /* 0x0006003400007988 */ /* 0x0003e80008000404 */
[----:B------:R4:W-:Y:S04]  /*31a60*/  STS.U16 [R0+UR4+0x800], R53 ;  /* 0x0008003500007988 */ /* 0x0009e80008000404 */
[----:B0-----:R-:W3:Y:S04]  /*31a70*/  LDL.LU R48, [R1+0x4224] ;  /* 0x0042240001307983 */ /* 0x001ee80000300800 */
[----:B-1----:R-:W3:Y:S04]  /*31a80*/  LDL.LU R52, [R1+0x4220] ;  /* 0x0042200001347983 */ /* 0x002ee80000300800 */
[----:B----4-:R-:W4:Y:S04]  /*31a90*/  LDL.LU R53, [R1+0x421c] ;  /* 0x00421c0001357983 */ /* 0x010f280000300800 */
[----:B------:R0:W-:Y:S04]  /*31aa0*/  STS.U16 [R0+UR4+0x840], R54 ;  /* 0x0008403600007988 */ /* 0x0001e80008000404 */
[----:B------:R1:W-:Y:S04]  /*31ab0*/  STS.U16 [R0+UR4+0xa40], R55 ;  /* 0x000a403700007988 */ /* 0x0003e80008000404 */
[----:B------:R1:W-:Y:S04]  /*31ac0*/  STS.U16 [R0+UR4+0xa00], R56 ;  /* 0x000a003800007988 */ /* 0x0003e80008000404 */
[----:B0-----:R-:W3:Y:S04]  /*31ad0*/  LDL.LU R54, [R1+0x4218] ;  /* 0x0042180001367983 */ /* 0x001ee80000300800 */
[----:B-1----:R-:W4:Y:S04]  /*31ae0*/  LDL.LU R55, [R1+0x4214] ;  /* 0x0042140001377983 */ /* 0x002f280000300800 */
[----:B------:R-:W3:Y:S04]  /*31af0*/  LDL.LU R56, [R1+0x4210] ;  /* 0x0042100001387983 */ /* 0x000ee80000300800 */
[----:B------:R0:W-:Y:S04]  /*31b00*/  STS.U16 [R0+UR4+0xc00], R57 ;  /* 0x000c003900007988 */ /* 0x0001e80008000404 */
[----:B------:R1:W-:Y:S04]  /*31b10*/  STS.U16 [R0+UR4+0xc40], R58 ;  /* 0x000c403a00007988 */ /* 0x0003e80008000404 */
[----:B------:R1:W-:Y:S04]  /*31b20*/  STS.U16 [R0+UR4+0xe40], R59 ;  /* 0x000e403b00007988 */ /* 0x0003e80008000404 */
[----:B0-----:R-:W4:Y:S04]  /*31b30*/  LDL.LU R57, [R1+0x420c] ;  /* 0x00420c0001397983 */ /* 0x001f280000300800 */
[----:B-1----:R-:W3:Y:S04]  /*31b40*/  LDL.LU R58, [R1+0x4208] ;  /* 0x00420800013a7983 */ /* 0x002ee80000300800 */
[----:B------:R-:W4:Y:S04]  /*31b50*/  LDL.LU R59, [R1+0x4204] ;  /* 0x00420400013b7983 */ /* 0x000f280000300800 */
[----:B--2---:R0:W-:Y:S04]  /*31b60*/  STS.U16 [R0+UR4+0xe00], R2 ;  /* 0x000e000200007988 */ /* 0x0041e80008000404 */
[----:B0-----:R-:W2:Y:S04]  /*31b70*/  LDL.LU R2, [R1+0x4200] ;  /* 0x0042000001027983 */ /* 0x001ea80000300800 */
[----:B------:R-:W-:Y:S04]  /*31b80*/  STS.U16 [R0+UR4+0x2400], R5 ;  /* 0x0024000500007988 */ /* 0x000fe80008000404 */
[----:B------:R-:W-:Y:S04]  /*31b90*/  STS.U16 [R0+UR4+0x2200], R4 ;  /* 0x0022000400007988 */ /* 0x000fe80008000404 */
[----:B--2---:R0:W-:Y:S04]  /*31ba0*/  STS.U16 [R0+UR4+0x1000], R2 ;  /* 0x0010000200007988 */ /* 0x0041e80008000404 */
[----:B0-----:R-:W2:Y:S04]  /*31bb0*/  LDL.LU R2, [R1+0x41fc] ;  /* 0x0041fc0001027983 */ /* 0x001ea80000300800 */
[----:B------:R-:W3:Y:S04]  /*31bc0*/  LDL R4, [R1+0x1ebc] ;  /* 0x001ebc0001047983 */ /* 0x000ee80000100800 */
[----:B------:R-:W3:Y:S01]  /*31bd0*/  LDL R5, [R1+0x1eb8] ;  /* 0x001eb80001057983 */ /* 0x000ee20000100800 */
[----:B------:R-:W-:-:S06]  /*31be0*/  PRMT R3, RZ, 0x7610, R3 ;  /* 0x00007610ff037816 */ /* 0x000fcc0000000003 */
[----:B---3--:R-:W3:Y:S04]  /*31bf0*/  @!P5 LDG.E.U16 R3, desc[UR6][R4.64] ;  /* 0x000000060403d981 */ /* 0x008ee8000c1e1500 */
[----:B---3--:R0:W-:Y:S04]  /*31c00*/  STL [R1+0x640], R3 ;  /* 0x0006400301007387 */ /* 0x0081e80000100800 */
[----:B0-----:R-:W3:Y:S04]  /*31c10*/  LDL.LU R3, [R1+0x41f8] ;  /* 0x0041f80001037983 */ /* 0x001ee80000300800 */
[----:B------:R-:W4:Y:S04]  /*31c20*/  LDL R4, [R1+0x1eb0] ;  /* 0x001eb00001047983 */ /* 0x000f280000100800 */
[----:B------:R-:W4:Y:S01]  /*31c30*/  LDL R5, [R1+0x1eb4] ;  /* 0x001eb40001057983 */ /* 0x000f220000100800 */
[----:B--2---:R-:W-:-:S02]  /*31c40*/  PRMT R2, RZ, 0x7610, R2 ;  /* 0x00007610ff027816 */ /* 0x004fc40000000002 */
[----:B----4-:R-:W-:-:S04]  /*31c50*/  @!P6 LOP3.LUT R5, R5, R4, RZ, 0x3c, !PT ;  /* 0x000000040505e212 */ /* 0x010fc800078e3cff */
[----:B------:R-:W-:-:S04]  /*31c60*/  @!P6 LOP3.LUT R4, R5, R4, RZ, 0x3c, !PT ;  /* 0x000000040504e212 */ /* 0x000fc800078e3cff */
[----:B------:R-:W-:-:S05]  /*31c70*/  @!P6 LOP3.LUT R5, R5, R4, RZ, 0x3c, !PT ;  /* 0x000000040505e212 */ /* 0x000fca00078e3cff */
[----:B------:R-:W2:Y:S04]  /*31c80*/  @!P6 LDG.E.U16 R2, desc[UR6][R4.64] ;  /* 0x000000060402e981 */ /* 0x000ea8000c1e1500 */
[----:B--2---:R0:W-:Y:S04]  /*31c90*/  STL [R1+0x63c], R2 ;  /* 0x00063c0201007387 */ /* 0x0041e80000100800 */
[----:B0-----:R-:W2:Y:S04]  /*31ca0*/  LDL.LU R2, [R1+0x41f4] ;  /* 0x0041f40001027983 */ /* 0x001ea80000300800 */
[----:B------:R-:W4:Y:S04]  /*31cb0*/  LDL R4, [R1+0x1ea8] ;  /* 0x001ea80001047983 */ /* 0x000f280000100800 */
[----:B------:R-:W4:Y:S01]  /*31cc0*/  LDL R5, [R1+0x1eac] ;  /* 0x001eac0001057983 */ /* 0x000f220000100800 */
[----:B---3--:R-:W-:-:S02]  /*31cd0*/  PRMT R3, RZ, 0x7610, R3 ;  /* 0x00007610ff037816 */ /* 0x008fc40000000003 */
[----:B----4-:R-:W-:-:S04]  /*31ce0*/  @!P5 LOP3.LUT R5, R5, R4, RZ, 0x3c, !PT ;  /* 0x000000040505d212 */ /* 0x010fc800078e3cff */
[----:B------:R-:W-:-:S04]  /*31cf0*/  @!P5 LOP3.LUT R4, R5, R4, RZ, 0x3c, !PT ;  /* 0x000000040504d212 */ /* 0x000fc800078e3cff */
[----:B------:R-:W-:-:S05]  /*31d00*/  @!P5 LOP3.LUT R5, R5, R4, RZ, 0x3c, !PT ;  /* 0x000000040505d212 */ /* 0x000fca00078e3cff */
[----:B------:R-:W3:Y:S04]  /*31d10*/  @!P5 LDG.E.U16 R3, desc[UR6][R4.64] ;  /* 0x000000060403d981 */ /* 0x000ee8000c1e1500 */
        /* <DEDUP_REMOVED lines=2730> */
[----:B------:R-:W4:Y:S02]  /*3c7c0*/  LDL R5, [R1+0x1304] ;  /* 0x0013040001057983 */ /* 0x000f240000100800 */
[----:B----4-:R-:W-:-:S02]  /*3c7d0*/  @!P6 LOP3.LUT R5, R5, R4, RZ, 0x3c, !PT ;  /* 0x000000040505e212 */ /* 0x010fc400078e3cff */
[----:B--2---:R-:W-:Y:S02]  /*3c7e0*/  PRMT R2, RZ, 0x7610, R2 ;  /* 0x00007610ff027816 */ /* 0x004fe40000000002 */
        /* <DEDUP_REMOVED lines=519> */
[----:B------:R-:W4:Y:S04]  /*3e860*/  LDL R5, [R1+0x1134] ;  /* 0x0011340001057983 */ /* 0x000f280000100800 */
[----:B------:R0:W-:Y:S02]  /*3e870*/  STS.U16 [R0+UR4+0x3800], R25 ;  /* 0x0038001900007988 */ /* 0x0001e40008000404 */
[----:B0-----:R-:W-:-:S02]  /*3e880*/  PRMT R25, RZ, 0x7610, R25 ;  /* 0x00007610ff197816 */ /* 0x001fc40000000019 */
[----:B----4-:R-:W-:-:S04]  /*3e890*/  @!P6 LOP3.LUT R5, R5, R4, RZ, 0x3c, !PT ;  /* 0x000000040505e212 */ /* 0x010fc800078e3cff */
[----:B------:R-:W-:-:S04]  /*3e8a0*/  @!P6 LOP3.LUT R4, R5, R4, RZ, 0x3c, !PT ;  /* 0x000000040504e212 */ /* 0x000fc800078e3cff */
[----:B------:R-:W-:-:S05]  /*3e8b0*/  @!P6 LOP3.LUT R5, R5, R4, RZ, 0x3c, !PT ;  /* 0x000000040505e212 */ /* 0x000fca00078e3cff */
[----:B------:R0:W4:Y:S04]  /*3e8c0*/  @!P6 LDG.E.U16 R25, desc[UR6][R4.64] ;  /* 0x000000060419e981 */ /* 0x000128000c1e1500 */
[----:B------:R-:W0:Y:S04]  /*3e8d0*/  LDL R4, [R1+0x1128] ;  /* 0x0011280001047983 */ /* 0x000e280000100800 */
[----:B------:R-:W0:Y:S01]  /*3e8e0*/  LDL R5, [R1+0x112c] ;  /* 0x00112c0001057983 */ /* 0x000e220000100800 */
[----:B--2---:R-:W-:Y:S02]  /*3e8f0*/  PRMT R2, RZ, 0x7610, R2 ;  /* 0x00007610ff027816 */ /* 0x004fe40000000002 */
[----:B0-----:R-:W-:-:S04]  /*3e900*/  @!P5 LOP3.LUT R5, R5, R4, RZ, 0x3c, !PT ;  /* 0x000000040505d212 */ /* 0x001fc800078e3cff */
[----:B------:R-:W-:-:S04]  /*3e910*/  @!P5 LOP3.LUT R4, R5, R4, RZ, 0x3c, !PT ;  /* 0x000000040504d212 */ /* 0x000fc800078e3cff */
[----:B------:R-:W-:-:S05]  /*3e920*/  @!P5 LOP3.LUT R5, R5, R4, RZ, 0x3c, !PT ;  /* 0x000000040505d212 */ /* 0x000fca00078e3cff */
[----:B------:R-:W2:Y:S04]  /*3e930*/  @!P5 LDG.E.U16 R2, desc[UR6][R4.64] ;  /* 0x000000060402d981 */ /* 0x000ea8000c1e1500 */
[----:B----4-:R0:W-:Y:S04]  /*3e940*/  STL [R1+0x50], R25 ;  /* 0x0000501901007387 */ /* 0x0101e80000100800 */
[----:B0-----:R-:W4:Y:S04]  /*3e950*/  LDL R25, [R1+0x22c4] ;  /* 0x0022c40001197983 */ /* 0x001f280000100800 */
[----:B--2---:R0:W-:Y:S04]  /*3e960*/  STL [R1+0x4c], R2 ;  /* 0x00004c0201007387 */ /* 0x0041e80000100800 */
[----:B0-----:R-:W2:Y:S04]  /*3e970*/  LDL.LU R2, [R1+0x3c48] ;  /* 0x003c480001027983 */ /* 0x001ea80000300800 */
[----:B------:R-:W3:Y:S04]  /*3e980*/  LDL R4, [R1+0x1120] ;  /* 0x0011200001047983 */ /* 0x000ee80000100800 */
[----:B------:R-:W3:Y:S02]  /*3e990*/  LDL R5, [R1+0x1124] ;  /* 0x0011240001057983 */ /* 0x000ee40000100800 */
[----:B---3--:R-:W-:-:S02]  /*3e9a0*/  @!P6 LOP3.LUT R5, R5, R4, RZ, 0x3c, !PT ;  /* 0x000000040505e212 */ /* 0x008fc400078e3cff */
[----:B--2---:R-:W-:Y:S02]  /*3e9b0*/  PRMT R2, RZ, 0x7610, R2 ;  /* 0x00007610ff027816 */ /* 0x004fe40000000002 */
[----:B------:R-:W-:-:S04]  /*3e9c0*/  @!P6 LOP3.LUT R4, R5, R4, RZ, 0x3c, !PT ;  /* 0x000000040504e212 */ /* 0x000fc800078e3cff */
[----:B------:R-:W-:-:S05]  /*3e9d0*/  @!P6 LOP3.LUT R5, R5, R4, RZ, 0x3c, !PT ;  /* 0x000000040505e212 */ /* 0x000fca00078e3cff */
[----:B------:R-:W2:Y:S04]  /*3e9e0*/  @!P6 LDG.E.U16 R2, desc[UR6][R4.64] ;  /* 0x000000060402e981 */ /* 0x000ea8000c1e1500 */
        /* <DEDUP_REMOVED lines=27> */
[----:B------:R-:W-:Y:S04]  /*3eba0*/  STS.U16 [R0+UR4+0x3600], R24 ;  /* 0x0036001800007988 */ /* 0x000fe80008000404 */
[----:B--2---:R0:W-:Y:S04]  /*3ebb0*/  STL [R1+0x3c], R2 ;  /* 0x00003c0201007387 */ /* 0x0041e80000100800 */
[----:B0-----:R-:W2:Y:S04]  /*3ebc0*/  LDL.LU R2, [R1+0x3c38] ;  /* 0x003c380001027983 */ /* 0x001ea80000300800 */
[----:B------:R-:W3:Y:S01]  /*3ebd0*/  LDL R5, [R1+0x1104] ;  /* 0x0011040001057983 */ /* 0x000ee20000100800 */
[----:B------:R-:W-:Y:S01]  /*3ebe0*/  PRMT R24, RZ, 0x7610, R24 ;  /* 0x00007610ff187816 */ /* 0x000fe20000000018 */
[----:B----4-:R-:W-:-:S02]  /*3ebf0*/  @!P6 IMAD.MOV.U32 R4, RZ, RZ, R25 ;  /* 0x000000ffff04e224 */ /* 0x010fc400078e0019 */
[----:B------:R-:W4:Y:S04]  /*3ec00*/  LDL R25, [R1+0x22e8] ;  /* 0x0022e80001197983 */ /* 0x000f280000100800 */
[----:B---3--:R0:W3:Y:S04]  /*3ec10*/  @!P6 LDG.E.U16 R24, desc[UR6][R4.64] ;  /* 0x000000060418e981 */ /* 0x0080e8000c1e1500 */
[----:B------:R-:W0:Y:S04]  /*3ec20*/  LDL R4, [R1+0x22c0] ;  /* 0x0022c00001047983 */ /* 0x000e280000100800 */
[----:B------:R-:W0:Y:S01]  /*3ec30*/  LDL R5, [R1+0x22cc] ;  /* 0x0022cc0001057983 */ /* 0x000e220000100800 */
[----:B--2---:R-:W-:-:S02]  /*3ec40*/  PRMT R2, RZ, 0x7610, R2 ;  /* 0x00007610ff027816 */ /* 0x004fc40000000002 */
[----:B0-----:R-:W-:-:S04]  /*3ec50*/  @!P5 LOP3.LUT R5, R5, R4, RZ, 0x3c, !PT ;  /* 0x000000040505d212 */ /* 0x001fc800078e3cff */
[----:B------:R-:W-:-:S04]  /*3ec60*/  @!P5 LOP3.LUT R4, R5, R4, RZ, 0x3c, !PT ;  /* 0x000000040504d212 */ /* 0x000fc800078e3cff */
[----:B------:R-:W-:-:S05]  /*3ec70*/  @!P5 LOP3.LUT R5, R5, R4, RZ, 0x3c, !PT ;  /* 0x000000040505d212 */ /* 0x000fca00078e3cff */
[----:B------:R-:W2:Y:S04]  /*3ec80*/  @!P5 LDG.E.U16 R2, desc[UR6][R4.64] ;  /* 0x000000060402d981 */ /* 0x000ea8000c1e1500 */
[----:B---3--:R0:W-:Y:S04]  /*3ec90*/  STL [R1+0x38], R24 ;  /* 0x0000381801007387 */ /* 0x0081e80000100800 */
[----:B0-----:R-:W3:Y:S04]  /*3eca0*/  LDL R24, [R1+0x22f4] ;  /* 0x0022f40001187983 */ /* 0x001ee80000100800 */
        /* <DEDUP_REMOVED lines=12> */
[----:B------:R-:W4:Y:S01]  /*3ed70*/  LDL R5, [R1+0x22dc] ;  /* 0x0022dc0001057983 */ /* 0x000f220000100800 */
[----:B------:R-:W-:-:S02]  /*3ed80*/  PRMT R28, RZ, 0x7610, R28 ;  /* 0x00007610ff1c7816 */ /* 0x000fc4000000001c */
        /* <DEDUP_REMOVED lines=16> */
[----:B------:R-:W3:Y:S01]  /*3ee90*/  LDL R5, [R1+0x22ec] ;  /* 0x0022ec0001057983 */ /* 0x000ee20000100800 */
[----:B------:R-:W-:-:S02]  /*3eea0*/  PRMT R29, RZ, 0x7610, R29 ;  /* 0x00007610ff1d7816 */ /* 0x000fc4000000001d */
[----:B---3--:R-:W-:-:S04]  /*3eeb0*/  @!P5 LOP3.LUT R5, R5, R4, RZ, 0x3c, !PT ;  /* 0x000000040505d212 */ /* 0x008fc800078e3cff */
[----:B------:R-:W-:-:S04]  /*3eec0*/  @!P5 LOP3.LUT R4, R5, R4, RZ, 0x3c, !PT ;  /* 0x000000040504d212 */ /* 0x000fc800078e3cff */
[----:B------:R-:W-:-:S05]  /*3eed0*/  @!P5 LOP3.LUT R5, R5, R4, RZ, 0x3c, !PT ;  /* 0x000000040505d212 */ /* 0x000fca00078e3cff */
[----:B------:R0:W3:Y:S01]  /*3eee0*/  @!P5 LDG.E.U16 R29, desc[UR6][R4.64] ;  /* 0x00000006041dd981 */ /* 0x0000e2000c1e1500 */
[----:B------:R-:W-:Y:S02]  /*3eef0*/  PRMT R61, RZ, 0x7610, R61 ;  /* 0x00007610ff3d7816 */ /* 0x000fe4000000003d */
[----:B0-----:R-:W-:Y:S01]  /*3ef00*/  @!P6 MOV R4, R24 ;  /* 0x000000180004e202 */ /* 0x001fe20000000f00 */
[----:B------:R-:W-:-:S05]  /*3ef10*/  @!P6 IMAD.MOV.U32 R5, RZ, RZ, R25 ;  /* 0x000000ffff05e224 */ /* 0x000fca00078e0019 */
[----:B------:R0:W4:Y:S04]  /*3ef20*/  @!P6 LDG.E.U16 R61, desc[UR6][R4.64] ;  /* 0x00000006043de981 */ /* 0x000128000c1e1500 */
[----:B---3--:R1:W-:Y:S04]  /*3ef30*/  STL [R1+0x24], R29 ;  /* 0x0000241d01007387 */ /* 0x0083e80000100800 */
[----:B------:R-:W0:Y:S04]  /*3ef40*/  LDL R4, [R1+0x22f0] ;  /* 0x0022f00001047983 */ /* 0x000e280000100800 */
[----:B------:R-:W0:Y:S01]  /*3ef50*/  LDL R5, [R1+0x22fc] ;  /* 0x0022fc0001057983 */ /* 0x000e220000100800 */
[----:B--2---:R-:W-:-:S03]  /*3ef60*/  PRMT R2, RZ, 0x7610, R2 ;  /* 0x00007610ff027816 */ /* 0x004fc60000000002 */
[----:B------:R-:W2:Y:S04]  /*3ef70*/  LDL R25, [R1+0x2310] ;  /* 0x0023100001197983 */ /* 0x000ea80000100800 */
[----:B------:R-:W3:Y:S04]  /*3ef80*/  LDL R24, [R1+0x231c] ;  /* 0x00231c0001187983 */ /* 0x000ee80000100800 */
[----:B-1----:R-:W2:Y:S01]  /*3ef90*/  LDL R29, [R1+0x2314] ;  /* 0x00231400011d7983 */ /* 0x002ea20000100800 */
[----:B0-----:R-:W-:-:S04]  /*3efa0*/  @!P5 LOP3.LUT R5, R5, R4, RZ, 0x3c, !PT ;  /* 0x000000040505d212 */ /* 0x001fc800078e3cff */
[----:B------:R-:W-:-:S04]  /*3efb0*/  @!P5 LOP3.LUT R4, R5, R4, RZ, 0x3c, !PT ;  /* 0x000000040504d212 */ /* 0x000fc800078e3cff */
[----:B------:R-:W-:-:S05]  /*3efc0*/  @!P5 LOP3.LUT R5, R5, R4, RZ, 0x3c, !PT ;  /* 0x000000040505d212 */ /* 0x000fca00078e3cff */
[----:B------:R-:W3:Y:S04]  /*3efd0*/  @!P5 LDG.E.U16 R2, desc[UR6][R4.64] ;  /* 0x000000060402d981 */ /* 0x000ee8000c1e1500 */
[----:B----4-:R-:W-:Y:S04]  /*3efe0*/  STL [R1+0x3bb0], R61 ;  /* 0x003bb03d01007387 */ /* 0x010fe80000100800 */
[----:B------:R-:W-:Y:S04]  /*3eff0*/  STS.U16 [R0+UR4+0x3a40], R27 ;  /* 0x003a401b00007988 */ /* 0x000fe80008000404 */
[----:B---3--:R0:W-:Y:S04]  /*3f000*/  STL [R1+0x1c], R2 ;  /* 0x00001c0201007387 */ /* 0x0081e80000100800 */
[----:B0-----:R-:W3:Y:S04]  /*3f010*/  LDL.LU R2, [R1+0x3c28] ;  /* 0x003c280001027983 */ /* 0x001ee80000300800 */
[----:B------:R-:W4:Y:S01]  /*3f020*/  LDL R5, [R1+0x22f8] ;  /* 0x0022f80001057983 */ /* 0x000f220000100800 */
[----:B------:R-:W-:Y:S01]  /*3f030*/  PRMT R27, RZ, 0x7610, R27 ;  /* 0x00007610ff1b7816 */ /* 0x000fe2000000001b */
[----:B------:R-:W-:-:S02]  /*3f040*/  @!P6 IMAD.MOV.U32 R4, RZ, RZ, R28 ;  /* 0x000000ffff04e224 */ /* 0x000fc400078e001c */
        /* <DEDUP_REMOVED lines=49> */
[----:B------:R-:W3:Y:S04]  /*3f360*/  LDL R28, [R1+0x2318] ;  /* 0x00231800011c7983 */ /* 0x000ee80000100800 */
[----:B----4-:R1:W4:Y:S04]  /*3f370*/  @!P6 LDG.E.U16 R27, desc[UR6][R4.64] ;  /* 0x00000006041be981 */ /* 0x010328000c1e1500 */
[----:B------:R-:W1:Y:S04]  /*3f380*/  LDL R4, [R1+0x2300] ;  /* 0x0023000001047983 */ /* 0x000e680000100800 */
[----:B------:R-:W1:Y:S01]  /*3f390*/  LDL R5, [R1+0x230c] ;  /* 0x00230c0001057983 */ /* 0x000e620000100800 */
[----:B0-----:R-:W-:-:S02]  /*3f3a0*/  PRMT R0, RZ, 0x7610, R0 ;  /* 0x00007610ff007816 */ /* 0x001fc40000000000 */
[----:B-1----:R-:W-:-:S04]  /*3f3b0*/  @!P5 LOP3.LUT R5, R5, R4, RZ, 0x3c, !PT ;  /* 0x000000040505d212 */ /* 0x002fc800078e3cff */
[----:B------:R-:W-:-:S04]  /*3f3c0*/  @!P5 LOP3.LUT R4, R5, R4, RZ, 0x3c, !PT ;  /* 0x000000040504d212 */ /* 0x000fc800078e3cff */
[----:B------:R-:W-:-:S05]  /*3f3d0*/  @!P5 LOP3.LUT R5, R5, R4, RZ, 0x3c, !PT ;  /* 0x000000040505d212 */ /* 0x000fca00078e3cff */
[----:B------:R-:W2:Y:S04]  /*3f3e0*/  @!P5 LDG.E.U16 R0, desc[UR6][R4.64] ;  /* 0x000000060400d981 */ /* 0x000ea8000c1e1500 */
[----:B----4-:R0:W-:Y:S04]  /*3f3f0*/  STL [R1+0x18], R27 ;  /* 0x0000181b01007387 */ /* 0x0101e80000100800 */
[----:B0-----:R-:W4:Y:S04]  /*3f400*/  LDL R27, [R1+0x2324] ;  /* 0x00232400011b7983 */ /* 0x001f280000100800 */
[----:B--2---:R-:W-:Y:S04]  /*3f410*/  STL [R1+0x14], R0 ;  /* 0x0000140001007387 */ /* 0x004fe80000100800 */
[----:B------:R-:W2:Y:S01]  /*3f420*/  LDL R5, [R1+0x2308] ;  /* 0x0023080001057983 */ /* 0x000ea20000100800 */
[----:B------:R-:W-:Y:S01]  /*3f430*/  PRMT R26, RZ, 0x7610, R26 ;  /* 0x00007610ff1a7816 */ /* 0x000fe2000000001a */
[----:B------:R-:W-:Y:S01]  /*3f440*/  @!P6 IMAD.MOV.U32 R4, RZ, RZ, R29 ;  /* 0x000000ffff04e224 */ /* 0x000fe200078e001d */
[----:B------:R-:W-:Y:S01]  /*3f450*/  PRMT R61, RZ, 0x7610, R61 ;  /* 0x00007610ff3d7816 */ /* 0x000fe2000000003d */
[----:B------:R-:W3:Y:S04]  /*3f460*/  LDL R29, [R1+0x2330] ;  /* 0x00233000011d7983 */ /* 0x000ee80000100800 */
[----:B--2---:R0:W2:Y:S02]  /*3f470*/  @!P6 LDG.E.U16 R26, desc[UR6][R4.64] ;  /* 0x00000006041ae981 */ /* 0x0040a4000c1e1500 */
[----:B0-----:R-:W-:-:S02]  /*3f480*/  @!P5 IMAD.MOV.U32 R4, RZ, RZ, R24 ;  /* 0x000000ffff04d224 */ /* 0x001fc400078e0018 */
[----:B------:R-:W-:-:S05]  /*3f490*/  @!P5 IMAD.MOV.U32 R5, RZ, RZ, R25 ;  /* 0x000000ffff05d224 */ /* 0x000fca00078e0019 */
[----:B------:R4:W2:Y:S01]  /*3f4a0*/  @!P5 LDG.E.U16 R61, desc[UR6][R4.64] ;  /* 0x00000006043dd981 */ /* 0x0008a2000c1e1500 */
[----:B------:R-:W-:Y:S01]  /*3f4b0*/  PRMT R60, RZ, 0x7610, R60 ;  /* 0x00007610ff3c7816 */ /* 0x000fe2000000003c */
[----:B----4-:R-:W-:Y:S02]  /*3f4c0*/  @!P6 IMAD.MOV.U32 R4, RZ, RZ, R27 ;  /* 0x000000ffff04e224 */ /* 0x010fe400078e001b */
[----:B---3--:R-:W-:-:S05]  /*3f4d0*/  @!P6 IMAD.MOV.U32 R5, RZ, RZ, R28 ;  /* 0x000000ffff05e224 */ /* 0x008fca00078e001c */
[----:B------:R0:W3:Y:S04]  /*3f4e0*/  @!P6 LDG.E.U16 R60, desc[UR6][R4.64] ;  /* 0x00000006043ce981 */ /* 0x0000e8000c1e1500 */
[----:B--2---:R1:W-:Y:S04]  /*3f4f0*/  STL [R1+0x10], R26 ;  /* 0x0000101a01007387 */ /* 0x0043e80000100800 */
[----:B------:R-:W2:Y:S04]  /*3f500*/  LDL R25, [R1+0x2338] ;  /* 0x0023380001197983 */ /* 0x000ea80000100800 */
[----:B------:R-:W4:Y:S04]  /*3f510*/  LDL R24, [R1+0x2344] ;  /* 0x0023440001187983 */ /* 0x000f280000100800 */
[----:B-1----:R-:W3:Y:S04]  /*3f520*/  LDL R26, [R1+0x233c] ;  /* 0x00233c00011a7983 */ /* 0x002ee80000100800 */
[----:B------:R1:W-:Y:S04]  /*3f530*/  STL [R1+0x3bb4], R61 ;  /* 0x003bb43d01007387 */ /* 0x0003e80000100800 */
[----:B------:R-:W2:Y:S01]  /*3f540*/  LDL R5, [R1+0x2320] ;  /* 0x0023200001057983 */ /* 0x000ea20000100800 */
[----:B------:R-:W-:-:S02]  /*3f550*/  PRMT R3, RZ, 0x7610, R3 ;  /* 0x00007610ff037816 */ /* 0x000fc40000000003 */
[----:B------:R-:W-:Y:S02]  /*3f560*/  PRMT R58, RZ, 0x7610, R58 ;  /* 0x00007610ff3a7816 */ /* 0x000fe4000000003a */
[----:B------:R-:W-:Y:S01]  /*3f570*/  PRMT R56, RZ, 0x7610, R56 ;  /* 0x00007610ff387816 */ /* 0x000fe20000000038 */
[----:B------:R-:W4:Y:S04]  /*3f580*/  LDL R28, [R1+0x2370] ;  /* 0x00237000011c7983 */ /* 0x000f280000100800 */
[----:B------:R-:W4:Y:S04]  /*3f590*/  LDL R27, [R1+0x237c] ;  /* 0x00237c00011b7983 */ /* 0x000f280000100800 */
[----:B-1----:R-:W0:Y:S02]  /*3f5a0*/  LDL R61, [R1+0x232c] ;  /* 0x00232c00013d7983 */ /* 0x002e240000100800 */
[----:B0-----:R-:W-:-:S05]  /*3f5b0*/  @!P5 IMAD.MOV.U32 R4, RZ, RZ, R61 ;  /* 0x000000ffff04d224 */ /* 0x001fca00078e003d */
[----:B--2---:R3:W2:Y:S02]  /*3f5c0*/  @!P5 LDG.E.U16 R3, desc[UR6][R4.64] ;  /* 0x000000060403d981 */ /* 0x0046a4000c1e1500 */
[----:B---3--:R-:W-:Y:S01]  /*3f5d0*/  @!P5 MOV R4, R26 ;  /* 0x0000001a0004d202 */ /* 0x008fe20000000f00 */
[----:B------:R-:W-:-:S05]  /*3f5e0*/  @!P5 IMAD.MOV.U32 R5, RZ, RZ, R29 ;  /* 0x000000ffff05d224 */ /* 0x000fca00078e001d */
[----:B------:R4:W3:Y:S02]  /*3f5f0*/  @!P5 LDG.E.U16 R58, desc[UR6][R4.64] ;  /* 0x00000006043ad981 */ /* 0x0008e4000c1e1500 */
[----:B----4-:R-:W-:Y:S02]  /*3f600*/  @!P6 IMAD.MOV.U32 R4, RZ, RZ, R24 ;  /* 0x000000ffff04e224 */ /* 0x010fe400078e0018 */
[----:B------:R-:W-:-:S05]  /*3f610*/  @!P6 IMAD.MOV.U32 R5, RZ, RZ, R25 ;  /* 0x000000ffff05e224 */ /* 0x000fca00078e0019 */
[----:B------:R0:W4:Y:S04]  /*3f620*/  @!P6 LDG.E.U16 R56, desc[UR6][R4.64] ;  /* 0x000000060438e981 */ /* 0x000128000c1e1500 */
[----:B------:R-:W-:Y:S01]  /*3f630*/  STL [R1+0x3bb8], R60 ;  /* 0x003bb83c01007387 */ /* 0x000fe20000100800 */
[----:B------:R-:W-:Y:S01]  /*3f640*/  PRMT R42, RZ, 0x7610, R42 ;  /* 0x00007610ff2a7816 */ /* 0x000fe2000000002a */
[----:B0-----:R-:W-:Y:S02]  /*3f650*/  @!P5 IMAD.MOV.U32 R4, RZ, RZ, R27 ;  /* 0x000000ffff04d224 */ /* 0x001fe400078e001b */
[----:B------:R-:W-:-:S05]  /*3f660*/  @!P5 IMAD.MOV.U32 R5, RZ, RZ, R28 ;  /* 0x000000ffff05d224 */ /* 0x000fca00078e001c */
[----:B------:R-:W4:Y:S04]  /*3f670*/  @!P5 LDG.E.U16 R42, desc[UR6][R4.64] ;  /* 0x00000006042ad981 */ /* 0x000f28000c1e1500 */
[----:B--2---:R0:W-:Y:S04]  /*3f680*/  STL [R1+0x3bbc], R3 ;  /* 0x003bbc0301007387 */ /* 0x0041e80000100800 */
[----:B------:R-:W2:Y:S04]  /*3f690*/  LDL R26, [R1+0x2378] ;  /* 0x00237800011a7983 */ /* 0x000ea80000100800 */
[----:B0-----:R-:W2:Y:S04]  /*3f6a0*/  LDL R3, [R1+0x2384] ;  /* 0x0023840001037983 */ /* 0x001ea80000100800 */
[----:B---3--:R-:W-:Y:S04]  /*3f6b0*/  STL [R1+0x3bf0], R58 ;  /* 0x003bf03a01007387 */ /* 0x008fe80000100800 */
[----:B------:R-:W3:Y:S04]  /*3f6c0*/  LDL R25, [R1+0x23b0] ;  /* 0x0023b00001197983 */ /* 0x000ee80000100800 */
[----:B------:R-:W3:Y:S04]  /*3f6d0*/  LDL R24, [R1+0x23bc] ;  /* 0x0023bc0001187983 */ /* 0x000ee80000100800 */
[----:B----4-:R0:W-:Y:S04]  /*3f6e0*/  STL [R1+0x3bf4], R56 ;  /* 0x003bf43801007387 */ /* 0x0101e80000100800 */
[----:B------:R-:W4:Y:S01]  /*3f6f0*/  LDL R29, [R1+0x23c4] ;  /* 0x0023c400011d7983 */ /* 0x000f220000100800 */
[----:B------:R-:W-:-:S02]  /*3f700*/  PRMT R40, RZ, 0x7610, R40 ;  /* 0x00007610ff287816 */ /* 0x000fc40000000028 */
[----:B------:R-:W-:Y:S02]  /*3f710*/  PRMT R23, RZ, 0x7610, R23 ;  /* 0x00007610ff177816 */ /* 0x000fe40000000017 */
[----:B------:R-:W-:Y:S01]  /*3f720*/  PRMT R22, RZ, 0x7610, R22 ;  /* 0x00007610ff167816 */ /* 0x000fe20000000016 */
[----:B------:R-:W4:Y:S04]  /*3f730*/  LDL R28, [R1+0x23f0] ;  /* 0x0023f000011c7983 */ /* 0x000f280000100800 */
[----:B------:R-:W4:Y:S04]  /*3f740*/  LDL R27, [R1+0x23fc] ;  /* 0x0023fc00011b7983 */ /* 0x000f280000100800 */
[----:B0-----:R-:W4:Y:S04]  /*3f750*/  LDL R56, [R1+0x23b8] ;  /* 0x0023b80001387983 */ /* 0x001f280000100800 */
[----:B------:R-:W-:Y:S01]  /*3f760*/  STL [R1+0x3bf8], R42 ;  /* 0x003bf82a01007387 */ /* 0x000fe20000100800 */
[----:B--2---:R-:W-:-:S03]  /*3f770*/  @!P6 IMAD.MOV.U32 R5, RZ, RZ, R26 ;  /* 0x000000ffff05e224 */ /* 0x004fc600078e001a */
[----:B------:R-:W2:Y:S01]  /*3f780*/  LDL R26, [R1+0x23f8] ;  /* 0x0023f800011a7983 */ /* 0x000ea20000100800 */
[----:B------:R-:W-:-:S03]  /*3f790*/  @!P6 IMAD.MOV.U32 R4, RZ, RZ, R3 ;  /* 0x000000ffff04e224 */ /* 0x000fc600078e0003 */
[----:B------:R-:W2:Y:S04]  /*3f7a0*/  LDL R3, [R1+0x2404] ;  /* 0x0024040001037983 */ /* 0x000ea80000100800 */
[----:B------:R3:W2:Y:S02]  /*3f7b0*/  @!P6 LDG.E.U16 R40, desc[UR6][R4.64] ;  /* 0x000000060428e981 */ /* 0x0006a4000c1e1500 */
[----:B---3--:R-:W-:Y:S02]  /*3f7c0*/  @!P5 IMAD.MOV.U32 R4, RZ, RZ, R24 ;  /* 0x000000ffff04d224 */ /* 0x008fe400078e0018 */
[----:B------:R-:W-:-:S05]  /*3f7d0*/  @!P5 IMAD.MOV.U32 R5, RZ, RZ, R25 ;  /* 0x000000ffff05d224 */ /* 0x000fca00078e0019 */
[----:B------:R4:W3:Y:S02]  /*3f7e0*/  @!P5 LDG.E.U16 R23, desc[UR6][R4.64] ;  /* 0x000000060417d981 */ /* 0x0008e4000c1e1500 */
[----:B----4-:R-:W-:Y:S01]  /*3f7f0*/  @!P6 MOV R4, R29 ;  /* 0x0000001d0004e202 */ /* 0x010fe20000000f00 */
[----:B------:R-:W-:-:S05]  /*3f800*/  @!P6 IMAD.MOV.U32 R5, RZ, RZ, R56 ;  /* 0x000000ffff05e224 */ /* 0x000fca00078e0038 */
[----:B------:R0:W4:Y:S01]  /*3f810*/  @!P6 LDG.E.U16 R22, desc[UR6][R4.64] ;  /* 0x000000060416e981 */ /* 0x000122000c1e1500 */
[----:B------:R-:W-:Y:S01]  /*3f820*/  PRMT R21, RZ, 0x7610, R21 ;  /* 0x00007610ff157816 */ /* 0x000fe20000000015 */
[----:B0-----:R-:W-:Y:S02]  /*3f830*/  @!P5 IMAD.MOV.U32 R4, RZ, RZ, R27 ;  /* 0x000000ffff04d224 */ /* 0x001fe400078e001b */
[----:B------:R-:W-:-:S05]  /*3f840*/  @!P5 IMAD.MOV.U32 R5, RZ, RZ, R28 ;  /* 0x000000ffff05d224 */ /* 0x000fca00078e001c */
[----:B------:R0:W4:Y:S01]  /*3f850*/  @!P5 LDG.E.U16 R21, desc[UR6][R4.64] ;  /* 0x000000060415d981 */ /* 0x000122000c1e1500 */
[----:B------:R-:W-:-:S03]  /*3f860*/  PRMT R20, RZ, 0x7610, R20 ;  /* 0x00007610ff147816 */ /* 0x000fc60000000014 */
[----:B--2---:R-:W-:Y:S04]  /*3f870*/  STL [R1+0x3bfc], R40 ;  /* 0x003bfc2801007387 */ /* 0x004fe80000100800 */
[----:B------:R-:W2:Y:S04]  /*3f880*/  LDL R25, [R1+0x2430] ;  /* 0x0024300001197983 */ /* 0x000ea80000100800 */
[----:B------:R-:W2:Y:S04]  /*3f890*/  LDL R24, [R1+0x243c] ;  /* 0x00243c0001187983 */ /* 0x000ea80000100800 */
[----:B---3--:R1:W-:Y:S01]  /*3f8a0*/  STL [R1+0x3c00], R23 ;  /* 0x003c001701007387 */ /* 0x0083e20000100800 */
[----:B0-----:R-:W-:-:S02]  /*3f8b0*/  @!P6 IMAD.MOV.U32 R4, RZ, RZ, R3 ;  /* 0x000000ffff04e224 */ /* 0x001fc400078e0003 */
[----:B------:R-:W-:-:S05]  /*3f8c0*/  @!P6 IMAD.MOV.U32 R5, RZ, RZ, R26 ;  /* 0x000000ffff05e224 */ /* 0x000fca00078e001a */
[----:B------:R2:W3:Y:S04]  /*3f8d0*/  @!P6 LDG.E.U16 R20, desc[UR6][R4.64] ;  /* 0x000000060414e981 */ /* 0x0004e8000c1e1500 */
[----:B----4-:R0:W-:Y:S04]  /*3f8e0*/  STL [R1+0x3c04], R22 ;  /* 0x003c041601007387 */ /* 0x0101e80000100800 */
[----:B-1----:R-:W4:Y:S04]  /*3f8f0*/  LDL R23, [R1+0x2438] ;  /* 0x0024380001177983 */ /* 0x002f280000100800 */
[----:B0-----:R-:W3:Y:S01]  /*3f900*/  LDL R22, [R1+0x2444] ;  /* 0x0024440001167983 */ /* 0x001ee20000100800 */
[----:B------:R-:W-:-:S02]  /*3f910*/  PRMT R19, RZ, 0x7610, R19 ;  /* 0x00007610ff137816 */ /* 0x000fc40000000013 */
[----:B------:R-:W-:Y:S01]  /*3f920*/  PRMT R18, RZ, 0x7610, R18 ;  /* 0x00007610ff127816 */ /* 0x000fe20000000012 */
[----:B------:R0:W-:Y:S04]  /*3f930*/  STL [R1+0x3c08], R21 ;  /* 0x003c081501007387 */ /* 0x0001e80000100800 */
[----:B------:R-:W3:Y:S04]  /*3f940*/  LDL R3, [R1+0x247c] ;  /* 0x00247c0001037983 */ /* 0x000ee80000100800 */
[----:B0-----:R-:W3:Y:S01]  /*3f950*/  LDL R21, [R1+0x2470] ;  /* 0x0024700001157983 */ /* 0x001ee20000100800 */
[----:B--2---:R-:W-:-:S02]  /*3f960*/  @!P5 IMAD.MOV.U32 R5, RZ, RZ, R25 ;  /* 0x000000ffff05d224 */ /* 0x004fc400078e0019 */
[----:B------:R-:W-:-:S05]  /*3f970*/  @!P5 IMAD.MOV.U32 R4, RZ, RZ, R24 ;  /* 0x000000ffff04d224 */ /* 0x000fca00078e0018 */
[----:B------:R4:W2:Y:S02]  /*3f980*/  @!P5 LDG.E.U16 R19, desc[UR6][R4.64] ;  /* 0x000000060413d981 */ /* 0x0008a4000c1e1500 */
[----:B----4-:R-:W-:Y:S02]  /*3f990*/  @!P6 IMAD.MOV.U32 R5, RZ, RZ, R23 ;  /* 0x000000ffff05e224 */ /* 0x010fe400078e0017 */
[----:B---3--:R-:W-:-:S05]  /*3f9a0*/  @!P6 IMAD.MOV.U32 R4, RZ, RZ, R22 ;  /* 0x000000ffff04e224 */ /* 0x008fca00078e0016 */
[----:B------:R0:W3:Y:S04]  /*3f9b0*/  @!P6 LDG.E.U16 R18, desc[UR6][R4.64] ;  /* 0x000000060412e981 */ /* 0x0000e8000c1e1500 */
[----:B------:R-:W-:Y:S04]  /*3f9c0*/  STL [R1+0x3c0c], R20 ;  /* 0x003c0c1401007387 */ /* 0x000fe80000100800 */
[----:B------:R-:W4:Y:S04]  /*3f9d0*/  LDL R26, [R1+0x2478] ;  /* 0x00247800011a7983 */ /* 0x000f280000100800 */
[----:B------:R-:W4:Y:S04]  /*3f9e0*/  LDL R25, [R1+0x2484] ;  /* 0x0024840001197983 */ /* 0x000f280000100800 */
[----:B------:R-:W4:Y:S01]  /*3f9f0*/  LDL R24, [R1+0x24bc] ;  /* 0x0024bc0001187983 */ /* 0x000f220000100800 */
[----:B------:R-:W-:-:S02]  /*3fa00*/  PRMT R17, RZ, 0x7610, R17 ;  /* 0x00007610ff117816 */ /* 0x000fc40000000011 */
[----:B0-----:R-:W-:Y:S01]  /*3fa10*/  @!P5 MOV R4, R3 ;  /* 0x000000030004d202 */ /* 0x001fe20000000f00 */
[----:B------:R-:W-:-:S05]  /*3fa20*/  @!P5 IMAD.MOV.U32 R5, RZ, RZ, R21 ;  /* 0x000000ffff05d224 */ /* 0x000fca00078e0015 */
[----:B------:R4:W4:Y:S01]  /*3fa30*/  @!P5 LDG.E.U16 R17, desc[UR6][R4.64] ;  /* 0x000000060411d981 */ /* 0x000922000c1e1500 */
[----:B------:R-:W-:-:S03]  /*3fa40*/  PRMT R16, RZ, 0x7610, R16 ;  /* 0x00007610ff107816 */ /* 0x000fc60000000010 */
[----:B--2---:R0:W-:Y:S04]  /*3fa50*/  STL [R1+0x3c10], R19 ;  /* 0x003c101301007387 */ /* 0x0041e80000100800 */
[----:B------:R-:W2:Y:S04]  /*3fa60*/  LDL R23, [R1+0x24b8] ;  /* 0x0024b80001177983 */ /* 0x000ea80000100800 */
[----:B------:R-:W2:Y:S04]  /*3fa70*/  LDL R22, [R1+0x24c4] ;  /* 0x0024c40001167983 */ /* 0x000ea80000100800 */
[----:B0-----:R-:W2:Y:S04]  /*3fa80*/  LDL R19, [R1+0x24b0] ;  /* 0x0024b00001137983 */ /* 0x001ea80000100800 */
[----:B---3--:R-:W-:Y:S04]  /*3fa90*/  STL [R1+0x3c14], R18 ;  /* 0x003c141201007387 */ /* 0x008fe80000100800 */
[----:B------:R-:W3:Y:S04]  /*3faa0*/  LDL R21, [R1+0x2328] ;  /* 0x0023280001157983 */ /* 0x000ee80000100800 */
[----:B------:R-:W3:Y:S01]  /*3fab0*/  LDL R20, [R1+0x2334] ;  /* 0x0023340001147983 */ /* 0x000ee20000100800 */
[----:B----4-:R-:W-:-:S02]  /*3fac0*/  @!P6 IMAD.MOV.U32 R4, RZ, RZ, R25 ;  /* 0x000000ffff04e224 */ /* 0x010fc400078e0019 */
[----:B------:R-:W-:Y:S01]  /*3fad0*/  @!P6 IMAD.MOV.U32 R5, RZ, RZ, R26 ;  /* 0x000000ffff05e224 */ /* 0x000fe200078e001a */
[----:B------:R-:W-:Y:S02]  /*3fae0*/  PRMT R15, RZ, 0x7610, R15 ;  /* 0x00007610ff0f7816 */ /* 0x000fe4000000000f */
[----:B------:R-:W-:Y:S02]  /*3faf0*/  PRMT R14, RZ, 0x7610, R14 ;  /* 0x00007610ff0e7816 */ /* 0x000fe4000000000e */
[----:B------:R-:W-:Y:S01]  /*3fb00*/  PRMT R2, RZ, 0x7610, R2 ;  /* 0x00007610ff027816 */ /* 0x000fe20000000002 */
[----:B------:R-:W4:Y:S04]  /*3fb10*/  LDL R3, [R1+0x234c] ;  /* 0x00234c0001037983 */ /* 0x000f280000100800 */
[----:B------:R0:W4:Y:S02]  /*3fb20*/  @!P6 LDG.E.U16 R16, desc[UR6][R4.64] ;  /* 0x000000060410e981 */ /* 0x000124000c1e1500 */
[----:B0-----:R-:W-:-:S02]  /*3fb30*/  @!P5 IMAD.MOV.U32 R4, RZ, RZ, R24 ;  /* 0x000000ffff04d224 */ /* 0x001fc400078e0018 */
[----:B------:R0:W-:Y:S04]  /*3fb40*/  STL [R1+0x3c18], R17 ;  /* 0x003c181101007387 */ /* 0x0001e80000100800 */
[----:B0-----:R-:W4:Y:S01]  /*3fb50*/  LDL R17, [R1+0x2340] ;  /* 0x0023400001117983 */ /* 0x001f220000100800 */
[----:B--2---:R-:W-:-:S05]  /*3fb60*/  @!P5 IMAD.MOV.U32 R5, RZ, RZ, R19 ;  /* 0x000000ffff05d224 */ /* 0x004fca00078e0013 */
[----:B------:R0:W2:Y:S02]  /*3fb70*/  @!P5 LDG.E.U16 R15, desc[UR6][R4.64] ;  /* 0x00000006040fd981 */ /* 0x0000a4000c1e1500 */
[----:B0-----:R-:W-:Y:S02]  /*3fb80*/  @!P6 IMAD.MOV.U32 R4, RZ, RZ, R22 ;  /* 0x000000ffff04e224 */ /* 0x001fe400078e0016 */
[----:B------:R-:W-:-:S05]  /*3fb90*/  @!P6 IMAD.MOV.U32 R5, RZ, RZ, R23 ;  /* 0x000000ffff05e224 */ /* 0x000fca00078e0017 */
[----:B------:R3:W2:Y:S02]  /*3fba0*/  @!P6 LDG.E.U16 R14, desc[UR6][R4.64] ;  /* 0x00000006040ee981 */ /* 0x0006a4000c1e1500 */
[----:B---3--:R-:W-:Y:S02]  /*3fbb0*/  @!P6 IMAD.MOV.U32 R5, RZ, RZ, R21 ;  /* 0x000000ffff05e224 */ /* 0x008fe400078e0015 */
[----:B------:R-:W-:-:S05]  /*3fbc0*/  @!P6 IMAD.MOV.U32 R4, RZ, RZ, R20 ;  /* 0x000000ffff04e224 */ /* 0x000fca00078e0014 */
[----:B------:R0:W3:Y:S04]  /*3fbd0*/  @!P6 LDG.E.U16 R2, desc[UR6][R4.64] ;  /* 0x000000060402e981 */ /* 0x0000e8000c1e1500 */
[----:B----4-:R1:W-:Y:S04]  /*3fbe0*/  STL [R1+0x3c1c], R16 ;  /* 0x003c1c1001007387 */ /* 0x0103e80000100800 */
[----:B------:R-:W4:Y:S04]  /*3fbf0*/  LDL R19, [R1+0x2348] ;  /* 0x0023480001137983 */ /* 0x000f280000100800 */
[----:B------:R-:W4:Y:S01]  /*3fc00*/  LDL R18, [R1+0x2354] ;  /* 0x0023540001127983 */ /* 0x000f220000100800 */
[----:B------:R-:W-:-:S02]  /*3fc10*/  PRMT R54, RZ, 0x7610, R54 ;  /* 0x00007610ff367816 */ /* 0x000fc40000000036 */
[----:B0-----:R-:W-:Y:S02]  /*3fc20*/  @!P5 MOV R4, R3 ;  /* 0x000000030004d202 */ /* 0x001fe40000000f00 */
[----:B------:R-:W-:Y:S01]  /*3fc30*/  PRMT R52, RZ, 0x7610, R52 ;  /* 0x00007610ff347816 */ /* 0x000fe20000000034 */
[----:B------:R-:W-:-:S05]  /*3fc40*/  @!P5 IMAD.MOV.U32 R5, RZ, RZ, R17 ;  /* 0x000000ffff05d224 */ /* 0x000fca00078e0011 */
[----:B------:R4:W4:Y:S04]  /*3fc50*/  @!P5 LDG.E.U16 R54, desc[UR6][R4.64] ;  /* 0x000000060436d981 */ /* 0x000928000c1e1500 */
[----:B--2---:R0:W-:Y:S04]  /*3fc60*/  STL [R1+0x3c20], R15 ;  /* 0x003c200f01007387 */ /* 0x0041e80000100800 */
[----:B-1----:R-:W2:Y:S04]  /*3fc70*/  LDL R16, [R1+0x2350] ;  /* 0x0023500001107983 */ /* 0x002ea80000100800 */
[----:B0-----:R-:W2:Y:S04]  /*3fc80*/  LDL R15, [R1+0x235c] ;  /* 0x00235c00010f7983 */ /* 0x001ea80000100800 */
[----:B------:R0:W-:Y:S04]  /*3fc90*/  STL [R1+0x3c24], R14 ;  /* 0x003c240e01007387 */ /* 0x0001e80000100800 */
[----:B------:R-:W2:Y:S04]  /*3fca0*/  LDL R22, [R1+0x2358] ;  /* 0x0023580001167983 */ /* 0x000ea80000100800 */
[----:B0-----:R-:W2:Y:S04]  /*3fcb0*/  LDL R14, [R1+0x2364] ;  /* 0x00236400010e7983 */ /* 0x001ea80000100800 */
[----:B---3--:R0:W-:Y:S04]  /*3fcc0*/  STL [R1+0x3bc0], R2 ;  /* 0x003bc00201007387 */ /* 0x0081e80000100800 */
        /* <DEDUP_REMOVED lines=8> */
[----:B------:R2:W4:Y:S04]  /*3fd50*/  @!P6 LDG.E.U16 R52, desc[UR6][R4.64] ;  /* 0x000000060434e981 */ /* 0x000528000c1e1500 */
[----:B------:R-:W-:Y:S04]  /*3fd60*/  STL [R1+0x3bc4], R54 ;  /* 0x003bc43601007387 */ /* 0x000fe80000100800 */
[----:B------:R-:W4:Y:S04]  /*3fd70*/  LDL R19, [R1+0x2368] ;  /* 0x0023680001137983 */ /* 0x000f280000100800 */
[----:B------:R-:W4:Y:S04]  /*3fd80*/  LDL R21, [R1+0x2380] ;  /* 0x0023800001157983 */ /* 0x000f280000100800 */
[----:B------:R-:W4:Y:S01]  /*3fd90*/  LDL R18, [R1+0x238c] ;  /* 0x00238c0001127983 */ /* 0x000f220000100800 */
[----:B--2---:R-:W-:-:S02]  /*3fda0*/  @!P5 IMAD.MOV.U32 R5, RZ, RZ, R16 ;  /* 0x000000ffff05d224 */ /* 0x004fc400078e0010 */
[----:B------:R-:W-:-:S05]  /*3fdb0*/  @!P5 IMAD.MOV.U32 R4, RZ, RZ, R15 ;  /* 0x000000ffff04d224 */ /* 0x000fca00078e000f */
[----:B------:R1:W2:Y:S02]  /*3fdc0*/  @!P5 LDG.E.U16 R50, desc[UR6][R4.64] ;  /* 0x000000060432d981 */ /* 0x0002a4000c1e1500 */
[----:B-1----:R-:W-:Y:S02]  /*3fdd0*/  @!P6 IMAD.MOV.U32 R5, RZ, RZ, R22 ;  /* 0x000000ffff05e224 */ /* 0x002fe400078e0016 */
[----:B------:R-:W-:-:S05]  /*3fde0*/  @!P6 IMAD.MOV.U32 R4, RZ, RZ, R14 ;  /* 0x000000ffff04e224 */ /* 0x000fca00078e000e */
[----:B------:R3:W2:Y:S02]  /*3fdf0*/  @!P6 LDG.E.U16 R48, desc[UR6][R4.64] ;  /* 0x000000060430e981 */ /* 0x0006a4000c1e1500 */
[----:B---3--:R-:W-:Y:S02]  /*3fe00*/  @!P5 IMAD.MOV.U32 R4, RZ, RZ, R3 ;  /* 0x000000ffff04d224 */ /* 0x008fe400078e0003 */
[----:B------:R-:W-:-:S05]  /*3fe10*/  @!P5 IMAD.MOV.U32 R5, RZ, RZ, R20 ;  /* 0x000000ffff05d224 */ /* 0x000fca00078e0014 */
[----:B------:R1:W3:Y:S04]  /*3fe20*/  @!P5 LDG.E.U16 R46, desc[UR6][R4.64] ;  /* 0x00000006042ed981 */ /* 0x0002e8000c1e1500 */
[----:B----4-:R-:W-:Y:S04]  /*3fe30*/  STL [R1+0x3bc8], R52 ;  /* 0x003bc83401007387 */ /* 0x010fe80000100800 */
[----:B------:R-:W4:Y:S04]  /*3fe40*/  LDL R16, [R1+0x2388] ;  /* 0x0023880001107983 */ /* 0x000f280000100800 */
[----:B------:R-:W4:Y:S01]  /*3fe50*/  LDL R15, [R1+0x2394] ;  /* 0x00239400010f7983 */ /* 0x000f220000100800 */
[----:B------:R-:W-:-:S02]  /*3fe60*/  PRMT R44, RZ, 0x7610, R44 ;  /* 0x00007610ff2c7816 */ /* 0x000fc4000000002c */
[----:B-1----:R-:W-:Y:S01]  /*3fe70*/  @!P6 MOV R4, R17 ;  /* 0x000000110004e202 */ /* 0x002fe20000000f00 */
[----:B------:R-:W-:Y:S01]  /*3fe80*/  @!P6 IMAD.MOV.U32 R5, RZ, RZ, R19 ;  /* 0x000000ffff05e224 */ /* 0x000fe200078e0013 */
[----:B------:R-:W-:-:S04]  /*3fe90*/  PRMT R38, RZ, 0x7610, R38 ;  /* 0x00007610ff267816 */ /* 0x000fc80000000026 */
[----:B------:R1:W4:Y:S01]  /*3fea0*/  @!P6 LDG.E.U16 R44, desc[UR6][R4.64] ;  /* 0x00000006042ce981 */ /* 0x000322000c1e1500 */
[----:B------:R-:W-:Y:S01]  /*3feb0*/  PRMT R36, RZ, 0x7610, R36 ;  /* 0x00007610ff247816 */ /* 0x000fe20000000024 */
[----:B-1----:R-:W-:Y:S02]  /*3fec0*/  @!P5 IMAD.MOV.U32 R4, RZ, RZ, R18 ;  /* 0x000000ffff04d224 */ /* 0x002fe400078e0012 */
[----:B------:R-:W-:-:S05]  /*3fed0*/  @!P5 IMAD.MOV.U32 R5, RZ, RZ, R21 ;  /* 0x000000ffff05d224 */ /* 0x000fca00078e0015 */
[----:B------:R4:W4:Y:S04]  /*3fee0*/  @!P5 LDG.E.U16 R38, desc[UR6][R4.64] ;  /* 0x000000060426d981 */ /* 0x000928000c1e1500 */
[----:B--2---:R-:W-:Y:S04]  /*3fef0*/  STL [R1+0x3bcc], R50 ;  /* 0x003bcc3201007387 */ /* 0x004fe80000100800 */
[----:B------:R-:W2:Y:S04]  /*3ff00*/  LDL R14, [R1+0x2390] ;  /* 0x00239000010e7983 */ /* 0x000ea80000100800 */
[----:B0-----:R-:W2:Y:S04]  /*3ff10*/  LDL R2, [R1+0x239c] ;  /* 0x00239c0001027983 */ /* 0x001ea80000100800 */
[----:B------:R-:W-:Y:S04]  /*3ff20*/  STL [R1+0x3bd0], R48 ;  /* 0x003bd03001007387 */ /* 0x000fe80000100800 */
[----:B------:R-:W2:Y:S04]  /*3ff30*/  LDL R20, [R1+0x2398] ;  /* 0x0023980001147983 */ /* 0x000ea80000100800 */
[----:B------:R-:W2:Y:S04]  /*3ff40*/  LDL R3, [R1+0x23a4] ;  /* 0x0023a40001037983 */ /* 0x000ea80000100800 */
[----:B---3--:R-:W-:Y:S04]  /*3ff50*/  STL [R1+0x3bd4], R46 ;  /* 0x003bd42e01007387 */ /* 0x008fe80000100800 */
[----:B------:R-:W3:Y:S04]  /*3ff60*/  LDL R19, [R1+0x23c0] ;  /* 0x0023c00001137983 */ /* 0x000ee80000100800 */
[----:B------:R-:W3:Y:S01]  /*3ff70*/  LDL R17, [R1+0x23cc] ;  /* 0x0023cc0001117983 */ /* 0x000ee20000100800 */
[----:B----4-:R-:W-:-:S02]  /*3ff80*/  @!P6 IMAD.MOV.U32 R4, RZ, RZ, R15 ;  /* 0x000000ffff04e224 */ /* 0x010fc400078e000f */
[----:B------:R-:W-:-:S05]  /*3ff90*/  @!P6 IMAD.MOV.U32 R5, RZ, RZ, R16 ;  /* 0x000000ffff05e224 */ /* 0x000fca00078e0010 */
[----:B------:R2:W4:Y:S01]  /*3ffa0*/  @!P6 LDG.E.U16 R36, desc[UR6][R4.64] ;  /* 0x000000060424e981 */ /* 0x000522000c1e1500 */
[----:B------:R-:W-:Y:S02]  /*3ffb0*/  PRMT R34, RZ, 0x7610, R34 ;  /* 0x00007610ff227816 */ /* 0x000fe40000000022 */
[----:B------:R-:W-:Y:S02]  /*3ffc0*/  PRMT R32, RZ, 0x7610, R32 ;  /* 0x00007610ff207816 */ /* 0x000fe40000000020 */
[----:B------:R-:W-:Y:S01]  /*3ffd0*/  PRMT R13, RZ, 0x7610, R13 ;  /* 0x00007610ff0d7816 */ /* 0x000fe2000000000d */
[----:B------:R-:W-:Y:S04]  /*3ffe0*/  STL [R1+0x3bd8], R44 ;  /* 0x003bd82c01007387 */ /* 0x000fe80000100800 */
[----:B------:R-:W4:Y:S04]  /*3fff0*/  LDL R18, [R1+0x23d4] ;  /* 0x0023d40001127983 */ /* 0x000f280000100800 */
[----:B------:R-:W4:Y:S04]  /*40000*/  LDL R21, [R1+0x23c8] ;  /* 0x0023c80001157983 */ /* 0x000f280000100800 */
[----:B------:R-:W-:Y:S04]  /*40010*/  STL [R1+0x3bdc], R38 ;  /* 0x003bdc2601007387 */ /* 0x000fe80000100800 */
[----:B------:R-:W4:Y:S04]  /*40020*/  LDL R22, [R1+0x2400] ;  /* 0x0024000001167983 */ /* 0x000f280000100800 */
[----:B------:R-:W4:Y:S04]  /*40030*/  LDL R15, [R1+0x240c] ;  /* 0x00240c00010f7983 */ /* 0x000f280000100800 */
[----:B------:R-:W4:Y:S01]  /*40040*/  LDL R16, [R1+0x2414] ;  /* 0x0024140001107983 */ /* 0x000f220000100800 */
[----:B--2---:R-:W-:-:S02]  /*40050*/  @!P5 IMAD.MOV.U32 R5, RZ, RZ, R14 ;  /* 0x000000ffff05d224 */ /* 0x004fc400078e000e */
[----:B------:R-:W-:-:S05]  /*40060*/  @!P5 IMAD.MOV.U32 R4, RZ, RZ, R2 ;  /* 0x000000ffff04d224 */ /* 0x000fca00078e0002 */
[----:B------:R0:W2:Y:S02]  /*40070*/  @!P5 LDG.E.U16 R34, desc[UR6][R4.64] ;  /* 0x000000060422d981 */ /* 0x0000a4000c1e1500 */
[----:B0-----:R-:W-:Y:S02]  /*40080*/  @!P6 IMAD.MOV.U32 R5, RZ, RZ, R20 ;  /* 0x000000ffff05e224 */ /* 0x001fe400078e0014 */
[----:B------:R-:W-:-:S05]  /*40090*/  @!P6 IMAD.MOV.U32 R4, RZ, RZ, R3 ;  /* 0x000000ffff04e224 */ /* 0x000fca00078e0003 */
[----:B------:R3:W2:Y:S02]  /*400a0*/  @!P6 LDG.E.U16 R32, desc[UR6][R4.64] ;  /* 0x000000060420e981 */ /* 0x0006a4000c1e1500 */
[----:B---3--:R-:W-:Y:S01]  /*400b0*/  @!P5 IMAD.MOV.U32 R5, RZ, RZ, R19 ;  /* 0x000000ffff05d224 */ /* 0x008fe200078e0013 */
[----:B------:R-:W-:-:S05]  /*400c0*/  @!P5 MOV R4, R17 ;  /* 0x000000110004d202 */ /* 0x000fca0000000f00 */
[----:B------:R0:W3:Y:S04]  /*400d0*/  @!P5 LDG.E.U16 R13, desc[UR6][R4.64] ;  /* 0x00000006040dd981 */ /* 0x0000e8000c1e1500 */
[----:B----4-:R-:W-:Y:S04]  /*400e0*/  STL [R1+0x3be0], R36 ;  /* 0x003be02401007387 */ /* 0x010fe80000100800 */
[----:B------:R-:W4:Y:S04]  /*400f0*/  LDL R24, [R1+0x2408] ;  /* 0x0024080001187983 */ /* 0x000f280000100800 */
[----:B------:R-:W4:Y:S04]  /*40100*/  LDL R14, [R1+0x2440] ;  /* 0x00244000010e7983 */ /* 0x000f280000100800 */
[----:B------:R-:W4:Y:S01]  /*40110*/  LDL R2, [R1+0x244c] ;  /* 0x00244c0001027983 */ /* 0x000f220000100800 */
[----:B------:R-:W-:-:S02]  /*40120*/  PRMT R12, RZ, 0x7610, R12 ;  /* 0x00007610ff0c7816 */ /* 0x000fc4000000000c */
[----:B------:R-:W-:Y:S01]  /*40130*/  PRMT R11, RZ, 0x7610, R11 ;  /* 0x00007610ff0b7816 */ /* 0x000fe2000000000b */
[----:B0-----:R-:W-:Y:S02]  /*40140*/  @!P6 IMAD.MOV.U32 R4, RZ, RZ, R18 ;  /* 0x000000ffff04e224 */ /* 0x001fe400078e0012 */
[----:B------:R-:W-:-:S05]  /*40150*/  @!P6 IMAD.MOV.U32 R5, RZ, RZ, R21 ;  /* 0x000000ffff05e224 */ /* 0x000fca00078e0015 */
[----:B------:R0:W4:Y:S01]  /*40160*/  @!P6 LDG.E.U16 R12, desc[UR6][R4.64] ;  /* 0x00000006040ce981 */ /* 0x000122000c1e1500 */
[----:B------:R-:W-:Y:S01]  /*40170*/  PRMT R10, RZ, 0x7610, R10 ;  /* 0x00007610ff0a7816 */ /* 0x000fe2000000000a */
[----:B0-----:R-:W-:Y:S02]  /*40180*/  @!P5 IMAD.MOV.U32 R5, RZ, RZ, R22 ;  /* 0x000000ffff05d224 */ /* 0x001fe400078e0016 */
[----:B------:R-:W-:-:S05]  /*40190*/  @!P5 IMAD.MOV.U32 R4, RZ, RZ, R15 ;  /* 0x000000ffff04d224 */ /* 0x000fca00078e000f */
[----:B------:R0:W4:Y:S02]  /*401a0*/  @!P5 LDG.E.U16 R11, desc[UR6][R4.64] ;  /* 0x00000006040bd981 */ /* 0x000124000c1e1500 */
[----:B0-----:R-:W-:Y:S02]  /*401b0*/  @!P6 IMAD.MOV.U32 R4, RZ, RZ, R16 ;  /* 0x000000ffff04e224 */ /* 0x001fe400078e0010 */
[----:B--2---:R-:W-:Y:S04]  /*401c0*/  STL [R1+0x3be4], R34 ;  /* 0x003be42201007387 */ /* 0x004fe80000100800 */
[----:B------:R-:W2:Y:S04]  /*401d0*/  LDL R23, [R1+0x2448] ;  /* 0x0024480001177983 */ /* 0x000ea80000100800 */
[----:B------:R-:W2:Y:S04]  /*401e0*/  LDL R20, [R1+0x2454] ;  /* 0x0024540001147983 */ /* 0x000ea80000100800 */
[----:B------:R-:W2:Y:S04]  /*401f0*/  LDL R3, [R1+0x248c] ;  /* 0x00248c0001037983 */ /* 0x000ea80000100800 */
[----:B------:R-:W-:Y:S04]  /*40200*/  STL [R1+0x3be8], R32 ;  /* 0x003be82001007387 */ /* 0x000fe80000100800 */
[----:B------:R-:W2:Y:S04]  /*40210*/  LDL R19, [R1+0x2480] ;  /* 0x0024800001137983 */ /* 0x000ea80000100800 */
[----:B------:R-:W2:Y:S04]  /*40220*/  LDL R17, [R1+0x2494] ;  /* 0x0024940001117983 */ /* 0x000ea80000100800 */
[----:B---3--:R0:W-:Y:S04]  /*40230*/  STL [R1+0x3bec], R13 ;  /* 0x003bec0d01007387 */ /* 0x0081e80000100800 */
[----:B------:R-:W3:Y:S04]  /*40240*/  LDL R18, [R1+0x2488] ;  /* 0x0024880001127983 */ /* 0x000ee80000100800 */
[----:B------:R-:W3:Y:S04]  /*40250*/  LDL R21, [R1+0x24cc] ;  /* 0x0024cc0001157983 */ /* 0x000ee80000100800 */
[----:B------:R-:W3:Y:S01]  /*40260*/  LDL R22, [R1+0x24c0] ;  /* 0x0024c00001167983 */ /* 0x000ee20000100800 */
[----:B----4-:R-:W-:-:S03]  /*40270*/  @!P6 IMAD.MOV.U32 R5, RZ, RZ, R24 ;  /* 0x000000ffff05e224 */ /* 0x010fc600078e0018 */
[----:B------:R-:W4:Y:S04]  /*40280*/  LDL R15, [R1+0x24d4] ;  /* 0x0024d400010f7983 */ /* 0x000f280000100800 */
[----:B------:R-:W4:Y:S04]  /*40290*/  LDL R16, [R1+0x24c8] ;  /* 0x0024c80001107983 */ /* 0x000f280000100800 */
[----:B------:R1:W4:Y:S04]  /*402a0*/  @!P6 LDG.E.U16 R10, desc[UR6][R4.64] ;  /* 0x00000006040ae981 */ /* 0x000328000c1e1500 */
[----:B0-----:R-:W4:Y:S01]  /*402b0*/  LDL R13, [R1+0x23ac] ;  /* 0x0023ac00010d7983 */ /* 0x001f220000100800 */
[----:B------:R-:W-:-:S02]  /*402c0*/  PRMT R9, RZ, 0x7610, R9 ;  /* 0x00007610ff097816 */ /* 0x000fc40000000009 */
[----:B------:R-:W-:Y:S02]  /*402d0*/  PRMT R8, RZ, 0x7610, R8 ;  /* 0x00007610ff087816 */ /* 0x000fe40000000008 */
[----:B------:R-:W-:Y:S02]  /*402e0*/  PRMT R7, RZ, 0x7610, R7 ;  /* 0x00007610ff077816 */ /* 0x000fe40000000007 */
[----:B------:R-:W-:Y:S02]  /*402f0*/  PRMT R6, RZ, 0x7610, R6 ;  /* 0x00007610ff067816 */ /* 0x000fe40000000006 */
[----:B------:R-:W-:Y:S01]  /*40300*/  PRMT R30, RZ, 0x7610, R30 ;  /* 0x00007610ff1e7816 */ /* 0x000fe2000000001e */
[----:B------:R-:W4:Y:S01]  /*40310*/  LDL R32, [R1+0x2418] ;  /* 0x0024180001207983 */ /* 0x000f220000100800 */
[----:B------:R-:W-:Y:S02]  /*40320*/  PRMT R31, RZ, 0x7610, R31 ;  /* 0x00007610ff1f7816 */ /* 0x000fe4000000001f */
[----:B------:R-:W-:Y:S01]  /*40330*/  PRMT R33, RZ, 0x7610, R33 ;  /* 0x00007610ff217816 */ /* 0x000fe20000000021 */
[----:B-1----:R-:W-:Y:S01]  /*40340*/  @!P5 IMAD.MOV.U32 R5, RZ, RZ, R14 ;  /* 0x000000ffff05d224 */ /* 0x002fe200078e000e */
[----:B------:R-:W-:Y:S01]  /*40350*/  PRMT R35, RZ, 0x7610, R35 ;  /* 0x00007610ff237816 */ /* 0x000fe20000000023 */
[----:B------:R-:W4:Y:S01]  /*40360*/  LDL R14, [R1+0x23a0] ;  /* 0x0023a000010e7983 */ /* 0x000f220000100800 */
[----:B------:R-:W-:-:S03]  /*40370*/  @!P5 IMAD.MOV.U32 R4, RZ, RZ, R2 ;  /* 0x000000ffff04d224 */ /* 0x000fc600078e0002 */
[----:B------:R-:W4:Y:S01]  /*40380*/  LDL R2, [R1+0x23b4] ;  /* 0x0023b40001027983 */ /* 0x000f220000100800 */
[----:B------:R-:W-:-:S03]  /*40390*/  PRMT R37, RZ, 0x7610, R37 ;  /* 0x00007610ff257816 */ /* 0x000fc60000000025 */
[----:B------:R-:W4:Y:S04]  /*403a0*/  LDL R44, [R1+0x2490] ;  /* 0x00249000012c7983 */ /* 0x000f280000100800 */
[----:B------:R2:W4:Y:S04]  /*403b0*/  @!P5 LDG.E.U16 R9, desc[UR6][R4.64] ;  /* 0x000000060409d981 */ /* 0x000528000c1e1500 */
[----:B------:R-:W4:Y:S01]  /*403c0*/  LDL R38, [R1+0x249c] ;  /* 0x00249c0001267983 */ /* 0x000f220000100800 */
[----:B------:R-:W-:-:S03]  /*403d0*/  PRMT R39, RZ, 0x7610, R39 ;  /* 0x00007610ff277816 */ /* 0x000fc60000000027 */
[----:B------:R-:W4:Y:S04]  /*403e0*/  LDL R34, [R1+0x24a4] ;  /* 0x0024a40001227983 */ /* 0x000f280000100800 */
[----:B------:R-:W4:Y:S01]  /*403f0*/  LDL R36, [R1+0x2498] ;  /* 0x0024980001247983 */ /* 0x000f220000100800 */
[----:B--2---:R-:W-:Y:S01]  /*40400*/  @!P6 IMAD.MOV.U32 R5, RZ, RZ, R23 ;  /* 0x000000ffff05e224 */ /* 0x004fe200078e0017 */
[----:B------:R-:W-:Y:S02]  /*40410*/  @!P6 MOV R4, R20 ;  /* 0x000000140004e202 */ /* 0x000fe40000000f00 */
[----:B------:R-:W2:Y:S04]  /*40420*/  LDL R23, [R1+0x2424] ;  /* 0x0024240001177983 */ /* 0x000ea80000100800 */
[----:B------:R-:W2:Y:S04]  /*40430*/  LDL R20, [R1+0x23a8] ;  /* 0x0023a80001147983 */ /* 0x000ea80000100800 */
[----:B------:R0:W2:Y:S02]  /*40440*/  @!P6 LDG.E.U16 R8, desc[UR6][R4.64] ;  /* 0x000000060408e981 */ /* 0x0000a4000c1e1500 */
[----:B0-----:R-:W-:-:S02]  /*40450*/  @!P5 IMAD.MOV.U32 R4, RZ, RZ, R3 ;  /* 0x000000ffff04d224 */ /* 0x001fc400078e0003 */
[----:B------:R-:W2:Y:S01]  /*40460*/  LDL R3, [R1+0x23dc] ;  /* 0x0023dc0001037983 */ /* 0x000ea20000100800 */
[----:B------:R-:W-:-:S03]  /*40470*/  @!P5 IMAD.MOV.U32 R5, RZ, RZ, R19 ;  /* 0x000000ffff05d224 */ /* 0x000fc600078e0013 */
[----:B------:R-:W2:Y:S04]  /*40480*/  LDL R19, [R1+0x23d0] ;  /* 0x0023d00001137983 */ /* 0x000ea80000100800 */
[----:B------:R0:W2:Y:S02]  /*40490*/  @!P5 LDG.E.U16 R7, desc[UR6][R4.64] ;  /* 0x000000060407d981 */ /* 0x0000a4000c1e1500 */
[----:B0-----:R-:W-:Y:S02]  /*404a0*/  @!P6 IMAD.MOV.U32 R4, RZ, RZ, R17 ;  /* 0x000000ffff04e224 */ /* 0x001fe400078e0011 */
[----:B---3--:R-:W-:Y:S02]  /*404b0*/  @!P6 IMAD.MOV.U32 R5, RZ, RZ, R18 ;  /* 0x000000ffff05e224 */ /* 0x008fe400078e0012 */
[----:B------:R-:W-:-:S02]  /*404c0*/  @!P5 IMAD.MOV.U32 R24, RZ, RZ, R21 ;  /* 0x000000ffff18d224 */ /* 0x000fc400078e0015 */
[----:B------:R-:W-:Y:S01]  /*404d0*/  @!P5 IMAD.MOV.U32 R25, RZ, RZ, R22 ;  /* 0x000000ffff19d224 */ /* 0x000fe200078e0016 */
[----:B------:R-:W3:Y:S04]  /*404e0*/  LDL R18, [R1+0x23d8] ;  /* 0x0023d80001127983 */ /* 0x000ee80000100800 */
[----:B------:R0:W3:Y:S04]  /*404f0*/  @!P6 LDG.E.U16 R6, desc[UR6][R4.64] ;  /* 0x000000060406e981 */ /* 0x0000e8000c1e1500 */
[----:B------:R-:W3:Y:S04]  /*40500*/  LDL R17, [R1+0x23e4] ;  /* 0x0023e40001117983 */ /* 0x000ee80000100800 */
[----:B------:R-:W3:Y:S04]  /*40510*/  LDL R22, [R1+0x2420] ;  /* 0x0024200001167983 */ /* 0x000ee80000100800 */
[----:B------:R-:W3:Y:S01]  /*40520*/  LDL R21, [R1+0x242c] ;  /* 0x00242c0001157983 */ /* 0x000ee20000100800 */
[----:B0-----:R-:W-:-:S02]  /*40530*/  PRMT R5, RZ, 0x7610, R5 ;  /* 0x00007610ff057816 */ /* 0x001fc40000000005 */
[----:B------:R-:W-:-:S04]  /*40540*/  PRMT R4, RZ, 0x7610, R4 ;  /* 0x00007610ff047816 */ /* 0x000fc80000000004 */
[----:B------:R4:W3:Y:S02]  /*40550*/  @!P5 LDG.E.U16 R5, desc[UR6][R24.64] ;  /* 0x000000061805d981 */ /* 0x0008e4000c1e1500 */
[----:B----4-:R-:W-:Y:S02]  /*40560*/  @!P6 IMAD.MOV.U32 R24, RZ, RZ, R15 ;  /* 0x000000ffff18e224 */ /* 0x010fe400078e000f */
[----:B------:R-:W-:Y:S01]  /*40570*/  @!P6 IMAD.MOV.U32 R25, RZ, RZ, R16 ;  /* 0x000000ffff19e224 */ /* 0x000fe200078e0010 */
[----:B------:R-:W4:Y:S04]  /*40580*/  LDL R15, [R1+0x23ec] ;  /* 0x0023ec00010f7983 */ /* 0x000f280000100800 */
[----:B------:R-:W4:Y:S04]  /*40590*/  LDL R16, [R1+0x23e0] ;  /* 0x0023e00001107983 */ /* 0x000f280000100800 */
[----:B------:R0:W4:Y:S01]  /*405a0*/  @!P6 LDG.E.U16 R4, desc[UR6][R24.64] ;  /* 0x000000061804e981 */ /* 0x000122000c1e1500 */
[----:B------:R-:W-:-:S03]  /*405b0*/  @!P6 IMAD.MOV.U32 R26, RZ, RZ, R2 ;  /* 0x000000ffff1ae224 */ /* 0x000fc600078e0002 */
[----:B------:R-:W4:Y:S01]  /*405c0*/  LDL R2, [R1+0x241c] ;  /* 0x00241c0001027983 */ /* 0x000f220000100800 */
[----:B0-----:R-:W-:Y:S01]  /*405d0*/  @!P5 MOV R24, R13 ;  /* 0x0000000d0018d202 */ /* 0x001fe20000000f00 */
[----:B------:R-:W-:Y:S02]  /*405e0*/  @!P5 IMAD.MOV.U32 R25, RZ, RZ, R14 ;  /* 0x000000ffff19d224 */ /* 0x000fe400078e000e */
[----:B------:R-:W4:Y:S04]  /*405f0*/  LDL R13, [R1+0x23f4] ;  /* 0x0023f400010d7983 */ /* 0x000f280000100800 */
[----:B------:R-:W4:Y:S04]  /*40600*/  LDL R14, [R1+0x23e8] ;  /* 0x0023e800010e7983 */ /* 0x000f280000100800 */
[----:B------:R0:W4:Y:S02]  /*40610*/  @!P5 LDG.E.U16 R30, desc[UR6][R24.64] ;  /* 0x00000006181ed981 */ /* 0x000124000c1e1500 */
[----:B0-----:R-:W-:-:S02]  /*40620*/  PRMT R24, RZ, 0x7610, R24 ;  /* 0x00007610ff187816 */ /* 0x001fc40000000018 */
[----:B------:R-:W-:Y:S01]  /*40630*/  PRMT R25, RZ, 0x7610, R25 ;  /* 0x00007610ff197816 */ /* 0x000fe20000000019 */
[----:B--2---:R-:W-:Y:S02]  /*40640*/  @!P6 IMAD.MOV.U32 R27, RZ, RZ, R20 ;  /* 0x000000ffff1be224 */ /* 0x004fe400078e0014 */
[----:B------:R-:W2:Y:S04]  /*40650*/  LDL R20, [R1+0x2428] ;  /* 0x0024280001147983 */ /* 0x000ea80000100800 */
[----:B------:R0:W2:Y:S02]  /*40660*/  @!P6 LDG.E.U16 R24, desc[UR6][R26.64] ;  /* 0x000000061a18e981 */ /* 0x0000a4000c1e1500 */
[----:B0-----:R-:W-:Y:S02]  /*40670*/  @!P5 IMAD.MOV.U32 R26, RZ, RZ, R3 ;  /* 0x000000ffff1ad224 */ /* 0x001fe400078e0003 */
[----:B------:R-:W2:Y:S01]  /*40680*/  LDL R3, [R1+0x2410] ;  /* 0x0024100001037983 */ /* 0x000ea20000100800 */
[----:B------:R-:W-:-:S03]  /*40690*/  @!P5 IMAD.MOV.U32 R27, RZ, RZ, R19 ;  /* 0x000000ffff1bd224 */ /* 0x000fc600078e0013 */
[----:B------:R-:W2:Y:S04]  /*406a0*/  LDL R19, [R1+0x2434] ;  /* 0x0024340001137983 */ /* 0x000ea80000100800 */
[----:B------:R0:W2:Y:S02]  /*406b0*/  @!P5 LDG.E.U16 R25, desc[UR6][R26.64] ;  /* 0x000000061a19d981 */ /* 0x0000a4000c1e1500 */
[----:B0-----:R-:W-:Y:S01]  /*406c0*/  PRMT R26, RZ, 0x7610, R26 ;  /* 0x00007610ff1a7816 */ /* 0x001fe2000000001a */
[----:B---3--:R-:W-:Y:S02]  /*406d0*/  @!P6 IMAD.MOV.U32 R29, RZ, RZ, R18 ;  /* 0x000000ffff1de224 */ /* 0x008fe400078e0012 */
[----:B------:R-:W-:Y:S01]  /*406e0*/  @!P6 IMAD.MOV.U32 R28, RZ, RZ, R17 ;  /* 0x000000ffff1ce224 */ /* 0x000fe200078e0011 */
[----:B------:R-:W3:Y:S04]  /*406f0*/  LDL R18, [R1+0x2450] ;  /* 0x0024500001127983 */ /* 0x000ee80000100800 */
[----:B------:R-:W3:Y:S04]  /*40700*/  LDL R17, [R1+0x245c] ;  /* 0x00245c0001117983 */ /* 0x000ee80000100800 */
[----:B------:R4:W3:Y:S01]  /*40710*/  @!P6 LDG.E.U16 R26, desc[UR6][R28.64] ;  /* 0x000000061c1ae981 */ /* 0x0008e2000c1e1500 */
[----:B------:R-:W-:Y:S01]  /*40720*/  PRMT R27, RZ, 0x7610, R27 ;  /* 0x00007610ff1b7816 */ /* 0x000fe2000000001b */
[----:B----4-:R-:W-:-:S02]  /*40730*/  @!P5 IMAD.MOV.U32 R28, RZ, RZ, R15 ;  /* 0x000000ffff1cd224 */ /* 0x010fc400078e000f */
[----:B------:R-:W-:Y:S01]  /*40740*/  @!P5 IMAD.MOV.U32 R29, RZ, RZ, R16 ;  /* 0x000000ffff1dd224 */ /* 0x000fe200078e0010 */
[----:B------:R-:W4:Y:S04]  /*40750*/  LDL R15, [R1+0x2464] ;  /* 0x00246400010f7983 */ /* 0x000f280000100800 */
[----:B------:R-:W4:Y:S04]  /*40760*/  LDL R16, [R1+0x2458] ;  /* 0x0024580001107983 */ /* 0x000f280000100800 */
[----:B------:R0:W4:Y:S02]  /*40770*/  @!P5 LDG.E.U16 R27, desc[UR6][R28.64] ;  /* 0x000000061c1bd981 */ /* 0x000124000c1e1500 */
[----:B0-----:R-:W-:Y:S01]  /*40780*/  @!P6 MOV R28, R13 ;  /* 0x0000000d001ce202 */ /* 0x001fe20000000f00 */
[----:B------:R-:W-:Y:S01]  /*40790*/  @!P6 IMAD.MOV.U32 R29, RZ, RZ, R14 ;  /* 0x000000ffff1de224 */ /* 0x000fe200078e000e */
[----:B------:R-:W4:Y:S04]  /*407a0*/  LDL R13, [R1+0x246c] ;  /* 0x00246c00010d7983 */ /* 0x000f280000100800 */
[----:B------:R-:W4:Y:S04]  /*407b0*/  LDL R14, [R1+0x2460] ;  /* 0x00246000010e7983 */ /* 0x000f280000100800 */
[----:B------:R0:W4:Y:S02]  /*407c0*/  @!P6 LDG.E.U16 R31, desc[UR6][R28.64] ;  /* 0x000000061c1fe981 */ /* 0x000124000c1e1500 */
[----:B0-----:R-:W-:-:S02]  /*407d0*/  @!P5 IMAD.MOV.U32 R28, RZ, RZ, R2 ;  /* 0x000000ffff1cd224 */ /* 0x001fc400078e0002 */
[----:B------:R-:W4:Y:S01]  /*407e0*/  LDL R2, [R1+0x2474] ;  /* 0x0024740001027983 */ /* 0x000f220000100800 */
[----:B------:R-:W-:Y:S02]  /*407f0*/  PRMT R41, RZ, 0x7610, R41 ;  /* 0x00007610ff297816 */ /* 0x000fe40000000029 */
[----:B------:R-:W-:Y:S02]  /*40800*/  PRMT R43, RZ, 0x7610, R43 ;  /* 0x00007610ff2b7816 */ /* 0x000fe4000000002b */
[----:B------:R-:W-:Y:S01]  /*40810*/  PRMT R45, RZ, 0x7610, R45 ;  /* 0x00007610ff2d7816 */ /* 0x000fe2000000002d */
[----:B--2---:R-:W-:Y:S02]  /*40820*/  @!P5 IMAD.MOV.U32 R29, RZ, RZ, R3 ;  /* 0x000000ffff1dd224 */ /* 0x004fe400078e0003 */
[----:B------:R-:W2:Y:S04]  /*40830*/  LDL R3, [R1+0x2468] ;  /* 0x0024680001037983 */ /* 0x000ea80000100800 */
[----:B------:R0:W2:Y:S02]  /*40840*/  @!P5 LDG.E.U16 R33, desc[UR6][R28.64] ;  /* 0x000000061c21d981 */ /* 0x0000a4000c1e1500 */
[----:B0-----:R-:W-:-:S02]  /*40850*/  @!P6 IMAD.MOV.U32 R28, RZ, RZ, R23 ;  /* 0x000000ffff1ce224 */ /* 0x001fc400078e0017 */
[----:B------:R-:W-:Y:S02]  /*40860*/  @!P6 IMAD.MOV.U32 R29, RZ, RZ, R32 ;  /* 0x000000ffff1de224 */ /* 0x000fe400078e0020 */
[----:B------:R-:W2:Y:S04]  /*40870*/  LDL R32, [R1+0x24a0] ;  /* 0x0024a00001207983 */ /* 0x000ea80000100800 */
[----:B------:R0:W2:Y:S02]  /*40880*/  @!P6 LDG.E.U16 R35, desc[UR6][R28.64] ;  /* 0x000000061c23e981 */ /* 0x0000a4000c1e1500 */
[----:B0-----:R-:W-:Y:S02]  /*40890*/  @!P5 IMAD.MOV.U32 R28, RZ, RZ, R21 ;  /* 0x000000ffff1cd224 */ /* 0x001fe400078e0015 */
[----:B------:R-:W-:-:S05]  /*408a0*/  @!P5 IMAD.MOV.U32 R29, RZ, RZ, R22 ;  /* 0x000000ffff1dd224 */ /* 0x000fca00078e0016 */
[----:B------:R0:W2:Y:S02]  /*408b0*/  @!P5 LDG.E.U16 R37, desc[UR6][R28.64] ;  /* 0x000000061c25d981 */ /* 0x0000a4000c1e1500 */
[----:B0-----:R-:W-:Y:S02]  /*408c0*/  @!P6 IMAD.MOV.U32 R28, RZ, RZ, R19 ;  /* 0x000000ffff1ce224 */ /* 0x001fe400078e0013 */
[----:B------:R-:W-:-:S05]  /*408d0*/  @!P6 IMAD.MOV.U32 R29, RZ, RZ, R20 ;  /* 0x000000ffff1de224 */ /* 0x000fca00078e0014 */
[----:B------:R3:W2:Y:S02]  /*408e0*/  @!P6 LDG.E.U16 R39, desc[UR6][R28.64] ;  /* 0x000000061c27e981 */ /* 0x0006a4000c1e1500 */
[----:B---3--:R-:W-:Y:S01]  /*408f0*/  @!P5 MOV R28, R17 ;  /* 0x00000011001cd202 */ /* 0x008fe20000000f00 */
[----:B------:R-:W-:Y:S01]  /*40900*/  @!P5 IMAD.MOV.U32 R29, RZ, RZ, R18 ;  /* 0x000000ffff1dd224 */ /* 0x000fe200078e0012 */
[----:B------:R-:W3:Y:S04]  /*40910*/  LDL R17, [R1+0x24a8] ;  /* 0x0024a80001117983 */ /* 0x000ee80000100800 */
[----:B------:R-:W3:Y:S04]  /*40920*/  LDL R18, [R1+0x24ac] ;  /* 0x0024ac0001127983 */ /* 0x000ee80000100800 */
[----:B------:R4:W3:Y:S02]  /*40930*/  @!P5 LDG.E.U16 R41, desc[UR6][R28.64] ;  /* 0x000000061c29d981 */ /* 0x0008e4000c1e1500 */
[----:B----4-:R-:W-:-:S02]  /*40940*/  @!P6 IMAD.MOV.U32 R28, RZ, RZ, R15 ;  /* 0x000000ffff1ce224 */ /* 0x010fc400078e000f */
[----:B------:R-:W-:Y:S01]  /*40950*/  @!P6 IMAD.MOV.U32 R29, RZ, RZ, R16 ;  /* 0x000000ffff1de224 */ /* 0x000fe200078e0010 */
[----:B------:R-:W4:Y:S04]  /*40960*/  LDL R15, [R1+0x24d8] ;  /* 0x0024d800010f7983 */ /* 0x000f280000100800 */
[----:B------:R-:W4:Y:S04]  /*40970*/  LDL R16, [R1+0x24b4] ;  /* 0x0024b40001107983 */ /* 0x000f280000100800 */
[----:B------:R0:W4:Y:S02]  /*40980*/  @!P6 LDG.E.U16 R43, desc[UR6][R28.64] ;  /* 0x000000061c2be981 */ /* 0x000124000c1e1500 */
[----:B0-----:R-:W-:-:S02]  /*40990*/  @!P5 IMAD.MOV.U32 R28, RZ, RZ, R13 ;  /* 0x000000ffff1cd224 */ /* 0x001fc400078e000d */
[----:B------:R-:W-:Y:S01]  /*409a0*/  @!P5 IMAD.MOV.U32 R29, RZ, RZ, R14 ;  /* 0x000000ffff1dd224 */ /* 0x000fe200078e000e */
[----:B------:R-:W4:Y:S04]  /*409b0*/  LDL R13, [R1+0x24d0] ;  /* 0x0024d000010d7983 */ /* 0x000f280000100800 */
[----:B------:R-:W4:Y:S04]  /*409c0*/  LDL R14, [R1+0x24e4] ;  /* 0x0024e400010e7983 */ /* 0x000f280000100800 */
[----:B------:R0:W4:Y:S02]  /*409d0*/  @!P5 LDG.E.U16 R45, desc[UR6][R28.64] ;  /* 0x000000061c2dd981 */ /* 0x000124000c1e1500 */
[----:B0-----:R-:W-:-:S02]  /*409e0*/  @!P6 IMAD.MOV.U32 R28, RZ, RZ, R2 ;  /* 0x000000ffff1ce224 */ /* 0x001fc400078e0002 */
[----:B------:R-:W4:Y:S04]  /*409f0*/  LDL R2, [R1+0x24dc] ;  /* 0x0024dc0001027983 */ /* 0x000f280000100800 */
        /* <DEDUP_REMOVED lines=9> */
[----:B------:R-:W0:Y:S01]  /*40a90*/  S2R R0, SR_TID.X ;  /* 0x0000000000007919 */ /* 0x000e220000002100 */
[----:B------:R-:W-:-:S02]  /*40aa0*/  PRMT R47, RZ, 0x7610, R47 ;  /* 0x00007610ff2f7816 */ /* 0x000fc4000000002f */
[----:B------:R-:W-:Y:S02]  /*40ab0*/  PRMT R49, RZ, 0x7610, R49 ;  /* 0x00007610ff317816 */ /* 0x000fe40000000031 */
[----:B------:R-:W-:Y:S02]  /*40ac0*/  PRMT R51, RZ, 0x7610, R51 ;  /* 0x00007610ff337816 */ /* 0x000fe40000000033 */
[----:B------:R-:W-:Y:S02]  /*40ad0*/  PRMT R53, RZ, 0x7610, R53 ;  /* 0x00007610ff357816 */ /* 0x000fe40000000035 */
[----:B------:R-:W-:Y:S02]  /*40ae0*/  PRMT R55, RZ, 0x7610, R55 ;  /* 0x00007610ff377816 */ /* 0x000fe40000000037 */
[----:B0-----:R-:W-:-:S05]  /*40af0*/  LOP3.LUT R0, R0, 0x1f, RZ, 0xc0, !PT ;  /* 0x0000001f00007812 */ /* 0x001fca00078ec0ff */
[----:B------:R-:W-:Y:S02]  /*40b00*/  IMAD.SHL.U32 R0, R0, 0x2, RZ ;  /* 0x0000000200007824 */ /* 0x000fe400078e00ff */
[----:B--2---:R-:W-:Y:S02]  /*40b10*/  @!P6 IMAD.MOV.U32 R29, RZ, RZ, R3 ;  /* 0x000000ffff1de224 */ /* 0x004fe400078e0003 */
[----:B------:R-:W2:Y:S04]  /*40b20*/  LDL.LU R3, [R1+0x23c] ;  /* 0x00023c0001037983 */ /* 0x000ea80000300800 */
[----:B------:R0:W2:Y:S04]  /*40b30*/  @!P6 LDG.E.U16 R47, desc[UR6][R28.64] ;  /* 0x000000061c2fe981 */ /* 0x0000a8000c1e1500 */
[----:B------:R-:W2:Y:S04]  /*40b40*/  LDL.LU R60, [R1+0x238] ;  /* 0x00023800013c7983 */ /* 0x000ea80000300800 */
[----:B------:R-:W2:Y:S01]  /*40b50*/  LDL.LU R61, [R1+0x21c] ;  /* 0x00021c00013d7983 */ /* 0x000ea20000300800 */
[----:B0-----:R-:W-:-:S02]  /*40b60*/  @!P5 IMAD.MOV.U32 R28, RZ, RZ, R38 ;  /* 0x000000ffff1cd224 */ /* 0x001fc400078e0026 */
[----:B------:R-:W-:-:S05]  /*40b70*/  @!P5 IMAD.MOV.U32 R29, RZ, RZ, R44 ;  /* 0x000000ffff1dd224 */ /* 0x000fca00078e002c */
[----:B------:R0:W2:Y:S02]  /*40b80*/  @!P5 LDG.E.U16 R49, desc[UR6][R28.64] ;  /* 0x000000061c31d981 */ /* 0x0000a4000c1e1500 */
[----:B0-----:R-:W-:Y:S01]  /*40b90*/  @!P6 MOV R28, R34 ;  /* 0x00000022001ce202 */ /* 0x001fe20000000f00 */
[----:B------:R-:W-:-:S05]  /*40ba0*/  @!P6 IMAD.MOV.U32 R29, RZ, RZ, R36 ;  /* 0x000000ffff1de224 */ /* 0x000fca00078e0024 */
[----:B------:R0:W2:Y:S02]  /*40bb0*/  @!P6 LDG.E.U16 R51, desc[UR6][R28.64] ;  /* 0x000000061c33e981 */ /* 0x0000a4000c1e1500 */
[----:B0-----:R-:W-:Y:S02]  /*40bc0*/  @!P5 IMAD.MOV.U32 R29, RZ, RZ, R32 ;  /* 0x000000ffff1dd224 */ /* 0x001fe400078e0020 */
[----:B---3--:R-:W-:-:S05]  /*40bd0*/  @!P5 IMAD.MOV.U32 R28, RZ, RZ, R18 ;  /* 0x000000ffff1cd224 */ /* 0x008fca00078e0012 */
[----:B------:R4:W3:Y:S02]  /*40be0*/  @!P5 LDG.E.U16 R53, desc[UR6][R28.64] ;  /* 0x000000061c35d981 */ /* 0x0008e4000c1e1500 */
[----:B----4-:R-:W-:Y:S02]  /*40bf0*/  @!P6 IMAD.MOV.U32 R28, RZ, RZ, R16 ;  /* 0x000000ffff1ce224 */ /* 0x010fe400078e0010 */
[----:B------:R-:W-:-:S05]  /*40c00*/  @!P6 IMAD.MOV.U32 R29, RZ, RZ, R17 ;  /* 0x000000ffff1de224 */ /* 0x000fca00078e0011 */
[----:B------:R0:W4:Y:S02]  /*40c10*/  @!P6 LDG.E.U16 R55, desc[UR6][R28.64] ;  /* 0x000000061c37e981 */ /* 0x000124000c1e1500 */
[----:B0-----:R-:W-:Y:S02]  /*40c20*/  @!P6 IMAD.MOV.U32 R28, RZ, RZ, R14 ;  /* 0x000000ffff1ce224 */ /* 0x001fe400078e000e */
[----:B------:R-:W-:Y:S01]  /*40c30*/  @!P6 IMAD.MOV.U32 R29, RZ, RZ, R15 ;  /* 0x000000ffff1de224 */ /* 0x000fe200078e000f */
[----:B------:R-:W3:Y:S04]  /*40c40*/  LDL.LU R14, [R1+0x218] ;  /* 0x00021800010e7983 */ /* 0x000ee80000300800 */
[----:B------:R-:W4:Y:S04]  /*40c50*/  LDL.LU R15, [R1+0x1fc] ;  /* 0x0001fc00010f7983 */ /* 0x000f280000300800 */
[----:B------:R-:W4:Y:S04]  /*40c60*/  LDL.LU R16, [R1+0x1f8] ;  /* 0x0001f80001107983 */ /* 0x000f280000300800 */
[----:B------:R-:W4:Y:S04]  /*40c70*/  LDL.LU R17, [R1+0x1dc] ;  /* 0x0001dc0001117983 */ /* 0x000f280000300800 */
[----:B------:R-:W4:Y:S04]  /*40c80*/  LDL.LU R18, [R1+0x1d8] ;  /* 0x0001d80001127983 */ /* 0x000f280000300800 */
[----:B------:R0:W-:Y:S04]  /*40c90*/  STS.U16 [R0+UR4+0x4600], R19 ;  /* 0x0046001300007988 */ /* 0x0001e80008000404 */
[----:B------:R1:W-:Y:S04]  /*40ca0*/  STS.U16 [R0+UR4+0x4800], R20 ;  /* 0x0048001400007988 */ /* 0x0003e80008000404 */
[----:B------:R1:W-:Y:S04]  /*40cb0*/  STS.U16 [R0+UR4+0x4840], R21 ;  /* 0x0048401500007988 */ /* 0x0003e80008000404 */
[----:B------:R1:W-:Y:S04]  /*40cc0*/  STS.U16 [R0+UR4+0x4a40], R22 ;  /* 0x004a401600007988 */ /* 0x0003e80008000404 */
[----:B------:R1:W-:Y:S04]  /*40cd0*/  STS.U16 [R0+UR4+0x4a00], R23 ;  /* 0x004a001700007988 */ /* 0x0003e80008000404 */
[----:B------:R1:W-:Y:S04]  /*40ce0*/  STS.U16 [R0+UR4+0x4c00], R40 ;  /* 0x004c002800007988 */ /* 0x0003e80008000404 */
[----:B0-----:R-:W4:Y:S04]  /*40cf0*/  LDL.LU R19, [R1+0x1bc] ;  /* 0x0001bc0001137983 */ /* 0x001f280000300800 */
[----:B-1----:R-:W4:Y:S04]  /*40d00*/  LDL.LU R20, [R1+0x1b8] ;  /* 0x0001b80001147983 */ /* 0x002f280000300800 */
[----:B------:R-:W4:Y:S04]  /*40d10*/  LDL.LU R21, [R1+0x19c] ;  /* 0x00019c0001157983 */ /* 0x000f280000300800 */
[----:B------:R-:W4:Y:S04]  /*40d20*/  LDL.LU R22, [R1+0x198] ;  /* 0x0001980001167983 */ /* 0x000f280000300800 */
[----:B------:R-:W4:Y:S04]  /*40d30*/  LDL.LU R23, [R1+0x17c] ;  /* 0x00017c0001177983 */ /* 0x000f280000300800 */
[----:B------:R0:W-:Y:S04]  /*40d40*/  STS.U16 [R0+UR4+0x4c40], R42 ;  /* 0x004c402a00007988 */ /* 0x0001e80008000404 */
[----:B------:R-:W4:Y:S04]  /*40d50*/  LDL.LU R40, [R1+0x178] ;  /* 0x0001780001287983 */ /* 0x000f280000300800 */
[----:B------:R1:W-:Y:S04]  /*40d60*/  STS.U16 [R0+UR4+0x4e40], R56 ;  /* 0x004e403800007988 */ /* 0x0003e80008000404 */
[----:B------:R1:W-:Y:S04]  /*40d70*/  STS.U16 [R0+UR4+0x4e00], R58 ;  /* 0x004e003a00007988 */ /* 0x0003e80008000404 */
[----:B0-----:R-:W4:Y:S04]  /*40d80*/  LDL.LU R42, [R1+0x15c] ;  /* 0x00015c00012a7983 */ /* 0x001f280000300800 */
[----:B-1----:R-:W4:Y:S04]  /*40d90*/  LDL.LU R56, [R1+0x158] ;  /* 0x0001580001387983 */ /* 0x002f280000300800 */
[----:B------:R-:W4:Y:S01]  /*40da0*/  LDL.LU R58, [R1+0x11c] ;  /* 0x00011c00013a7983 */ /* 0x000f220000300800 */
[----:B------:R-:W-:-:S02]  /*40db0*/  PRMT R57, RZ, 0x7610, R57 ;  /* 0x00007610ff397816 */ /* 0x000fc40000000039 */
[----:B------:R-:W-:-:S04]  /*40dc0*/  PRMT R59, RZ, 0x7610, R59 ;  /* 0x00007610ff3b7816 */ /* 0x000fc8000000003b */
[----:B------:R0:W4:Y:S02]  /*40dd0*/  @!P6 LDG.E.U16 R57, desc[UR6][R28.64] ;  /* 0x000000061c39e981 */ /* 0x000124000c1e1500 */
[----:B0-----:R-:W-:Y:S02]  /*40de0*/  @!P5 IMAD.MOV.U32 R28, RZ, RZ, R2 ;  /* 0x000000ffff1cd224 */ /* 0x001fe400078e0002 */
[----:B------:R-:W-:-:S05]  /*40df0*/  @!P5 IMAD.MOV.U32 R29, RZ, RZ, R13 ;  /* 0x000000ffff1dd224 */ /* 0x000fca00078e000d */
[----:B------:R-:W4:Y:S04]  /*40e00*/  @!P5 LDG.E.U16 R59, desc[UR6][R28.64] ;  /* 0x000000061c3bd981 */ /* 0x000f28000c1e1500 */
        /* <DEDUP_REMOVED lines=14> */
[----:B--2---:R0:W-:Y:S04]  /*40ef0*/  STS.U16 [R0+UR4+0x5000], R3 ;  /* 0x0050000300007988 */ /* 0x0041e80008000404 */
[----:B------:R1:W-:Y:S04]  /*40f00*/  STS.U16 [R0+UR4+0x5040], R60 ;  /* 0x0050403c00007988 */ /* 0x0003e80008000404 */
[----:B------:R2:W-:Y:S04]  /*40f10*/  STS.U16 [R0+UR4+0x5240], R61 ;  /* 0x0052403d00007988 */ /* 0x0005e80008000404 */
[----:B0-----:R-:W4:Y:S04]  /*40f20*/  LDL.LU R3, [R1+0x38] ;  /* 0x0000380001037983 */ /* 0x001f280000300800 */
[----:B-1----:R-:W4:Y:S04]  /*40f30*/  LDL.LU R60, [R1+0x1c] ;  /* 0x00001c00013c7983 */ /* 0x002f280000300800 */
[----:B--2---:R-:W2:Y:S04]  /*40f40*/  LDL.LU R61, [R1+0x18] ;  /* 0x00001800013d7983 */ /* 0x004ea80000300800 */
[----:B---3--:R0:W-:Y:S04]  /*40f50*/  STS.U16 [R0+UR4+0x5200], R14 ;  /* 0x0052000e00007988 */ /* 0x0081e80008000404 */
[----:B----4-:R1:W-:Y:S04]  /*40f60*/  STS.U16 [R0+UR4+0x5400], R15 ;  /* 0x0054000f00007988 */ /* 0x0103e80008000404 */
[----:B------:R3:W-:Y:S04]  /*40f70*/  STS.U16 [R0+UR4+0x5440], R16 ;  /* 0x0054401000007988 */ /* 0x0007e80008000404 */
[----:B------:R4:W-:Y:S04]  /*40f80*/  STS.U16 [R0+UR4+0x5640], R17 ;  /* 0x0056401100007988 */ /* 0x0009e80008000404 */
[----:B------:R4:W-:Y:S04]  /*40f90*/  STS.U16 [R0+UR4+0x5600], R18 ;  /* 0x0056001200007988 */ /* 0x0009e80008000404 */
[----:B0-----:R-:W2:Y:S04]  /*40fa0*/  LDL.LU R14, [R1+0x3c24] ;  /* 0x003c2400010e7983 */ /* 0x001ea80000300800 */
[----:B-1----:R-:W2:Y:S04]  /*40fb0*/  LDL.LU R15, [R1+0x3c20] ;  /* 0x003c2000010f7983 */ /* 0x002ea80000300800 */
[----:B---3--:R-:W3:Y:S04]  /*40fc0*/  LDL.LU R16, [R1+0x3c1c] ;  /* 0x003c1c0001107983 */ /* 0x008ee80000300800 */
[----:B----4-:R-:W4:Y:S04]  /*40fd0*/  LDL.LU R17, [R1+0x3c18] ;  /* 0x003c180001117983 */ /* 0x010f280000300800 */
[----:B------:R-:W3:Y:S04]  /*40fe0*/  LDL.LU R18, [R1+0x3c14] ;  /* 0x003c140001127983 */ /* 0x000ee80000300800 */
[----:B------:R0:W-:Y:S04]  /*40ff0*/  STS.U16 [R0+UR4+0x5800], R19 ;  /* 0x0058001300007988 */ /* 0x0001e80008000404 */
[----:B------:R1:W-:Y:S04]  /*41000*/  STS.U16 [R0+UR4+0x5840], R20 ;  /* 0x0058401400007988 */ /* 0x0003e80008000404 */
[----:B------:R1:W-:Y:S04]  /*41010*/  STS.U16 [R0+UR4+0x5a40], R21 ;  /* 0x005a401500007988 */ /* 0x0003e80008000404 */
[----:B------:R1:W-:Y:S04]  /*41020*/  STS.U16 [R0+UR4+0x5a00], R22 ;  /* 0x005a001600007988 */ /* 0x0003e80008000404 */
[----:B------:R1:W-:Y:S04]  /*41030*/  STS.U16 [R0+UR4+0x5c00], R23 ;  /* 0x005c001700007988 */ /* 0x0003e80008000404 */
[----:B------:R1:W-:Y:S04]  /*41040*/  STS.U16 [R0+UR4+0x5c40], R40 ;  /* 0x005c402800007988 */ /* 0x0003e80008000404 */
[----:B0-----:R-:W4:Y:S04]  /*41050*/  LDL.LU R19, [R1+0x3c10] ;  /* 0x003c100001137983 */ /* 0x001f280000300800 */
[----:B-1----:R-:W3:Y:S04]  /*41060*/  LDL.LU R20, [R1+0x3c0c] ;  /* 0x003c0c0001147983 */ /* 0x002ee80000300800 */
[----:B------:R-:W4:Y:S04]  /*41070*/  LDL.LU R21, [R1+0x3c08] ;  /* 0x003c080001157983 */ /* 0x000f280000300800 */
[----:B------:R-:W3:Y:S04]  /*41080*/  LDL.LU R22, [R1+0x3c04] ;  /* 0x003c040001167983 */ /* 0x000ee80000300800 */
[----:B------:R-:W4:Y:S04]  /*41090*/  LDL.LU R23, [R1+0x3c00] ;  /* 0x003c000001177983 */ /* 0x000f280000300800 */
[----:B------:R-:W3:Y:S04]  /*410a0*/  LDL.LU R40, [R1+0x3bfc] ;  /* 0x003bfc0001287983 */ /* 0x000ee80000300800 */
        /* <DEDUP_REMOVED lines=9> */
[----:B------:R1:W-:Y:S04]  /*41140*/  STS.U16 [R0+UR4+0x6400], R32 ;  /* 0x0064002000007988 */ /* 0x0003e80008000404 */
[----:B------:R1:W-:Y:S04]  /*41150*/  STS.U16 [R0+UR4+0x6440], R34 ;  /* 0x0064402200007988 */ /* 0x0003e80008000404 */
[----:B------:R1:W-:Y:S04]  /*41160*/  STS.U16 [R0+UR4+0x6640], R36 ;  /* 0x0066402400007988 */ /* 0x0003e80008000404 */
[----:B0-----:R-:W3:Y:S04]  /*41170*/  LDL.LU R28, [R1+0x60c] ;  /* 0x00060c00011c7983 */ /* 0x001ee80000300800 */
[----:B-1----:R-:W3:Y:S04]  /*41180*/  LDL.LU R29, [R1+0x5f8] ;  /* 0x0005f800011d7983 */ /* 0x002ee80000300800 */
[----:B------:R-:W3:Y:S04]  /*41190*/  LDL.LU R13, [R1+0x5f4] ;  /* 0x0005f400010d7983 */ /* 0x000ee80000300800 */
[----:B------:R-:W3:Y:S04]  /*411a0*/  LDL.LU R32, [R1+0x5e0] ;  /* 0x0005e00001207983 */ /* 0x000ee80000300800 */
[----:B------:R-:W3:Y:S04]  /*411b0*/  LDL.LU R34, [R1+0x5dc] ;  /* 0x0005dc0001227983 */ /* 0x000ee80000300800 */
[----:B------:R0:W-:Y:S04]  /*411c0*/  STS.U16 [R0+UR4+0x6600], R38 ;  /* 0x0066002600007988 */ /* 0x0001e80008000404 */
[----:B------:R-:W3:Y:S04]  /*411d0*/  LDL.LU R36, [R1+0x5c8] ;  /* 0x0005c80001247983 */ /* 0x000ee80000300800 */
        /* <DEDUP_REMOVED lines=13> */
[----:B0-----:R-:W3:Y:S04]  /*412b0*/  LDL.LU R54, [R1+0x57c] ;  /* 0x00057c0001367983 */ /* 0x001ee80000300800 */
[----:B-1----:R-:W3:Y:S04]  /*412c0*/  LDL.LU R2, [R1+0x568] ;  /* 0x0005680001027983 */ /* 0x002ee80000300800 */
[----:B------:R0:W-:Y:S04]  /*412d0*/  STS.U16 [R0+UR4+0x6e00], R3 ;  /* 0x006e000300007988 */ /* 0x0001e80008000404 */
[----:B--2---:R1:W-:Y:S04]  /*412e0*/  STS.U16 [R0+UR4+0x7040], R61 ;  /* 0x0070403d00007988 */ /* 0x0043e80008000404 */
[----:B0-----:R-:W2:Y:S04]  /*412f0*/  LDL.LU R3, [R1+0x564] ;  /* 0x0005640001037983 */ /* 0x001ea80000300800 */
[----:B-1----:R-:W2:Y:S04]  /*41300*/  LDL.LU R61, [R1+0x550] ;  /* 0x00055000013d7983 */ /* 0x002ea80000300800 */
[----:B----4-:R-:W-:Y:S04]  /*41310*/  STS.U16 [R0+UR4+0x7640], R23 ;  /* 0x0076401700007988 */ /* 0x010fe80008000404 */
[----:B---3--:R-:W-:Y:S04]  /*41320*/  STS.U16 [R0+UR4+0x7440], R40 ;  /* 0x0074402800007988 */ /* 0x008fe80008000404 */
[----:B------:R-:W-:Y:S04]  /*41330*/  STS.U16 [R0+UR4+0x7400], R42 ;  /* 0x0074002a00007988 */ /* 0x000fe80008000404 */
[----:B------:R0:W-:Y:S04]  /*41340*/  STS.U16 [R0+UR4+0x7240], R58 ;  /* 0x0072403a00007988 */ /* 0x0001e80008000404 */
[----:B------:R1:W-:Y:S04]  /*41350*/  STS.U16 [R0+UR4+0x7200], R56 ;  /* 0x0072003800007988 */ /* 0x0003e80008000404 */
[----:B0-----:R-:W3:Y:S04]  /*41360*/  LDL.LU R58, [R1+0x610] ;  /* 0x00061000013a7983 */ /* 0x001ee80000300800 */
[----:B-1----:R-:W4:Y:S04]  /*41370*/  LDL.LU R56, [R1+0x624] ;  /* 0x0006240001387983 */ /* 0x002f280000300800 */
[----:B------:R-:W2:Y:S04]  /*41380*/  LDL.LU R42, [R1+0x628] ;  /* 0x00062800012a7983 */ /* 0x000ea80000300800 */
[----:B------:R-:W3:Y:S04]  /*41390*/  LDL.LU R40, [R1+0x63c] ;  /* 0x00063c0001287983 */ /* 0x000ee80000300800 */
[----:B------:R-:W4:Y:S04]  /*413a0*/  LDL.LU R23, [R1+0x640] ;  /* 0x0006400001177983 */ /* 0x000f280000300800 */
        /* <DEDUP_REMOVED lines=9> */
[----:B------:R1:W-:Y:S01]  /*41440*/  STS.U16 [R0+UR4+0x7e40], R15 ;  /* 0x007e400f00007988 */ /* 0x0003e20008000404 */
[----:B0-----:R-:W-:-:S03]  /*41450*/  LOP3.LUT R60, R0, 0x10, RZ, 0x3c, !PT ;  /* 0x00000010003c7812 */ /* 0x001fc600078e3cff */
[----:B-1----:R-:W2:Y:S04]  /*41460*/  LDL.LU R14, [R1+0x54c] ;  /* 0x00054c00010e7983 */ /* 0x002ea80000300800 */
        /* <DEDUP_REMOVED lines=9> */
[----:B----4-:R0:W-:Y:S04]  /*41500*/  STS.U16 [R60+UR4+0x80], R23 ;  /* 0x000080173c007988 */ /* 0x0101e80008000404 */
[----:B---3--:R1:W-:Y:S04]  /*41510*/  STS.U16 [R60+UR4+0xc0], R40 ;  /* 0x0000c0283c007988 */ /* 0x0083e80008000404 */
[----:B--2---:R2:W-:Y:S04]  /*41520*/  STS.U16 [R60+UR4+0x2c0], R42 ;  /* 0x0002c02a3c007988 */ /* 0x0045e80008000404 */
[----:B------:R3:W-:Y:S04]  /*41530*/  STS.U16 [R60+UR4+0x280], R56 ;  /* 0x000280383c007988 */ /* 0x0007e80008000404 */
[----:B------:R4:W-:Y:S04]  /*41540*/  STS.U16 [R60+UR4+0x480], R58 ;  /* 0x0004803a3c007988 */ /* 0x0009e80008000404 */
[----:B------:R4:W-:Y:S04]  /*41550*/  STS.U16 [R60+UR4+0x4c0], R28 ;  /* 0x0004c01c3c007988 */ /* 0x0009e80008000404 */
[----:B0-----:R-:W4:Y:S04]  /*41560*/  LDL.LU R23, [R1+0x4d4] ;  /* 0x0004d40001177983 */ /* 0x001f280000300800 */
[----:B-1----:R-:W4:Y:S04]  /*41570*/  LDL.LU R40, [R1+0x4c0] ;  /* 0x0004c00001287983 */ /* 0x002f280000300800 */
[----:B--2---:R-:W2:Y:S04]  /*41580*/  LDL.LU R42, [R1+0x4bc] ;  /* 0x0004bc00012a7983 */ /* 0x004ea80000300800 */
[----:B---3--:R-:W3:Y:S04]  /*41590*/  LDL.LU R56, [R1+0x4a8] ;  /* 0x0004a80001387983 */ /* 0x008ee80000300800 */
[----:B----4-:R-:W4:Y:S04]  /*415a0*/  LDL.LU R58, [R1+0x4a4] ;  /* 0x0004a400013a7983 */ /* 0x010f280000300800 */
[----:B------:R0:W-:Y:S04]  /*415b0*/  STS.U16 [R60+UR4+0x6c0], R29 ;  /* 0x0006c01d3c007988 */ /* 0x0001e80008000404 */
[----:B------:R-:W4:Y:S04]  /*415c0*/  LDL.LU R28, [R1+0x490] ;  /* 0x00049000011c7983 */ /* 0x000f280000300800 */
        /* <DEDUP_REMOVED lines=48> */
[----:B0-----:R-:W4:Y:S04]  /*418d0*/  LDL.LU R22, [R1+0x34c] ;  /* 0x00034c0001167983 */ /* 0x001f280000300800 */
[----:B------:R0:W-:Y:S04]  /*418e0*/  STS.U16 [R60+UR4+0x1e80], R23 ;  /* 0x001e80173c007988 */ /* 0x0001e80008000404 */
[----:B------:R1:W-:Y:S04]  /*418f0*/  STS.U16 [R60+UR4+0x2080], R40 ;  /* 0x002080283c007988 */ /* 0x0003e80008000404 */
[----:B--2---:R2:W-:Y:S04]  /*41900*/  STS.U16 [R60+UR4+0x20c0], R42 ;  /* 0x0020c02a3c007988 */ /* 0x0045e80008000404 */
[----:B---3--:R3:W-:Y:S04]  /*41910*/  STS.U16 [R60+UR4+0x22c0], R56 ;  /* 0x0022c0383c007988 */ /* 0x0087e80008000404 */
[----:B----4-:R4:W-:Y:S04]  /*41920*/  STS.U16 [R60+UR4+0x2280], R58 ;  /* 0x0022803a3c007988 */ /* 0x0109e80008000404 */
        /* <DEDUP_REMOVED lines=34> */
[----:B------:R-:W-:Y:S04]  /*41b50*/  STS.U16 [R60+UR4+0x3480], R14 ;  /* 0x0034800e3c007988 */ /* 0x000fe80008000404 */
[----:B------:R-:W-:Y:S04]  /*41b60*/  STS.U16 [R60+UR4+0x34c0], R0 ;  /* 0x0034c0003c007988 */ /* 0x000fe80008000404 */
[----:B------:R-:W-:Y:S04]  /*41b70*/  STS.U16 [R60+UR4+0x36c0], R15 ;  /* 0x0036c00f3c007988 */ /* 0x000fe80008000404 */
[----:B0-----:R-:W4:Y:S04]  /*41b80*/  LDL.LU R2, [R1+0x234] ;  /* 0x0002340001027983 */ /* 0x001f280000300800 */
[----:B-1----:R-:W4:Y:S04]  /*41b90*/  LDL.LU R3, [R1+0x230] ;  /* 0x0002300001037983 */ /* 0x002f280000300800 */
[----:B------:R-:W4:Y:S04]  /*41ba0*/  LDL.LU R61, [R1+0x214] ;  /* 0x00021400013d7983 */ /* 0x000f280000300800 */
        /* <DEDUP_REMOVED lines=9> */
[----:B--2---:R-:W-:Y:S04]  /*41c40*/  STS.U16 [R60+UR4+0x4080], R42 ;  /* 0x0040802a3c007988 */ /* 0x004fe80008000404 */
[----:B---3--:R-:W-:Y:S04]  /*41c50*/  STS.U16 [R60+UR4+0x40c0], R56 ;  /* 0x0040c0383c007988 */ /* 0x008fe80008000404 */
[----:B----4-:R-:W-:Y:S04]  /*41c60*/  STS.U16 [R60+UR4+0x42c0], R58 ;  /* 0x0042c03a3c007988 */ /* 0x010fe80008000404 */
[----:B------:R-:W-:Y:S04]  /*41c70*/  STS.U16 [R60+UR4+0x4280], R28 ;  /* 0x0042801c3c007988 */ /* 0x000fe80008000404 */
[----:B------:R-:W-:Y:S04]  /*41c80*/  STS.U16 [R60+UR4+0x4480], R29 ;  /* 0x0044801d3c007988 */ /* 0x000fe80008000404 */
[----:B------:R0:W-:Y:S04]  /*41c90*/  STS.U16 [R60+UR4+0x44c0], R13 ;  /* 0x0044c00d3c007988 */ /* 0x0001e80008000404 */
[----:B------:R1:W-:Y:S04]  /*41ca0*/  STS.U16 [R60+UR4+0x46c0], R32 ;  /* 0x0046c0203c007988 */ /* 0x0003e80008000404 */
[----:B------:R2:W-:Y:S04]  /*41cb0*/  STS.U16 [R60+UR4+0x4680], R34 ;  /* 0x004680223c007988 */ /* 0x0005e80008000404 */
[----:B------:R3:W-:Y:S04]  /*41cc0*/  STS.U16 [R60+UR4+0x4880], R36 ;  /* 0x004880243c007988 */ /* 0x0007e80008000404 */
[----:B------:R4:W-:Y:S04]  /*41cd0*/  STS.U16 [R60+UR4+0x48c0], R38 ;  /* 0x0048c0263c007988 */ /* 0x0009e80008000404 */
[----:B0-----:R-:W4:Y:S04]  /*41ce0*/  LDL.LU R13, [R1+0x210] ;  /* 0x00021000010d7983 */ /* 0x001f280000300800 */
[----:B-1----:R-:W4:Y:S04]  /*41cf0*/  LDL.LU R32, [R1+0x1f4] ;  /* 0x0001f40001207983 */ /* 0x002f280000300800 */
[----:B--2---:R-:W2:Y:S04]  /*41d00*/  LDL.LU R34, [R1+0x1f0] ;  /* 0x0001f00001227983 */ /* 0x004ea80000300800 */
[----:B---3--:R-:W3:Y:S04]  /*41d10*/  LDL.LU R36, [R1+0x1d4] ;  /* 0x0001d40001247983 */ /* 0x008ee80000300800 */
[----:B------:R0:W-:Y:S04]  /*41d20*/  STS.U16 [R60+UR4+0x4ac0], R44 ;  /* 0x004ac02c3c007988 */ /* 0x0001e80008000404 */
[----:B----4-:R-:W4:Y:S04]  /*41d30*/  LDL.LU R38, [R1+0x1d0] ;  /* 0x0001d00001267983 */ /* 0x010f280000300800 */
        /* <DEDUP_REMOVED lines=39> */
[----:B0-----:R-:W4:Y:S04]  /*41fb0*/  LDL.LU R13, [R1+0x3bec] ;  /* 0x003bec00010d7983 */ /* 0x001f280000300800 */
[----:B-1----:R-:W4:Y:S04]  /*41fc0*/  LDL.LU R32, [R1+0x3be8] ;  /* 0x003be80001207983 */ /* 0x002f280000300800 */
[----:B--2---:R-:W2:Y:S04]  /*41fd0*/  LDL.LU R34, [R1+0x3be4] ;  /* 0x003be40001227983 */ /* 0x004ea80000300800 */
[----:B---3--:R-:W3:Y:S04]  /*41fe0*/  LDL.LU R36, [R1+0x3be0] ;  /* 0x003be00001247983 */ /* 0x008ee80000300800 */
[----:B----4-:R-:W4:Y:S04]  /*41ff0*/  LDL.LU R38, [R1+0x3bdc] ;  /* 0x003bdc0001267983 */ /* 0x010f280000300800 */
[----:B------:R0:W-:Y:S04]  /*42000*/  STS.U16 [R60+UR4+0x5880], R44 ;  /* 0x0058802c3c007988 */ /* 0x0001e80008000404 */
[----:B------:R1:W-:Y:S04]  /*42010*/  STS.U16 [R60+UR4+0x58c0], R46 ;  /* 0x0058c02e3c007988 */ /* 0x0003e80008000404 */
[----:B------:R1:W-:Y:S04]  /*42020*/  STS.U16 [R60+UR4+0x5ac0], R48 ;  /* 0x005ac0303c007988 */ /* 0x0003e80008000404 */
[----:B------:R1:W-:Y:S04]  /*42030*/  STS.U16 [R60+UR4+0x5a80], R50 ;  /* 0x005a80323c007988 */ /* 0x0003e80008000404 */
[----:B------:R1:W-:Y:S04]  /*42040*/  STS.U16 [R60+UR4+0x5c80], R52 ;  /* 0x005c80343c007988 */ /* 0x0003e80008000404 */
[----:B------:R1:W-:Y:S04]  /*42050*/  STS.U16 [R60+UR4+0x5cc0], R54 ;  /* 0x005cc0363c007988 */ /* 0x0003e80008000404 */
[----:B0-----:R-:W2:Y:S04]  /*42060*/  LDL.LU R44, [R1+0x3bd8] ;  /* 0x003bd800012c7983 */ /* 0x001ea80000300800 */
[----:B-1----:R-:W2:Y:S04]  /*42070*/  LDL.LU R46, [R1+0x3bd4] ;  /* 0x003bd400012e7983 */ /* 0x002ea80000300800 */
[----:B------:R-:W2:Y:S04]  /*42080*/  LDL.LU R48, [R1+0x3bd0] ;  /* 0x003bd00001307983 */ /* 0x000ea80000300800 */
[----:B------:R-:W2:Y:S04]  /*42090*/  LDL.LU R50, [R1+0x3bcc] ;  /* 0x003bcc0001327983 */ /* 0x000ea80000300800 */
[----:B------:R-:W3:Y:S04]  /*420a0*/  LDL.LU R52, [R1+0x3bc8] ;  /* 0x003bc80001347983 */ /* 0x000ee80000300800 */
[----:B------:R-:W4:Y:S04]  /*420b0*/  LDL.LU R54, [R1+0x3bc4] ;  /* 0x003bc40001367983 */ /* 0x000f280000300800 */
        /* <DEDUP_REMOVED lines=10> */
[----:B------:R-:W2:Y:S04]  /*42160*/  LDL.LU R15, [R1+0x61c] ;  /* 0x00061c00010f7983 */ /* 0x000ea80000300800 */
[----:B------:R0:W-:Y:S04]  /*42170*/  STS.U16 [R60+UR4+0x6480], R17 ;  /* 0x006480113c007988 */ /* 0x0001e80008000404 */
[----:B------:R-:W2:Y:S04]  /*42180*/  LDL.LU R16, [R1+0x608] ;  /* 0x0006080001107983 */ /* 0x000ea80000300800 */
        /* <DEDUP_REMOVED lines=25> */
[----:B0-----:R-:W2:Y:S04]  /*42320*/  LDL.LU R29, [R1+0x574] ;  /* 0x00057400011d7983 */ /* 0x001ea80000300800 */
[----:B-1----:R-:W2:Y:S04]  /*42330*/  LDL.LU R61, [R1+0x560] ;  /* 0x00056000013d7983 */ /* 0x002ea80000300800 */
[----:B----4-:R0:W-:Y:S04]  /*42340*/  STS.U16 [R60+UR4+0x72c0], R54 ;  /* 0x0072c0363c007988 */ /* 0x0101e80008000404 */
[----:B0-----:R-:W4:Y:S04]  /*42350*/  LDL.LU R54, [R1+0x638] ;  /* 0x0006380001367983 */ /* 0x001f280000300800 */
[----:B---3--:R0:W-:Y:S02]  /*42360*/  STS.U16 [R60+UR4+0x7280], R52 ;  /* 0x007280343c007988 */ /* 0x0081e40008000404 */
[----:B0-----:R-:W0:Y:S02]  /*42370*/  S2R R52, SR_TID.X ;  /* 0x0000000000347919 */ /* 0x001e240000002100 */
[----:B------:R1:W-:Y:S04]  /*42380*/  STS.U16 [R60+UR4+0x7480], R38 ;  /* 0x007480263c007988 */ /* 0x0003e80008000404 */
[----:B-1----:R-:W3:Y:S01]  /*42390*/  LDL.LU R60, [R1+0x3bb8] ;  /* 0x003bb800013c7983 */ /* 0x002ee20000300800 */
[----:B0-----:R-:W-:-:S04]  /*423a0*/  LOP3.LUT R52, R52, 0x1f, RZ, 0xc0, !PT ;  /* 0x0000001f34347812 */ /* 0x001fc800078ec0ff */
[----:B------:R-:W-:-:S04]  /*423b0*/  SHF.L.U32 R38, R52, 0x1, RZ ;  /* 0x0000000134267819 */ /* 0x000fc800000006ff */
[----:B------:R-:W-:-:S05]  /*423c0*/  LOP3.LUT R38, R38, 0x10, RZ, 0x3c, !PT ;  /* 0x0000001026267812 */ /* 0x000fca00078e3cff */
        /* <DEDUP_REMOVED lines=11> */
[----:B------:R-:W-:-:S03]  /*42480*/  IMAD.SHL.U32 R52, R52, 0x2, RZ ;  /* 0x0000000234347824 */ /* 0x000fc600078e00ff */
[----:B0-----:R-:W3:Y:S04]  /*42490*/  LDL.LU R4, [R1+0x55c] ;  /* 0x00055c0001047983 */ /* 0x001ee80000300800 */
[----:B------:R-:W3:Y:S04]  /*424a0*/  LDL.LU R5, [R1+0x548] ;  /* 0x0005480001057983 */ /* 0x000ee80000300800 */
[----:B------:R-:W3:Y:S04]  /*424b0*/  LDL.LU R6, [R1+0x544] ;  /* 0x0005440001067983 */ /* 0x000ee80000300800 */
[----:B------:R-:W3:Y:S04]  /*424c0*/  LDL.LU R7, [R1+0x530] ;  /* 0x0005300001077983 */ /* 0x000ee80000300800 */
[----:B------:R-:W3:Y:S04]  /*424d0*/  LDL.LU R8, [R1+0x52c] ;  /* 0x00052c0001087983 */ /* 0x000ee80000300800 */
[----:B------:R-:W3:Y:S01]  /*424e0*/  LDL.LU R9, [R1+0x518] ;  /* 0x0005180001097983 */ /* 0x000ee20000300800 */
[----:B------:R-:W-:-:S03]  /*424f0*/  LOP3.LUT R52, R52, 0x20, RZ, 0x3c, !PT ;  /* 0x0000002034347812 */ /* 0x000fc600078e3cff */
[----:B------:R-:W3:Y:S04]  /*42500*/  LDL.LU R10, [R1+0x514] ;  /* 0x00051400010a7983 */ /* 0x000ee80000300800 */
[----:B------:R-:W3:Y:S04]  /*42510*/  LDL.LU R11, [R1+0x500] ;  /* 0x00050000010b7983 */ /* 0x000ee80000300800 */
[----:B------:R-:W3:Y:S04]  /*42520*/  LDL.LU R12, [R1+0x4fc] ;  /* 0x0004fc00010c7983 */ /* 0x000ee80000300800 */
[----:B------:R-:W3:Y:S04]  /*42530*/  LDL.LU R13, [R1+0x4e8] ;  /* 0x0004e800010d7983 */ /* 0x000ee80000300800 */
[----:B------:R-:W3:Y:S04]  /*42540*/  LDL.LU R36, [R1+0x4e4] ;  /* 0x0004e40001247983 */ /* 0x000ee80000300800 */
[----:B------:R-:W3:Y:S04]  /*42550*/  LDL.LU R38, [R1+0x4d0] ;  /* 0x0004d00001267983 */ /* 0x000ee80000300800 */
[----:B----4-:R0:W-:Y:S04]  /*42560*/  STS.U16 [R52+UR4+0x100], R54 ;  /* 0x0001003634007988 */ /* 0x0101e80008000404 */
[----:B--2---:R1:W-:Y:S04]  /*42570*/  STS.U16 [R52+UR4+0x140], R14 ;  /* 0x0001400e34007988 */ /* 0x0043e80008000404 */
[----:B------:R2:W-:Y:S04]  /*42580*/  STS.U16 [R52+UR4+0x340], R0 ;  /* 0x0003400034007988 */ /* 0x0005e80008000404 */
[----:B------:R4:W-:Y:S04]  /*42590*/  STS.U16 [R52+UR4+0x300], R15 ;  /* 0x0003000f34007988 */ /* 0x0009e80008000404 */
[----:B------:R4:W-:Y:S04]  /*425a0*/  STS.U16 [R52+UR4+0x500], R16 ;  /* 0x0005001034007988 */ /* 0x0009e80008000404 */
[----:B------:R4:W-:Y:S04]  /*425b0*/  STS.U16 [R52+UR4+0x540], R17 ;  /* 0x0005401134007988 */ /* 0x0009e80008000404 */
[----:B0-----:R-:W3:Y:S04]  /*425c0*/  LDL.LU R54, [R1+0x4cc] ;  /* 0x0004cc0001367983 */ /* 0x001ee80000300800 */
[----:B-1----:R-:W3:Y:S04]  /*425d0*/  LDL.LU R14, [R1+0x4b8] ;  /* 0x0004b800010e7983 */ /* 0x002ee80000300800 */
[----:B--2---:R-:W2:Y:S04]  /*425e0*/  LDL.LU R0, [R1+0x4b4] ;  /* 0x0004b40001007983 */ /* 0x004ea80000300800 */
[----:B----4-:R-:W4:Y:S04]  /*425f0*/  LDL.LU R15, [R1+0x4a0] ;  /* 0x0004a000010f7983 */ /* 0x010f280000300800 */
        /* <DEDUP_REMOVED lines=28> */
[----:B---3--:R0:W-:Y:S04]  /*427c0*/  STS.U16 [R52+UR4+0x1300], R4 ;  /* 0x0013000434007988 */ /* 0x0081e80008000404 */
[----:B------:R1:W-:Y:S04]  /*427d0*/  STS.U16 [R52+UR4+0x1500], R5 ;  /* 0x0015000534007988 */ /* 0x0003e80008000404 */
[----:B------:R3:W-:Y:S04]  /*427e0*/  STS.U16 [R52+UR4+0x1540], R6 ;  /* 0x0015400634007988 */ /* 0x0007e80008000404 */
[----:B------:R3:W-:Y:S04]  /*427f0*/  STS.U16 [R52+UR4+0x1740], R7 ;  /* 0x0017400734007988 */ /* 0x0007e80008000404 */
[----:B------:R3:W-:Y:S04]  /*42800*/  STS.U16 [R52+UR4+0x1700], R8 ;  /* 0x0017000834007988 */ /* 0x0007e80008000404 */
[----:B------:R3:W-:Y:S04]  /*42810*/  STS.U16 [R52+UR4+0x1900], R9 ;  /* 0x0019000934007988 */ /* 0x0007e80008000404 */
[----:B0-----:R-:W4:Y:S04]  /*42820*/  LDL.LU R4, [R1+0x3e0] ;  /* 0x0003e00001047983 */ /* 0x001f280000300800 */
[----:B-1----:R-:W4:Y:S04]  /*42830*/  LDL.LU R5, [R1+0x3dc] ;  /* 0x0003dc0001057983 */ /* 0x002f280000300800 */
[----:B---3--:R-:W3:Y:S04]  /*42840*/  LDL.LU R6, [R1+0x3c8] ;  /* 0x0003c80001067983 */ /* 0x008ee80000300800 */
        /* <DEDUP_REMOVED lines=14> */
[----:B------:R-:W3:Y:S04]  /*42930*/  LDL.LU R38, [R1+0x344] ;  /* 0x0003440001267983 */ /* 0x000ee80000300800 */
[----:B------:R0:W-:Y:S04]  /*42940*/  STS.U16 [R52+UR4+0x1f00], R54 ;  /* 0x001f003634007988 */ /* 0x0001e80008000404 */
[----:B------:R1:W-:Y:S04]  /*42950*/  STS.U16 [R52+UR4+0x2100], R14 ;  /* 0x0021000e34007988 */ /* 0x0003e80008000404 */
[----:B--2---:R2:W-:Y:S04]  /*42960*/  STS.U16 [R52+UR4+0x2140], R0 ;  /* 0x0021400034007988 */ /* 0x0045e80008000404 */
[----:B----4-:R4:W-:Y:S04]  /*42970*/  STS.U16 [R52+UR4+0x2340], R15 ;  /* 0x0023400f34007988 */ /* 0x0109e80008000404 */
        /* <DEDUP_REMOVED lines=34> */
[----:B------:R-:W-:Y:S04]  /*42ba0*/  STS.U16 [R52+UR4+0x3340], R4 ;  /* 0x0033400434007988 */ /* 0x000fe80008000404 */
[----:B------:R-:W-:Y:S04]  /*42bb0*/  STS.U16 [R52+UR4+0x3300], R5 ;  /* 0x0033000534007988 */ /* 0x000fe80008000404 */
[----:B---3--:R-:W-:Y:S04]  /*42bc0*/  STS.U16 [R52+UR4+0x3500], R6 ;  /* 0x0035000634007988 */ /* 0x008fe80008000404 */
        /* <DEDUP_REMOVED lines=12> */
[----:B----4-:R-:W-:Y:S04]  /*42c90*/  STS.U16 [R52+UR4+0x4140], R15 ;  /* 0x0041400f34007988 */ /* 0x010fe80008000404 */
        /* <DEDUP_REMOVED lines=16> */
[----:B------:R-:W3:Y:S04]  /*42da0*/  LDL.LU R4, [R1+0x20c] ;  /* 0x00020c0001047983 */ /* 0x000ee80000300800 */
        /* <DEDUP_REMOVED lines=30> */
[----:B0-----:R-:W2:Y:S04]  /*42f90*/  LDL.LU R61, [R1+0x3bb4] ;  /* 0x003bb400013d7983 */ /* 0x001ea80000300800 */
[----:B---3--:R-:W-:Y:S04]  /*42fa0*/  STS.U16 [R52+UR4+0x5340], R4 ;  /* 0x0053400434007988 */ /* 0x008fe80008000404 */
        /* <DEDUP_REMOVED lines=29> */
[----:B--2---:R0:W-:Y:S04]  /*43180*/  STS.U16 [R52+UR4+0x7100], R61 ;  /* 0x0071003d34007988 */ /* 0x0041e80008000404 */
[----:B------:R1:W-:Y:S04]  /*43190*/  STS.U16 [R52+UR4+0x7140], R60 ;  /* 0x0071403c34007988 */ /* 0x0003e80008000404 */
[----:B0-----:R-:W2:Y:S04]  /*431a0*/  LDL.LU R61, [R1+0x3bb0] ;  /* 0x003bb000013d7983 */ /* 0x001ea80000300800 */
[----:B-1----:R-:W3:Y:S04]  /*431b0*/  LDL.LU R60, [R1+0x3bac] ;  /* 0x003bac00013c7983 */ /* 0x002ee80000300800 */
[----:B------:R-:W3:Y:S04]  /*431c0*/  LDL.LU R54, [R1+0x630] ;  /* 0x0006300001367983 */ /* 0x000ee80000300800 */
[----:B------:R-:W4:Y:S04]  /*431d0*/  LDL.LU R14, [R1+0x62c] ;  /* 0x00062c00010e7983 */ /* 0x000f280000300800 */
        /* <DEDUP_REMOVED lines=16> */
[----:B------:R-:W-:Y:S04]  /*432e0*/  STS.U16 [R52+UR4+0x7340], R50 ;  /* 0x0073403234007988 */ /* 0x000fe80008000404 */
[----:B------:R-:W-:Y:S04]  /*432f0*/  STS.U16 [R52+UR4+0x7300], R48 ;  /* 0x0073003034007988 */ /* 0x000fe80008000404 */
[----:B------:R-:W-:Y:S04]  /*43300*/  STS.U16 [R52+UR4+0x7500], R34 ;  /* 0x0075002234007988 */ /* 0x000fe80008000404 */
[----:B------:R-:W2:Y:S04]  /*43310*/  LDL.LU R4, [R1+0x558] ;  /* 0x0005580001047983 */ /* 0x000ea80000300800 */
        /* <DEDUP_REMOVED lines=20> */
[----:B------:R0:W-:Y:S04]  /*43460*/  STS.U16 [R52+UR4+0x7f00], R57 ;  /* 0x007f003934007988 */ /* 0x0001e80008000404 */
[----:B------:R-:W2:Y:S04]  /*43470*/  LDL.LU R38, [R1+0x4dc] ;  /* 0x0004dc0001267983 */ /* 0x000ea80000300800 */
[----:B0-----:R-:W2:Y:S04]  /*43480*/  LDL.LU R52, [R1+0x4c8] ;  /* 0x0004c80001347983 */ /* 0x001ea80000300800 */
[----:B---3--:R0:W-:Y:S04]  /*43490*/  STS.U16 [R60+UR4+0x180], R54 ;  /* 0x000180363c007988 */ /* 0x0081e80008000404 */
[----:B----4-:R1:W-:Y:S04]  /*434a0*/  STS.U16 [R60+UR4+0x1c0], R14 ;  /* 0x0001c00e3c007988 */ /* 0x0103e80008000404 */
        /* <DEDUP_REMOVED lines=191> */
[----:B------:R0:W-:Y:S04]  /*440a0*/  STS.U16 [R60+UR4+0x7180], R3 ;  /* 0x007180033c007988 */ /* 0x0001e80008000404 */
[----:B0-----:R-:W3:Y:S04]  /*440b0*/  LDL.LU R3, [R1+0x3ba4] ;  /* 0x003ba40001037983 */ /* 0x001ee80000300800 */
        /* <DEDUP_REMOVED lines=14> */
[----:B0-----:R-:W2:Y:S04]  /*441a0*/  LDL.LU R61, [R1+0x3ba0] ;  /* 0x003ba000013d7983 */ /* 0x001ea80000300800 */
[----:B---3--:R-:W-:Y:S01]  /*441b0*/  STS.U16 [R60+UR4+0x7f80], R3 ;  /* 0x007f80033c007988 */ /* 0x008fe20008000404 */
[----:B------:R-:W-:Y:S06]  /*441c0*/  BAR.SYNC.DEFER_BLOCKING 0x0 ;  /* 0x0000000000007b1d */ /* 0x000fec0000010000 */
[----:B------:R-:W3:Y:S01]  /*441d0*/  LDL R0, [R1+0x2504] ;  /* 0x0025040001007983 */ /* 0x000ee20000100800 */
[----:B------:R-:W0:Y:S02]  /*441e0*/  S2R R2, SR_TID.X ;  /* 0x0000000000027919 */ /* 0x000e240000002100 */
[----:B0-----:R-:W-:-:S02]  /*441f0*/  IMAD.SHL.U32 R28, R2, 0x2, RZ ;  /* 0x00000002021c7824 */ /* 0x001fc400078e00ff */
[C---:B------:R-:W-:Y:S01]  /*44200*/  IMAD.SHL.U32 R29, R2.reuse, 0x40, RZ ;  /* 0x00000040021d7824 */ /* 0x040fe200078e00ff */
[----:B------:R-:W-:-:S05]  /*44210*/  LOP3.LUT R2, R2, 0x7, RZ, 0xc0, !PT ;  /* 0x0000000702027812 */ /* 0x000fca00078ec0ff */
[----:B------:R-:W-:-:S05]  /*44220*/  IMAD R2, R2, 0x90, RZ ;  /* 0x0000009002027824 */ /* 0x000fca00078e02ff */
[----:B------:R-:W-:-:S04]  /*44230*/  LOP3.LUT R2, R2, 0x10, R28, 0x78, !PT ;  /* 0x0000001002027812 */ /* 0x000fc800078e781c */
[----:B------:R-:W-:-:S05]  /*44240*/  LOP3.LUT R2, R2, 0x400, R29, 0xf8, !PT ;  /* 0x0000040002027812 */ /* 0x000fca00078ef81d */
[----:B------:R-:W-:Y:S04]  /*44250*/  LDSM.16.MT88.4 R40, [R2+UR4+0x8000] ;  /* 0x008000040228783b */ /* 0x000fe80008004200 */
[----:B--2---:R-:W0:Y:S04]  /*44260*/  LDSM.16.M88.4 R4, [R61+UR4] ;  /* 0x000000043d04783b */ /* 0x004e280008000200 */
[----:B------:R-:W1:Y:S04]  /*44270*/  LDSM.16.M88.4 R12, [R61+UR4+0x800] ;  /* 0x000800043d0c783b */ /* 0x000e680008000200 */
[----:B------:R-:W2:Y:S04]  /*44280*/  LDSM.16.M88.4 R44, [R61+UR4+0x400] ;  /* 0x000400043d2c783b */ /* 0x000ea80008000200 */
[----:B------:R-:W4:Y:S04]  /*44290*/  LDSM.16.M88.4 R8, [R61+UR4+0xc00] ;  /* 0x000c00043d08783b */ /* 0x000f280008000200 */
[----:B------:R-:W-:Y:S04]  /*442a0*/  LDSM.16.M88.4 R56, [R61+UR4+0x4c00] ;  /* 0x004c00043d38783b */ /* 0x000fe80008000200 */
[----:B------:R-:W-:Y:S04]  /*442b0*/  LDSM.16.M88.4 R52, [R61+UR4+0x5000] ;  /* 0x005000043d34783b */ /* 0x000fe80008000200 */
[----:B------:R-:W-:Y:S04]  /*442c0*/  LDSM.16.M88.4 R48, [R61+UR4+0x5400] ;  /* 0x005400043d30783b */ /* 0x000fe80008000200 */
[----:B------:R-:W-:Y:S04]  /*442d0*/  LDSM.16.M88.4 R32, [R61+UR4+0x5800] ;  /* 0x005800043d20783b */ /* 0x000fe80008000200 */
[----:B------:R-:W-:Y:S04]  /*442e0*/  LDSM.16.M88.4 R28, [R61+UR4+0x5c00] ;  /* 0x005c00043d1c783b */ /* 0x000fe80008000200 */
[----:B------:R-:W-:Y:S04]  /*442f0*/  LDSM.16.M88.4 R24, [R61+UR4+0x6000] ;  /* 0x006000043d18783b */ /* 0x000fe80008000200 */
[----:B------:R-:W-:Y:S04]  /*44300*/  LDSM.16.M88.4 R20, [R61+UR4+0x6400] ;  /* 0x006400043d14783b */ /* 0x000fe80008000200 */
[----:B------:R-:W-:Y:S04]  /*44310*/  LDSM.16.M88.4 R16, [R61+UR4+0x6800] ;  /* 0x006800043d10783b */ /* 0x000fe80008000200 */
[----:B---3--:R-:W-:Y:S04]  /*44320*/  LDSM.16.MT88.4 R36, [R0+UR4+0x8000] ;  /* 0x008000040024783b */ /* 0x008fe80008004200 */
[----:B0-----:R-:W-:Y:S04]  /*44330*/  STL.64 [R1+0x120], R4 ;  /* 0x0001200401007387 */ /* 0x001fe80000100a00 */
[----:B------:R-:W-:Y:S04]  /*44340*/  STL.64 [R1+0x128], R6 ;  /* 0x0001280601007387 */ /* 0x000fe80000100a00 */
[----:B------:R-:W0:Y:S04]  /*44350*/  LDSM.16.M88.4 R4, [R61+UR4+0x1000] ;  /* 0x001000043d04783b */ /* 0x000e280008000200 */
[----:B-1----:R-:W-:Y:S04]  /*44360*/  STL.64 [R1+0x100], R12 ;  /* 0x0001000c01007387 */ /* 0x002fe80000100a00 */
[----:B------:R-:W-:Y:S04]  /*44370*/  STL.64 [R1+0x108], R14 ;  /* 0x0001080e01007387 */ /* 0x000fe80000100a00 */
[----:B--2---:R-:W-:Y:S04]  /*44380*/  STL.64 [R1+0x110], R44 ;  /* 0x0001102c01007387 */ /* 0x004fe80000100a00 */
[----:B----4-:R-:W-:Y:S04]  /*44390*/  STL.64 [R1+0xf0], R8 ;  /* 0x0000f00801007387 */ /* 0x010fe80000100a00 */
[----:B------:R-:W-:Y:S04]  /*443a0*/  STL.64 [R1+0xf8], R10 ;  /* 0x0000f80a01007387 */ /* 0x000fe80000100a00 */
[----:B------:R-:W-:Y:S04]  /*443b0*/  STL.64 [R1+0x118], R46 ;  /* 0x0001182e01007387 */ /* 0x000fe80000100a00 */
[----:B------:R-:W1:Y:S04]  /*443c0*/  LDSM.16.M88.4 R8, [R61+UR4+0x1400] ;  /* 0x001400043d08783b */ /* 0x000e680008000200 */
[----:B------:R-:W-:Y:S04]  /*443d0*/  LDSM.16.M88.4 R12, [R61+UR4+0x2400] ;  /* 0x002400043d0c783b */ /* 0x000fe80008000200 */
[----:B0-----:R-:W-:Y:S04]  /*443e0*/  STL.64 [R1+0xe0], R4 ;  /* 0x0000e00401007387 */ /* 0x001fe80000100a00 */
[----:B------:R-:W-:Y:S04]  /*443f0*/  STL.64 [R1+0xe8], R6 ;  /* 0x0000e80601007387 */ /* 0x000fe80000100a00 */
[----:B------:R-:W0:Y:S04]  /*44400*/  LDSM.16.M88.4 R4, [R61+UR4+0x1800] ;  /* 0x001800043d04783b */ /* 0x000e280008000200 */
[----:B-1----:R-:W-:Y:S04]  /*44410*/  STL.64 [R1+0xd0], R8 ;  /* 0x0000d00801007387 */ /* 0x002fe80000100a00 */
[----:B------:R-:W-:Y:S04]  /*44420*/  STL.64 [R1+0xd8], R10 ;  /* 0x0000d80a01007387 */ /* 0x000fe80000100a00 */
[----:B------:R-:W1:Y:S04]  /*44430*/  LDSM.16.M88.4 R8, [R61+UR4+0x1c00] ;  /* 0x001c00043d08783b */ /* 0x000e680008000200 */
[----:B0-----:R-:W-:Y:S01]  /*44440*/  STL.64 [R1+0xc0], R4 ;  /* 0x0000c00401007387 */ /* 0x001fe20000100a00 */
[----:B------:R-:W-:-:S03]  /*44450*/  IMAD.MOV.U32 R60, RZ, RZ, R4 ;  /* 0x000000ffff3c7224 */ /* 0x000fc600078e0004 */
[----:B------:R-:W-:Y:S01]  /*44460*/  STL.64 [R1+0xc8], R6 ;  /* 0x0000c80601007387 */ /* 0x000fe20000100a00 */
[----:B------:R-:W-:-:S03]  /*44470*/  IMAD.MOV.U32 R2, RZ, RZ, R5 ;  /* 0x000000ffff027224 */ /* 0x000fc600078e0005 */
[----:B------:R-:W0:Y:S04]  /*44480*/  LDSM.16.M88.4 R4, [R61+UR4+0x2000] ;  /* 0x002000043d04783b */ /* 0x000e280008000200 */
[----:B------:R2:W-:Y:S04]  /*44490*/  STL [R1+0x3b94], R2 ;  /* 0x003b940201007387 */ /* 0x0005e80000100800 */
[----:B------:R3:W-:Y:S04]  /*444a0*/  STL [R1+0x3b90], R60 ;  /* 0x003b903c01007387 */ /* 0x0007e80000100800 */
[----:B-1----:R-:W-:Y:S04]  /*444b0*/  STL.64 [R1+0xb0], R8 ;  /* 0x0000b00801007387 */ /* 0x002fe80000100a00 */
[----:B------:R-:W-:Y:S04]  /*444c0*/  STL.64 [R1+0xb8], R10 ;  /* 0x0000b80a01007387 */ /* 0x000fe80000100a00 */
[----:B------:R-:W1:Y:S04]  /*444d0*/  LDSM.16.M88.4 R8, [R61+UR4+0x2800] ;  /* 0x002800043d08783b */ /* 0x000e680008000200 */
[----:B0-----:R-:W-:Y:S01]  /*444e0*/  STL.64 [R1+0xa0], R4 ;  /* 0x0000a00401007387 */ /* 0x001fe20000100a00 */
[----:B--2---:R-:W-:-:S03]  /*444f0*/  IMAD.MOV.U32 R2, RZ, RZ, R4 ;  /* 0x000000ffff027224 */ /* 0x004fc600078e0004 */
[----:B------:R-:W-:Y:S01]  /*44500*/  STL.64 [R1+0xa8], R6 ;  /* 0x0000a80601007387 */ /* 0x000fe20000100a00 */
[----:B---3--:R-:W-:-:S03]  /*44510*/  IMAD.MOV.U32 R60, RZ, RZ, R5 ;  /* 0x000000ffff3c7224 */ /* 0x008fc600078e0005 */
[----:B------:R-:W0:Y:S04]  /*44520*/  LDSM.16.M88.4 R4, [R61+UR4+0x2c00] ;  /* 0x002c00043d04783b */ /* 0x000e280008000200 */
[----:B------:R2:W-:Y:S04]  /*44530*/  STL [R1+0x3b9c], R60 ;  /* 0x003b9c3c01007387 */ /* 0x0005e80000100800 */
[----:B------:R3:W-:Y:S04]  /*44540*/  STL [R1+0x3b98], R2 ;  /* 0x003b980201007387 */ /* 0x0007e80000100800 */
[----:B------:R-:W-:Y:S04]  /*44550*/  STL.64 [R1+0x90], R12 ;  /* 0x0000900c01007387 */ /* 0x000fe80000100a00 */
[----:B------:R-:W-:Y:S04]  /*44560*/  STL.64 [R1+0x98], R14 ;  /* 0x0000980e01007387 */ /* 0x000fe80000100a00 */
[----:B-1----:R-:W-:Y:S04]  /*44570*/  STL.64 [R1+0x80], R8 ;  /* 0x0000800801007387 */ /* 0x002fe80000100a00 */
[----:B------:R-:W-:Y:S04]  /*44580*/  STL.64 [R1+0x88], R10 ;  /* 0x0000880a01007387 */ /* 0x000fe80000100a00 */
[----:B------:R-:W1:Y:S04]  /*44590*/  LDSM.16.M88.4 R8, [R61+UR4+0x3000] ;  /* 0x003000043d08783b */ /* 0x000e680008000200 */
[----:B------:R-:W-:Y:S04]  /*445a0*/  LDSM.16.M88.4 R12, [R61+UR4+0x4000] ;  /* 0x004000043d0c783b */ /* 0x000fe80008000200 */
[----:B0-----:R-:W-:Y:S01]  /*445b0*/  STL.64 [R1+0x70], R4 ;  /* 0x0000700401007387 */ /* 0x001fe20000100a00 */
[----:B--2---:R-:W-:-:S03]  /*445c0*/  IMAD.MOV.U32 R60, RZ, RZ, R4 ;  /* 0x000000ffff3c7224 */ /* 0x004fc600078e0004 */
[----:B------:R-:W-:Y:S01]  /*445d0*/  STL.64 [R1+0x78], R6 ;  /* 0x0000780601007387 */ /* 0x000fe20000100a00 */
[----:B---3--:R-:W-:-:S03]  /*445e0*/  IMAD.MOV.U32 R2, RZ, RZ, R5 ;  /* 0x000000ffff027224 */ /* 0x008fc600078e0005 */
[----:B------:R-:W0:Y:S04]  /*445f0*/  LDSM.16.M88.4 R4, [R61+UR4+0x3400] ;  /* 0x003400043d04783b */ /* 0x000e280008000200 */
[----:B-1----:R-:W-:Y:S04]  /*44600*/  STL.64 [R1+0x60], R8 ;  /* 0x0000600801007387 */ /* 0x002fe80000100a00 */
[----:B------:R-:W-:Y:S04]  /*44610*/  STL.64 [R1+0x68], R10 ;  /* 0x0000680a01007387 */ /* 0x000fe80000100a00 */
[----:B------:R-:W1:Y:S04]  /*44620*/  LDSM.16.M88.4 R8, [R61+UR4+0x3800] ;  /* 0x003800043d08783b */ /* 0x000e680008000200 */
[----:B0-----:R-:W-:Y:S01]  /*44630*/  STL.64 [R1+0x50], R4 ;  /* 0x0000500401007387 */ /* 0x001fe20000100a00 */
[----:B------:R-:W-:-:S03]  /*44640*/  MOV R47, R4 ;  /* 0x00000004002f7202 */ /* 0x000fc60000000f00 */
[----:B------:R-:W-:Y:S01]  /*44650*/  STL.64 [R1+0x58], R6 ;  /* 0x0000580601007387 */ /* 0x000fe20000100a00 */
[----:B------:R-:W-:-:S03]  /*44660*/  IMAD.MOV.U32 R3, RZ, RZ, R5 ;  /* 0x000000ffff037224 */ /* 0x000fc600078e0005 */
[----:B------:R-:W0:Y:S04]  /*44670*/  LDSM.16.M88.4 R4, [R61+UR4+0x3c00] ;  /* 0x003c00043d04783b */ /* 0x000e280008000200 */
[----:B-1----:R-:W-:Y:S04]  /*44680*/  STL.64 [R1+0x40], R8 ;  /* 0x0000400801007387 */ /* 0x002fe80000100a00 */
[----:B------:R-:W-:Y:S04]  /*44690*/  STL.64 [R1+0x48], R10 ;  /* 0x0000480a01007387 */ /* 0x000fe80000100a00 */
[----:B------:R-:W1:Y:S04]  /*446a0*/  LDSM.16.M88.4 R8, [R61+UR4+0x4400] ;  /* 0x004400043d08783b */ /* 0x000e680008000200 */
[----:B0-----:R-:W-:Y:S04]  /*446b0*/  STL.64 [R1+0x30], R4 ;  /* 0x0000300401007387 */ /* 0x001fe80000100a00 */
[----:B------:R-:W-:Y:S04]  /*446c0*/  STL.64 [R1+0x38], R6 ;  /* 0x0000380601007387 */ /* 0x000fe80000100a00 */
[----:B------:R-:W0:Y:S04]  /*446d0*/  LDSM.16.M88.4 R4, [R61+UR4+0x4800] ;  /* 0x004800043d04783b */ /* 0x000e280008000200 */
[----:B------:R-:W-:Y:S04]  /*446e0*/  STL.64 [R1+0x20], R12 ;  /* 0x0000200c01007387 */ /* 0x000fe80000100a00 */
[----:B------:R-:W-:Y:S04]  /*446f0*/  STL.64 [R1+0x28], R14 ;  /* 0x0000280e01007387 */ /* 0x000fe80000100a00 */
[----:B-1----:R-:W-:Y:S04]  /*44700*/  STL.64 [R1+0x10], R8 ;  /* 0x0000100801007387 */ /* 0x002fe80000100a00 */
[----:B------:R-:W-:Y:S04]  /*44710*/  STL.64 [R1+0x18], R10 ;  /* 0x0000180a01007387 */ /* 0x000fe80000100a00 */
[----:B------:R-:W-:Y:S04]  /*44720*/  STL.64 [R1+0x3b00], R58 ;  /* 0x003b003a01007387 */ /* 0x000fe80000100a00 */
[----:B------:R-:W1:Y:S04]  /*44730*/  LDSM.16.M88.4 R12, [R61+UR4+0x6c00] ;  /* 0x006c00043d0c783b */ /* 0x000e680008000200 */
[----:B------:R-:W2:Y:S04]  /*44740*/  LDSM.16.M88.4 R8, [R61+UR4+0x7000] ;  /* 0x007000043d08783b */ /* 0x000ea80008000200 */
[----:B0-----:R-:W-:Y:S04]  /*44750*/  STL.64 [R1], R4 ;  /* 0x0000000401007387 */ /* 0x001fe80000100a00 */
[----:B------:R-:W-:Y:S04]  /*44760*/  STL.64 [R1+0x8], R6 ;  /* 0x0000080601007387 */ /* 0x000fe80000100a00 */
[----:B------:R0:W-:Y:S04]  /*44770*/  STL.64 [R1+0x3af8], R56 ;  /* 0x003af83801007387 */ /* 0x0001e80000100a00 */
[----:B------:R-:W3:Y:S04]  /*44780*/  LDSM.16.M88.4 R4, [R61+UR4+0x7400] ;  /* 0x007400043d04783b */ /* 0x000ee80008000200 */
[----:B0-----:R-:W4:Y:S04]  /*44790*/  LDL.64 R56, [R1+0x100] ;  /* 0x0001000001387983 */ /* 0x001f280000100a00 */
[----:B------:R-:W-:Y:S04]  /*447a0*/  STL.64 [R1+0x3af0], R54 ;  /* 0x003af03601007387 */ /* 0x000fe80000100a00 */
[----:B------:R0:W-:Y:S04]  /*447b0*/  STL.64 [R1+0x3ae8], R52 ;  /* 0x003ae83401007387 */ /* 0x0001e80000100a00 */
[----:B0-----:R-:W4:Y:S04]  /*447c0*/  LDL.LU.64 R52, [R1+0x1080] ;  /* 0x0010800001347983 */ /* 0x001f280000300a00 */
[----:B------:R-:W4:Y:S04]  /*447d0*/  LDL.LU.64 R54, [R1+0x1088] ;  /* 0x0010880001367983 */ /* 0x000f280000300a00 */
[----:B------:R-:W-:Y:S04]  /*447e0*/  STL.64 [R1+0x3b10], R50 ;  /* 0x003b103201007387 */ /* 0x000fe80000100a00 */
[----:B------:R0:W-:Y:S04]  /*447f0*/  STL.64 [R1+0x3b08], R48 ;  /* 0x003b083001007387 */ /* 0x0001e80000100a00 */
[----:B0-----:R-:W4:Y:S04]  /*44800*/  LDL.LU.64 R48, [R1+0x10c0] ;  /* 0x0010c00001307983 */ /* 0x001f280000300a00 */
[----:B------:R-:W4:Y:S04]  /*44810*/  LDL.LU.64 R50, [R1+0x10c8] ;  /* 0x0010c80001327983 */ /* 0x000f280000300a00 */
[----:B------:R-:W-:Y:S04]  /*44820*/  STL [R1+0x39c8], R35 ;  /* 0x0039c82301007387 */ /* 0x000fe80000100800 */
[----:B------:R-:W-:Y:S04]  /*44830*/  STL [R1+0x3644], R30 ;  /* 0x0036441e01007387 */ /* 0x000fe80000100800 */
[----:B------:R-:W-:Y:S04]  /*44840*/  STL [R1+0x3640], R31 ;  /* 0x0036401f01007387 */ /* 0x000fe80000100800 */
[----:B------:R0:W-:Y:S04]  /*44850*/  STL.64 [R1+0x3ad8], R28 ;  /* 0x003ad81c01007387 */ /* 0x0001e80000100a00 */
[----:B0-----:R-:W4:Y:S04]  /*44860*/  LDL.64 R28, [R1+0x120] ;  /* 0x00012000011c7983 */ /* 0x001f280000100a00 */
[----:B------:R-:W-:Y:S04]  /*44870*/  STL [R1+0x3624], R26 ;  /* 0x0036241a01007387 */ /* 0x000fe80000100800 */
[----:B------:R-:W-:Y:S04]  /*44880*/  STL [R1+0x3620], R27 ;  /* 0x0036201b01007387 */ /* 0x000fe80000100800 */
[----:B------:R0:W-:Y:S04]  /*44890*/  STL.64 [R1+0x3ae0], R24 ;  /* 0x003ae01801007387 */ /* 0x0001e80000100a00 */
[----:B0-----:R-:W4:Y:S04]  /*448a0*/  LDL.LU.64 R24, [R1+0x10e0] ;  /* 0x0010e00001187983 */ /* 0x001f280000300a00 */
[----:B------:R-:W4:Y:S04]  /*448b0*/  LDL.LU.64 R26, [R1+0x10e8] ;  /* 0x0010e800011a7983 */ /* 0x000f280000300a00 */
[----:B------:R-:W-:Y:S04]  /*448c0*/  STL [R1+0x3628], R22 ;  /* 0x0036281601007387 */ /* 0x000fe80000100800 */
[----:B------:R-:W-:Y:S04]  /*448d0*/  STL [R1+0x360c], R23 ;  /* 0x00360c1701007387 */ /* 0x000fe80000100800 */
[----:B------:R-:W-:Y:S04]  /*448e0*/  STL.64 [R1+0x3b18], R20 ;  /* 0x003b181401007387 */ /* 0x000fe80000100a00 */
[----:B------:R-:W-:Y:S04]  /*448f0*/  STL [R1+0x3604], R18 ;  /* 0x0036041201007387 */ /* 0x000fe80000100800 */
[----:B------:R-:W-:Y:S04]  /*44900*/  STL [R1+0x3600], R19 ;  /* 0x0036001301007387 */ /* 0x000fe80000100800 */
[----:B------:R-:W-:Y:S04]  /*44910*/  STL.64 [R1+0x3b20], R16 ;  /* 0x003b201001007387 */ /* 0x000fe80000100a00 */
[----:B-1----:R-:W-:Y:S04]  /*44920*/  STL [R1+0x362c], R14 ;  /* 0x00362c0e01007387 */ /* 0x002fe80000100800 */
[----:B------:R-:W-:Y:S04]  /*44930*/  STL [R1+0x3608], R15 ;  /* 0x0036080f01007387 */ /* 0x000fe80000100800 */
[----:B------:R-:W-:Y:S04]  /*44940*/  STL.64 [R1+0x3b28], R12 ;  /* 0x003b280c01007387 */ /* 0x000fe80000100a00 */
[----:B--2---:R-:W-:Y:S04]  /*44950*/  STL [R1+0x373c], R10 ;  /* 0x00373c0a01007387 */ /* 0x004fe80000100800 */
[----:B------:R-:W-:Y:S04]  /*44960*/  STL [R1+0x3738], R11 ;  /* 0x0037380b01007387 */ /* 0x000fe80000100800 */
[----:B---3--:R-:W-:Y:S04]  /*44970*/  STL [R1+0x35ec], R6 ;  /* 0x0035ec0601007387 */ /* 0x008fe80000100800 */
[----:B------:R-:W-:Y:S04]  /*44980*/  STL [R1+0x35e8], R7 ;  /* 0x0035e80701007387 */ /* 0x000fe80000100800 */
[----:B------:R-:W0:Y:S04]  /*44990*/  LDSM.16.M88.4 R12, [R61+UR4+0x7800] ;  /* 0x007800043d0c783b */ /* 0x000e280008000200 */
[----:B------:R-:W-:Y:S04]  /*449a0*/  STL.64 [R1+0x3b70], R4 ;  /* 0x003b700401007387 */ /* 0x000fe80000100a00 */
[----:B------:R-:W1:Y:S04]  /*449b0*/  LDSM.16.M88.4 R4, [R61+UR4+0x7c00] ;  /* 0x007c00043d04783b */ /* 0x000e680008000200 */
[----:B0-----:R-:W-:Y:S04]  /*449c0*/  STL.64 [R1+0x160], R12 ;  /* 0x0001600c01007387 */ /* 0x001fe80000100a00 */
[----:B------:R-:W-:Y:S04]  /*449d0*/  STL.64 [R1+0x168], R14 ;  /* 0x0001680e01007387 */ /* 0x000fe80000100a00 */
[----:B-1----:R-:W-:Y:S01]  /*449e0*/  STL.64 [R1+0x150], R4 ;  /* 0x0001500401007387 */ /* 0x002fe20000100a00 */
[----:B------:R-:W-:-:S03]  /*449f0*/  IMAD.MOV.U32 R46, RZ, RZ, R4 ;  /* 0x000000ffff2e7224 */ /* 0x000fc600078e0004 */
[----:B------:R4:W-:Y:S01]  /*44a00*/  STL.64 [R1+0x158], R6 ;  /* 0x0001580601007387 */ /* 0x0009e20000100a00 */
[----:B------:R-:W-:-:S05]  /*44a10*/  IMAD.MOV.U32 R35, RZ, RZ, R5 ;  /* 0x000000ffff237224 */ /* 0x000fca00078e0005 */
[----:B------:R-:W-:Y:S04]  /*44a20*/  STL.64 [R1+0x3b38], R34 ;  /* 0x003b382201007387 */ /* 0x000fe80000100a00 */
[----:B------:R-:W-:Y:S04]  /*44a30*/  STL.64 [R1+0x3b30], R32 ;  /* 0x003b302001007387 */ /* 0x000fe80000100a00 */
[----:B------:R-:W-:Y:S04]  /*44a40*/  STL [R1+0x2508], R61 ;  /* 0x0025083d01007387 */ /* 0x000fe80000100800 */
[----:B------:R-:W-:Y:S04]  /*44a50*/  STL.64 [R1+0x3ac8], R38 ;  /* 0x003ac82601007387 */ /* 0x000fe80000100a00 */
[----:B------:R-:W-:Y:S04]  /*44a60*/  STL.64 [R1+0x3ac0], R36 ;  /* 0x003ac02401007387 */ /* 0x000fe80000100a00 */
[----:B------:R-:W-:Y:S01]  /*44a70*/  STL [R1+0x3870], R0 ;  /* 0x0038700001007387 */ /* 0x000fe20000100800 */
[----:B----4-:R-:W-:-:S15]  /*44a80*/  HMMA.16816.F32.BF16 R4, R40, R28, R24 ;  /* 0x0000001c2804723c */ /* 0x010fde0000041818 */
[----:B------:R-:W-:-:S08]  /*44a90*/  NOP ;  /* 0x0000000000007918 */ /* 0x000fd00000000000 */
[----:B------:R-:W-:Y:S04]  /*44aa0*/  STL.64 [R1+0x900], R4 ;  /* 0x0009000401007387 */ /* 0x000fe80000100a00 */
[----:B------:R0:W-:Y:S02]  /*44ab0*/  STL.64 [R1+0x908], R6 ;  /* 0x0009080601007387 */ /* 0x0001e40000100a00 */
[----:B0-----:R-:W-:Y:S06]  /*44ac0*/  HMMA.16816.F32.BF16 R4, R40, R44, R48 ;  /* 0x0000002c2804723c */ /* 0x001fec0000041830 */
[----:B------:R-:W-:Y:S04]  /*44ad0*/  STL.64 [R1+0x3ab0], R44 ;  /* 0x003ab02c01007387 */ /* 0x000fe80000100a00 */
[----:B------:R-:W-:-:S13]  /*44ae0*/  STL [R1+0x3b40], R46 ;  /* 0x003b402e01007387 */ /* 0x000fda0000100800 */
[----:B------:R-:W-:Y:S04]  /*44af0*/  STL.64 [R1+0x8f0], R4 ;  /* 0x0008f00401007387 */ /* 0x000fe80000100a00 */
[----:B------:R0:W-:Y:S02]  /*44b00*/  STL.64 [R1+0x8f8], R6 ;  /* 0x0008f80601007387 */ /* 0x0001e40000100a00 */
[----:B0-----:R-:W-:Y:S06]  /*44b10*/  HMMA.16816.F32.BF16 R4, R40, R56, R52 ;  /* 0x000000382804723c */ /* 0x001fec0000041834 */
[----:B------:R-:W-:-:S02]  /*44b20*/  IMAD.MOV.U32 R39, RZ, RZ, R56 ;  /* 0x000000ffff277224 */ /* 0x000fc400078e0038 */
[----:B------:R-:W-:Y:S02]  /*44b30*/  IMAD.MOV.U32 R38, RZ, RZ, R57 ;  /* 0x000000ffff267224 */ /* 0x000fe400078e0039 */
[----:B------:R-:W-:Y:S02]  /*44b40*/  IMAD.MOV.U32 R37, RZ, RZ, R28 ;  /* 0x000000ffff257224 */ /* 0x000fe400078e001c */
[----:B------:R-:W-:Y:S02]  /*44b50*/  IMAD.MOV.U32 R36, RZ, RZ, R29 ;  /* 0x000000ffff247224 */ /* 0x000fe400078e001d */
[----:B------:R-:W-:Y:S02]  /*44b60*/  IMAD.MOV.U32 R48, RZ, RZ, R60 ;  /* 0x000000ffff307224 */ /* 0x000fe400078e003c */
[----:B------:R-:W-:-:S07]  /*44b70*/  IMAD.MOV.U32 R49, RZ, RZ, R2 ;  /* 0x000000ffff317224 */ /* 0x000fce00078e0002 */
[----:B------:R-:W-:Y:S04]  /*44b80*/  STL.64 [R1+0x8e0], R4 ;  /* 0x0008e00401007387 */ /* 0x000fe80000100a00 */
[----:B------:R-:W-:Y:S04]  /*44b90*/  STL.64 [R1+0x8e8], R6 ;  /* 0x0008e80601007387 */ /* 0x000fe80000100a00 */
[----:B------:R-:W2:Y:S04]  /*44ba0*/  LDL.64 R20, [R1+0xf0] ;  /* 0x0000f00001147983 */ /* 0x000ea80000100a00 */
[----:B------:R-:W-:Y:S04]  /*44bb0*/  STL.64 [R1+0x3b50], R38 ;  /* 0x003b502601007387 */ /* 0x000fe80000100a00 */
[----:B------:R0:W-:Y:S04]  /*44bc0*/  STL.64 [R1+0x3b48], R36 ;  /* 0x003b482401007387 */ /* 0x0001e80000100a00 */
[----:B0-----:R-:W2:Y:S04]  /*44bd0*/  LDL.LU.64 R36, [R1+0x1040] ;  /* 0x0010400001247983 */ /* 0x001ea80000300a00 */
[----:B------:R-:W2:Y:S04]  /*44be0*/  LDL.LU.64 R38, [R1+0x1048] ;  /* 0x0010480001267983 */ /* 0x000ea80000300a00 */
[----:B------:R-:W3:Y:S04]  /*44bf0*/  LDL R32, [R1+0x40] ;  /* 0x0000400001207983 */ /* 0x000ee80000100800 */
[----:B------:R-:W3:Y:S04]  /*44c00*/  LDL R33, [R1+0x44] ;  /* 0x0000440001217983 */ /* 0x000ee80000100800 */
[----:B------:R-:W4:Y:S04]  /*44c10*/  LDL R28, [R1+0xe0] ;  /* 0x0000e000011c7983 */ /* 0x000f280000100800 */
[----:B------:R-:W4:Y:S04]  /*44c20*/  LDL R29, [R1+0xe4] ;  /* 0x0000e400011d7983 */ /* 0x000f280000100800 */
[----:B------:R-:W2:Y:S04]  /*44c30*/  LDL.LU R60, [R1+0x3b9c] ;  /* 0x003b9c00013c7983 */ /* 0x000ea80000300800 */
[----:B------:R-:W3:Y:S04]  /*44c40*/  LDL.LU R2, [R1+0x3b98] ;  /* 0x003b980001027983 */ /* 0x000ee80000300800 */
[----:B------:R-:W4:Y:S04]  /*44c50*/  LDL R4, [R1+0xd0] ;  /* 0x0000d00001047983 */ /* 0x000f280000100800 */
[----:B------:R-:W4:Y:S04]  /*44c60*/  LDL R5, [R1+0xd4] ;  /* 0x0000d40001057983 */ /* 0x000f280000100800 */
[----:B------:R0:W-:Y:S04]  /*44c70*/  STL.64 [R1+0x3b78], R48 ;  /* 0x003b783001007387 */ /* 0x0001e80000100a00 */
[----:B0-----:R-:W4:Y:S04]  /*44c80*/  LDL R48, [R1+0x90] ;  /* 0x0000900001307983 */ /* 0x001f280000100800 */
[----:B------:R-:W4:Y:S01]  /*44c90*/  LDL R49, [R1+0x94] ;  /* 0x0000940001317983 */ /* 0x000f220000100800 */
[----:B--2---:R-:W-:Y:S01]  /*44ca0*/  IMAD.MOV.U32 R13, RZ, RZ, R60 ;  /* 0x000000ffff0d7224 */ /* 0x004fe200078e003c */
[----:B---3--:R-:W-:-:S02]  /*44cb0*/  MOV R12, R2 ;  /* 0x00000002000c7202 */ /* 0x008fc40000000f00 */
[----:B----4-:R-:W-:Y:S04]  /*44cc0*/  STL.64 [R1+0x3b88], R48 ;  /* 0x003b883001007387 */ /* 0x010fe80000100a00 */
[----:B------:R-:W2:Y:S04]  /*44cd0*/  LDL.LU R2, [R1+0x3b94] ;  /* 0x003b940001027983 */ /* 0x000ea80000300800 */
[----:B------:R-:W3:Y:S04]  /*44ce0*/  LDL.LU R60, [R1+0x3b90] ;  /* 0x003b9000013c7983 */ /* 0x000ee80000300800 */
[----:B------:R-:W4:Y:S04]  /*44cf0*/  LDL R44, [R1+0xb0] ;  /* 0x0000b000012c7983 */ /* 0x000f280000100800 */
[----:B------:R-:W4:Y:S04]  /*44d00*/  LDL R45, [R1+0xb4] ;  /* 0x0000b400012d7983 */ /* 0x000f280000100800 */
[----:B------:R-:W2:Y:S04]  /*44d10*/  LDL.LU.64 R24, [R1+0x1000] ;  /* 0x0010000001187983 */ /* 0x000ea80000300a00 */
[----:B------:R-:W2:Y:S04]  /*44d20*/  LDL.LU.64 R26, [R1+0x1008] ;  /* 0x00100800011a7983 */ /* 0x000ea80000300a00 */
[----:B------:R-:W3:Y:S04]  /*44d30*/  LDL.64 R16, [R1+0x80] ;  /* 0x0000800001107983 */ /* 0x000ee80000100a00 */
[----:B---3--:R0:W-:Y:S04]  /*44d40*/  STL.64 [R1+0x3b80], R16 ;  /* 0x003b801001007387 */ /* 0x0081e80000100a00 */
[----:B------:R-:W3:Y:S04]  /*44d50*/  LDL.64 R56, [R1+0x60] ;  /* 0x0000600001387983 */ /* 0x000ee80000100a00 */
[----:B---3--:R-:W-:Y:S04]  /*44d60*/  STL.64 [R1+0x3b68], R56 ;  /* 0x003b683801007387 */ /* 0x008fe80000100a00 */
[----:B0-----:R-:W3:Y:S04]  /*44d70*/  LDL.LU.64 R16, [R1+0xfc0] ;  /* 0x000fc00001107983 */ /* 0x001ee80000300a00 */
[----:B------:R-:W3:Y:S04]  /*44d80*/  LDL.LU.64 R18, [R1+0xfc8] ;  /* 0x000fc80001127983 */ /* 0x000ee80000300a00 */
[----:B------:R0:W-:Y:S04]  /*44d90*/  STL.64 [R1+0x3b58], R32 ;  /* 0x003b582001007387 */ /* 0x0001e80000100a00 */
[----:B------:R-:W4:Y:S01]  /*44da0*/  LDL.64 R52, [R1+0x30] ;  /* 0x0000300001347983 */ /* 0x000f220000100a00 */
[C---:B0-----:R-:W-:Y:S06]  /*44db0*/  HMMA.16816.F32.BF16 R32, R40.reuse, R20, R36 ;  /* 0x000000142820723c */ /* 0x041fec0000041824 */
[----:B--2---:R-:W-:Y:S01]  /*44dc0*/  HMMA.16816.F32.BF16 R24, R40, R28, R24 ;  /* 0x0000001c2818723c */ /* 0x004fe20000041818 */
[----:B------:R-:W-:-:S02]  /*44dd0*/  IMAD.MOV.U32 R57, RZ, RZ, R2 ;  /* 0x000000ffff397224 */ /* 0x000fc400078e0002 */
[----:B------:R-:W-:Y:S02]  /*44de0*/  IMAD.MOV.U32 R2, RZ, RZ, R20 ;  /* 0x000000ffff027224 */ /* 0x000fe400078e0014 */
[----:B------:R-:W-:Y:S01]  /*44df0*/  IMAD.MOV.U32 R0, RZ, RZ, R21 ;  /* 0x000000ffff007224 */ /* 0x000fe200078e0015 */
[----:B----4-:R0:W-:Y:S11]  /*44e00*/  STL.64 [R1+0x3b60], R52 ;  /* 0x003b603401007387 */ /* 0x0101f60000100a00 */
[----:B------:R1:W-:Y:S04]  /*44e10*/  STL.64 [R1+0x8d0], R32 ;  /* 0x0008d02001007387 */ /* 0x0003e80000100a00 */
[----:B------:R2:W-:Y:S04]  /*44e20*/  STL.64 [R1+0x8d8], R34 ;  /* 0x0008d82201007387 */ /* 0x0005e80000100a00 */
[----:B------:R-:W4:Y:S04]  /*44e30*/  LDL.LU.64 R48, [R1+0xf90] ;  /* 0x000f900001307983 */ /* 0x000f280000300a00 */
[----:B------:R-:W4:Y:S04]  /*44e40*/  LDL.LU.64 R50, [R1+0xf98] ;  /* 0x000f980001327983 */ /* 0x000f280000300a00 */
[----:B------:R-:W4:Y:S01]  /*44e50*/  LDL.64 R20, [R1+0x20] ;  /* 0x0000200001147983 */ /* 0x000f220000100a00 */
[----:B---3--:R-:W-:Y:S03]  /*44e60*/  HMMA.16816.F32.BF16 R4, R40, R4, R16 ;  /* 0x000000042804723c */ /* 0x008fe60000041810 */
[----:B0-----:R-:W3:Y:S04]  /*44e70*/  LDL.LU.64 R52, [R1+0xf50] ;  /* 0x000f500001347983 */ /* 0x001ee80000300a00 */
[----:B------:R-:W3:Y:S04]  /*44e80*/  LDL.LU.64 R54, [R1+0xf58] ;  /* 0x000f580001367983 */ /* 0x000ee80000300a00 */
[----:B------:R0:W-:Y:S04]  /*44e90*/  STL.64 [R1+0x8c0], R24 ;  /* 0x0008c01801007387 */ /* 0x0001e80000100a00 */
[----:B------:R-:W-:Y:S04]  /*44ea0*/  STL.64 [R1+0x8c8], R26 ;  /* 0x0008c81a01007387 */ /* 0x000fe80000100a00 */
[----:B-1----:R-:W3:Y:S04]  /*44eb0*/  LDL.LU.64 R32, [R1+0xf10] ;  /* 0x000f100001207983 */ /* 0x002ee80000300a00 */
[----:B--2---:R-:W2:Y:S04]  /*44ec0*/  LDL.LU.64 R34, [R1+0xf18] ;  /* 0x000f180001227983 */ /* 0x004ea80000300a00 */
[----:B------:R-:W2:Y:S01]  /*44ed0*/  LDL.64 R28, [R1] ;  /* 0x00000000011c7983 */ /* 0x000ea20000100a00 */
[----:B------:R-:W-:-:S03]  /*44ee0*/  IMAD.MOV.U32 R56, RZ, RZ, R60 ;  /* 0x000000ffff387224 */ /* 0x000fc600078e003c */
[----:B0-----:R-:W2:Y:S04]  /*44ef0*/  LDL.64 R24, [R1+0x10] ;  /* 0x0000100001187983 */ /* 0x001ea80000100a00 */
[----:B------:R0:W-:Y:S04]  /*44f00*/  STL [R1+0x8b0], R4 ;  /* 0x0008b00401007387 */ /* 0x0001e80000100800 */
[----:B------:R1:W-:Y:S01]  /*44f10*/  STL [R1+0x8bc], R7 ;  /* 0x0008bc0701007387 */ /* 0x0003e20000100800 */
[----:B------:R-:W-:Y:S02]  /*44f20*/  IMAD.MOV.U32 R11, RZ, RZ, R6 ;  /* 0x000000ffff0b7224 */ /* 0x000fe400078e0006 */
[----:B------:R-:W-:Y:S01]  /*44f30*/  IMAD.MOV.U32 R10, RZ, RZ, R5 ;  /* 0x000000ffff0a7224 */ /* 0x000fe200078e0005 */
[----:B------:R-:W2:Y:S04]  /*44f40*/  LDL.LU.64 R16, [R1+0xed0] ;  /* 0x000ed00001107983 */ /* 0x000ea80000300a00 */
[----:B------:R-:W2:Y:S04]  /*44f50*/  LDL.LU.64 R18, [R1+0xed8] ;  /* 0x000ed80001127983 */ /* 0x000ea80000300a00 */
[----:B0-----:R-:W2:Y:S04]  /*44f60*/  LDL.LU.64 R4, [R1+0xea0] ;  /* 0x000ea00001047983 */ /* 0x001ea80000300a00 */
[----:B-1----:R-:W2:Y:S04]  /*44f70*/  LDL.LU.64 R6, [R1+0xea8] ;  /* 0x000ea80001067983 */ /* 0x002ea80000300a00 */
[----:B------:R-:W-:Y:S04]  /*44f80*/  STL [R1+0x38a4], R11 ;  /* 0x0038a40b01007387 */ /* 0x000fe80000100800 */
[----:B------:R-:W-:Y:S01]  /*44f90*/  STL [R1+0x38a0], R10 ;  /* 0x0038a00a01007387 */ /* 0x000fe20000100800 */
[----:B----4-:R-:W-:Y:S03]  /*44fa0*/  HMMA.16816.F32.BF16 R56, R40, R56, R48 ;  /* 0x000000382838723c */ /* 0x010fe60000041830 */
[----:B------:R-:W4:Y:S01]  /*44fb0*/  LDL.LU.64 R48, [R1+0x3b88] ;  /* 0x003b880001307983 */ /* 0x000f220000300a00 */
[----:B------:R-:W-:-:S02]  /*44fc0*/  IMAD.MOV.U32 R36, RZ, RZ, R47 ;  /* 0x000000ffff247224 */ /* 0x000fc400078e002f */
[C---:B---3--:R-:W-:Y:S06]  /*44fd0*/  HMMA.16816.F32.BF16 R44, R40.reuse, R44, R52 ;  /* 0x0000002c282c723c */ /* 0x048fec0000041834 */
[C---:B--2---:R-:W-:Y:S11]  /*44fe0*/  HMMA.16816.F32.BF16 R12, R40.reuse, R12, R32 ;  /* 0x0000000c280c723c */ /* 0x044ff60000041820 */
[----:B------:R0:W-:Y:S04]  /*44ff0*/  STL.64 [R1+0x8a0], R56 ;  /* 0x0008a03801007387 */ /* 0x0001e80000100a00 */
[----:B------:R1:W-:Y:S04]  /*45000*/  STL.64 [R1+0x8a8], R58 ;  /* 0x0008a83a01007387 */ /* 0x0003e80000100a00 */
[----:B0-----:R-:W2:Y:S04]  /*45010*/  LDL.LU.64 R56, [R1+0xe60] ;  /* 0x000e600001387983 */ /* 0x001ea80000300a00 */
[----:B-1----:R-:W2:Y:S04]  /*45020*/  LDL.LU.64 R58, [R1+0xe68] ;  /* 0x000e6800013a7983 */ /* 0x002ea80000300a00 */
[----:B------:R-:W3:Y:S04]  /*45030*/  LDL.LU.64 R52, [R1+0xe20] ;  /* 0x000e200001347983 */ /* 0x000ee80000300a00 */
[----:B------:R-:W3:Y:S04]  /*45040*/  LDL.LU.64 R54, [R1+0xe28] ;  /* 0x000e280001367983 */ /* 0x000ee80000300a00 */
[----:B------:R0:W-:Y:S04]  /*45050*/  STL.64 [R1+0x890], R44 ;  /* 0x0008902c01007387 */ /* 0x0001e80000100a00 */
[----:B------:R1:W-:Y:S04]  /*45060*/  STL.64 [R1+0x898], R46 ;  /* 0x0008982e01007387 */ /* 0x0003e80000100a00 */
[----:B------:R-:W3:Y:S04]  /*45070*/  LDL.LU.64 R32, [R1+0xdf0] ;  /* 0x000df00001207983 */ /* 0x000ee80000300a00 */
[----:B------:R-:W3:Y:S04]  /*45080*/  LDL.LU.64 R34, [R1+0xdf8] ;  /* 0x000df80001227983 */ /* 0x000ee80000300a00 */
[----:B------:R1:W-:Y:S04]  /*45090*/  STL.64 [R1+0x880], R12 ;  /* 0x0008800c01007387 */ /* 0x0003e80000100a00 */
[----:B------:R1:W-:Y:S04]  /*450a0*/  STL.64 [R1+0x888], R14 ;  /* 0x0008880e01007387 */ /* 0x0003e80000100a00 */
[----:B0-----:R-:W3:Y:S04]  /*450b0*/  LDL.LU.64 R44, [R1+0xdb0] ;  /* 0x000db000012c7983 */ /* 0x001ee80000300a00 */
[----:B-1----:R-:W3:Y:S04]  /*450c0*/  LDL.LU.64 R46, [R1+0xdb8] ;  /* 0x000db800012e7983 */ /* 0x002ee80000300a00 */
[----:B------:R-:W3:Y:S04]  /*450d0*/  LDL.LU.64 R12, [R1+0xd70] ;  /* 0x000d7000010c7983 */ /* 0x000ee80000300a00 */
[----:B------:R-:W3:Y:S01]  /*450e0*/  LDL.LU.64 R14, [R1+0xd78] ;  /* 0x000d7800010e7983 */ /* 0x000ee20000300a00 */
[----:B----4-:R-:W-:Y:S03]  /*450f0*/  HMMA.16816.F32.BF16 R48, R40, R48, R16 ;  /* 0x000000302830723c */ /* 0x010fe60000041810 */
[----:B------:R-:W4:-:S15]  /*45100*/  LDL.LU.64 R16, [R1+0x3b80] ;  /* 0x003b800001107983 */ /* 0x000f1e0000300a00 */
[----:B------:R-:W-:-:S05]  /*45110*/  NOP ;  /* 0x0000000000007918 */ /* 0x000fca0000000000 */
[----:B------:R0:W-:Y:S04]  /*45120*/  STL.64 [R1+0x870], R48 ;  /* 0x0008703001007387 */ /* 0x0001e80000100a00 */
[----:B------:R-:W-:Y:S04]  /*45130*/  STL.64 [R1+0x878], R50 ;  /* 0x0008783201007387 */ /* 0x000fe80000100a00 */
[----:B0-----:R-:W2:Y:S01]  /*45140*/  LDL.LU.64 R48, [R1+0x3b78] ;  /* 0x003b780001307983 */ /* 0x001ea20000300a00 */
[----:B----4-:R-:W-:-:S15]  /*45150*/  HMMA.16816.F32.BF16 R4, R40, R16, R4 ;  /* 0x000000102804723c */ /* 0x010fde0000041804 */
[----:B------:R-:W-:-:S08]  /*45160*/  NOP ;  /* 0x0000000000007918 */ /* 0x000fd00000000000 */
[----:B------:R0:W-:Y:S04]  /*45170*/  STL.64 [R1+0x860], R4 ;  /* 0x0008600401007387 */ /* 0x0001e80000100a00 */
[----:B------:R1:W-:Y:S04]  /*45180*/  STL.64 [R1+0x868], R6 ;  /* 0x0008680601007387 */ /* 0x0003e80000100a00 */
[----:B0-----:R-:W4:Y:S01]  /*45190*/  LDL.LU.64 R4, [R1+0x3b70] ;  /* 0x003b700001047983 */ /* 0x001f220000300a00 */
[----:B-1----:R-:W-:-:S03]  /*451a0*/  MOV R7, R17 ;  /* 0x0000001100077202 */ /* 0x002fc60000000f00 */
[----:B------:R-:W4:Y:S04]  /*451b0*/  LDL.LU.64 R16, [R1+0xd40] ;  /* 0x000d400001107983 */ /* 0x000f280000300a00 */
[----:B------:R-:W4:Y:S01]  /*451c0*/  LDL.LU.64 R18, [R1+0xd48] ;  /* 0x000d480001127983 */ /* 0x000f220000300a00 */
[----:B--2---:R-:W-:Y:S03]  /*451d0*/  HMMA.16816.F32.BF16 R48, R40, R48, R56 ;  /* 0x000000302830723c */ /* 0x004fe60000041838 */
[----:B------:R-:W-:Y:S04]  /*451e0*/  STL [R1+0x3a80], R7 ;  /* 0x003a800701007387 */ /* 0x000fe80000100800 */
[----:B------:R-:W2:Y:S01]  /*451f0*/  LDL.LU.64 R56, [R1+0x3b68] ;  /* 0x003b680001387983 */ /* 0x000ea20000300a00 */
[----:B------:R-:W-:-:S07]  /*45200*/  IMAD.MOV.U32 R37, RZ, RZ, R3 ;  /* 0x000000ffff257224 */ /* 0x000fce00078e0003 */
[C---:B---3--:R-:W-:Y:S08]  /*45210*/  HMMA.16816.F32.BF16 R36, R40.reuse, R36, R32 ;  /* 0x000000242824723c */ /* 0x048ff00000041820 */
[----:B------:R0:W-:Y:S04]  /*45220*/  STL.64 [R1+0x850], R48 ;  /* 0x0008503001007387 */ /* 0x0001e80000100a00 */
[----:B------:R1:W-:Y:S04]  /*45230*/  STL.64 [R1+0x858], R50 ;  /* 0x0008583201007387 */ /* 0x0003e80000100a00 */
[----:B0-----:R-:W3:Y:S04]  /*45240*/  LDL.LU.64 R48, [R1+0xd00] ;  /* 0x000d000001307983 */ /* 0x001ee80000300a00 */
[----:B-1----:R-:W3:Y:S01]  /*45250*/  LDL.LU.64 R50, [R1+0xd08] ;  /* 0x000d080001327983 */ /* 0x002ee20000300a00 */
[----:B--2---:R-:W-:Y:S06]  /*45260*/  HMMA.16816.F32.BF16 R52, R40, R56, R52 ;  /* 0x000000382834723c */ /* 0x004fec0000041834 */
[----:B------:R-:W-:-:S15]  /*45270*/  IMAD.MOV.U32 R7, RZ, RZ, R56 ;  /* 0x000000ffff077224 */ /* 0x000fde00078e0038 */
[----:B------:R-:W-:-:S02]  /*45280*/  NOP ;  /* 0x0000000000007918 */ /* 0x000fc40000000000 */
[----:B------:R0:W-:Y:S04]  /*45290*/  STL.64 [R1+0x840], R52 ;  /* 0x0008403401007387 */ /* 0x0001e80000100a00 */
[----:B------:R-:W-:Y:S04]  /*452a0*/  STL.64 [R1+0x848], R54 ;  /* 0x0008483601007387 */ /* 0x000fe80000100a00 */
[----:B0-----:R-:W2:Y:S04]  /*452b0*/  LDL.LU.64 R52, [R1+0x3b60] ;  /* 0x003b600001347983 */ /* 0x001ea80000300a00 */
[----:B------:R-:W2:Y:S04]  /*452c0*/  LDL.LU.64 R56, [R1+0xcc0] ;  /* 0x000cc00001387983 */ /* 0x000ea80000300a00 */
[----:B------:R-:W2:Y:S04]  /*452d0*/  LDL.LU.64 R58, [R1+0xcc8] ;  /* 0x000cc800013a7983 */ /* 0x000ea80000300a00 */
[----:B------:R-:W-:Y:S04]  /*452e0*/  STL [R1+0x3a84], R7 ;  /* 0x003a840701007387 */ /* 0x000fe80000100800 */
[----:B------:R-:W2:Y:S01]  /*452f0*/  LDL.LU.64 R32, [R1+0x3b58] ;  /* 0x003b580001207983 */ /* 0x000ea20000300a00 */
[C---:B----4-:R-:W-:Y:S06]  /*45300*/  HMMA.16816.F32.BF16 R16, R40.reuse, R20, R16 ;  /* 0x000000142810723c */ /* 0x050fec0000041810 */
[----:B---3--:R-:W-:Y:S01]  /*45310*/  HMMA.16816.F32.BF16 R48, R40, R24, R48 ;  /* 0x000000182830723c */ /* 0x008fe20000041830 */
[----:B------:R-:W-:Y:S04]  /*45320*/  STL.64 [R1+0x830], R36 ;  /* 0x0008302401007387 */ /* 0x000fe80000100a00 */
[----:B------:R0:W-:Y:S04]  /*45330*/  STL.64 [R1+0x838], R38 ;  /* 0x0008382601007387 */ /* 0x0001e80000100a00 */
[----:B0-----:R-:W3:Y:S04]  /*45340*/  LDL.LU.64 R38, [R1+0x3b50] ;  /* 0x003b500001267983 */ /* 0x001ee80000300a00 */
[----:B------:R-:W4:Y:S01]  /*45350*/  LDL.LU.64 R36, [R1+0x3b48] ;  /* 0x003b480001247983 */ /* 0x000f220000300a00 */
[----:B------:R-:W-:-:S02]  /*45360*/  IMAD.MOV.U32 R6, RZ, RZ, R20 ;  /* 0x000000ffff067224 */ /* 0x000fc400078e0014 */
[----:B------:R-:W-:Y:S02]  /*45370*/  IMAD.MOV.U32 R3, RZ, RZ, R21 ;  /* 0x000000ffff037224 */ /* 0x000fe400078e0015 */
[----:B------:R-:W-:Y:S02]  /*45380*/  IMAD.MOV.U32 R11, RZ, RZ, R24 ;  /* 0x000000ffff0b7224 */ /* 0x000fe400078e0018 */
[----:B------:R-:W-:Y:S01]  /*45390*/  IMAD.MOV.U32 R10, RZ, RZ, R25 ;  /* 0x000000ffff0a7224 */ /* 0x000fe200078e0019 */
[C---:B--2---:R-:W-:Y:S06]  /*453a0*/  HMMA.16816.F32.BF16 R12, R40.reuse, R52, R12 ;  /* 0x00000034280c723c */ /* 0x044fec000004180c */
[C---:B------:R-:W-:Y:S06]  /*453b0*/  HMMA.16816.F32.BF16 R32, R40.reuse, R32, R44 ;  /* 0x000000202820723c */ /* 0x040fec000004182c */
[----:B------:R-:W-:Y:S01]  /*453c0*/  HMMA.16816.F32.BF16 R56, R40, R28, R56 ;  /* 0x0000001c2838723c */ /* 0x000fe20000041838 */
[----:B------:R-:W2:Y:S01]  /*453d0*/  LDL.LU R46, [R1+0x3b40] ;  /* 0x003b4000012e7983 */ /* 0x000ea20000300800 */
[----:B------:R-:W-:-:S15]  /*453e0*/  IMAD.MOV.U32 R7, RZ, RZ, R53 ;  /* 0x000000ffff077224 */ /* 0x000fde00078e0035 */
[----:B------:R-:W-:Y:S04]  /*453f0*/  STL.64 [R1+0x820], R32 ;  /* 0x0008202001007387 */ /* 0x000fe80000100a00 */
[----:B------:R0:W-:Y:S04]  /*45400*/  STL.64 [R1+0x828], R34 ;  /* 0x0008282201007387 */ /* 0x0001e80000100a00 */
[----:B0-----:R-:W3:Y:S04]  /*45410*/  LDL.LU.64 R34, [R1+0x3b38] ;  /* 0x003b380001227983 */ /* 0x001ee80000300a00 */
[----:B------:R-:W4:Y:S04]  /*45420*/  LDL.LU.64 R32, [R1+0x3b30] ;  /* 0x003b300001207983 */ /* 0x000f280000300a00 */
[----:B------:R0:W-:Y:S04]  /*45430*/  STL.64 [R1+0x810], R12 ;  /* 0x0008100c01007387 */ /* 0x0001e80000100a00 */
[----:B------:R-:W-:Y:S04]  /*45440*/  STL.64 [R1+0x818], R14 ;  /* 0x0008180e01007387 */ /* 0x000fe80000100a00 */
[----:B0-----:R-:W2:Y:S04]  /*45450*/  LDL.LU.64 R12, [R1+0x3b28] ;  /* 0x003b2800010c7983 */ /* 0x001ea80000300a00 */
[----:B------:R-:W3:Y:S04]  /*45460*/  LDL.LU.64 R52, [R1+0xc90] ;  /* 0x000c900001347983 */ /* 0x000ee80000300a00 */
[----:B------:R-:W3:Y:S04]  /*45470*/  LDL.LU.64 R54, [R1+0xc98] ;  /* 0x000c980001367983 */ /* 0x000ee80000300a00 */
[----:B------:R-:W-:Y:S04]  /*45480*/  STL [R1+0x3a88], R7 ;  /* 0x003a880701007387 */ /* 0x000fe80000100800 */
[----:B------:R0:W-:Y:S04]  /*45490*/  STL.64 [R1+0x800], R16 ;  /* 0x0008001001007387 */ /* 0x0001e80000100a00 */
[----:B------:R-:W-:Y:S04]  /*454a0*/  STL.64 [R1+0x808], R18 ;  /* 0x0008081201007387 */ /* 0x000fe80000100a00 */
[----:B0-----:R-:W2:Y:S04]  /*454b0*/  LDL.LU.64 R16, [R1+0x3b20] ;  /* 0x003b200001107983 */ /* 0x001ea80000300a00 */
[----:B------:R-:W2:Y:S04]  /*454c0*/  LDL.LU.64 R20, [R1+0x3b18] ;  /* 0x003b180001147983 */ /* 0x000ea80000300a00 */
[----:B------:R-:W-:Y:S04]  /*454d0*/  STL [R1+0x3a8c], R6 ;  /* 0x003a8c0601007387 */ /* 0x000fe80000100800 */
[----:B------:R-:W-:Y:S04]  /*454e0*/  STL.64 [R1+0x7f0], R48 ;  /* 0x0007f03001007387 */ /* 0x000fe80000100a00 */
[----:B------:R0:W-:Y:S04]  /*454f0*/  STL.64 [R1+0x7f8], R50 ;  /* 0x0007f83201007387 */ /* 0x0001e80000100a00 */
[----:B0-----:R-:W2:Y:S04]  /*45500*/  LDL.LU.64 R50, [R1+0x3b10] ;  /* 0x003b100001327983 */ /* 0x001ea80000300a00 */
[----:B------:R-:W4:Y:S04]  /*45510*/  LDL.LU.64 R48, [R1+0x3b08] ;  /* 0x003b080001307983 */ /* 0x000f280000300a00 */
[----:B------:R-:W4:Y:S04]  /*45520*/  LDL.LU.64 R24, [R1+0xc10] ;  /* 0x000c100001187983 */ /* 0x000f280000300a00 */
[----:B------:R-:W4:Y:S04]  /*45530*/  LDL.LU.64 R26, [R1+0xc18] ;  /* 0x000c1800011a7983 */ /* 0x000f280000300a00 */
[----:B------:R-:W-:Y:S04]  /*45540*/  STL.64 [R1+0x7e0], R56 ;  /* 0x0007e03801007387 */ /* 0x000fe80000100a00 */
[----:B------:R0:W-:Y:S04]  /*45550*/  STL.64 [R1+0x7e8], R58 ;  /* 0x0007e83a01007387 */ /* 0x0001e80000100a00 */
[----:B0-----:R-:W2:Y:S04]  /*45560*/  LDL.LU.64 R58, [R1+0x3b00] ;  /* 0x003b0000013a7983 */ /* 0x001ea80000300a00 */
[----:B------:R-:W3:Y:S01]  /*45570*/  LDL.LU.64 R56, [R1+0x3af8] ;  /* 0x003af80001387983 */ /* 0x000ee20000300a00 */
[----:B------:R-:W-:-:S02]  /*45580*/  IMAD.MOV.U32 R6, RZ, RZ, R28 ;  /* 0x000000ffff067224 */ /* 0x000fc400078e001c */
[----:B------:R-:W-:Y:S02]  /*45590*/  IMAD.MOV.U32 R7, RZ, RZ, R29 ;  /* 0x000000ffff077224 */ /* 0x000fe400078e001d */
[----:B------:R-:W4:Y:S04]  /*455a0*/  LDL.LU.64 R28, [R1+0xbe0] ;  /* 0x000be000011c7983 */ /* 0x000f280000300a00 */
[----:B------:R-:W4:Y:S01]  /*455b0*/  LDL.LU.64 R30, [R1+0xbe8] ;  /* 0x000be800011e7983 */ /* 0x000f220000300a00 */
[----:B---3--:R-:W-:-:S15]  /*455c0*/  HMMA.16816.F32.BF16 R52, R40, R56, R52 ;  /* 0x000000382834723c */ /* 0x008fde0000041834 */
[----:B------:R-:W-:-:S08]  /*455d0*/  NOP ;  /* 0x0000000000007918 */ /* 0x000fd00000000000 */
[----:B------:R-:W-:Y:S04]  /*455e0*/  STL.64 [R1+0x7d0], R52 ;  /* 0x0007d03401007387 */ /* 0x000fe80000100a00 */
[----:B------:R0:W-:Y:S04]  /*455f0*/  STL.64 [R1+0x7d8], R54 ;  /* 0x0007d83601007387 */ /* 0x0001e80000100a00 */
[----:B0-----:R-:W3:Y:S04]  /*45600*/  LDL.LU.64 R54, [R1+0x3af0] ;  /* 0x003af00001367983 */ /* 0x001ee80000300a00 */
[----:B------:R-:W3:Y:S04]  /*45610*/  LDL.LU.64 R52, [R1+0x3ae8] ;  /* 0x003ae80001347983 */ /* 0x000ee80000300a00 */
[----:B--2---:R-:W-:Y:S04]  /*45620*/  STL.64 [R1+0x39d8], R58 ;  /* 0x0039d83a01007387 */ /* 0x004fe80000100a00 */
[----:B------:R0:W-:Y:S04]  /*45630*/  STL.64 [R1+0x39d0], R56 ;  /* 0x0039d03801007387 */ /* 0x0001e80000100a00 */
[----:B0-----:R-:W3:Y:S04]  /*45640*/  LDL.LU.64 R56, [R1+0xc50] ;  /* 0x000c500001387983 */ /* 0x001ee80000300a00 */
[----:B------:R-:W3:Y:S01]  /*45650*/  LDL.LU.64 R58, [R1+0xc58] ;  /* 0x000c5800013a7983 */ /* 0x000ee20000300a00 */
[C---:B----4-:R-:W-:Y:S06]  /*45660*/  HMMA.16816.F32.BF16 R24, R40.reuse, R48, R24 ;  /* 0x000000302818723c */ /* 0x050fec0000041818 */
[C---:B------:R-:W-:Y:S06]  /*45670*/  HMMA.16816.F32.BF16 R28, R40.reuse, R32, R28 ;  /* 0x00000020281c723c */ /* 0x040fec000004181c */
[----:B---3--:R-:W-:-:S15]  /*45680*/  HMMA.16816.F32.BF16 R56, R40, R52, R56 ;  /* 0x000000342838723c */ /* 0x008fde0000041838 */
[----:B------:R-:W-:-:S08]  /*45690*/  NOP ;  /* 0x0000000000007918 */ /* 0x000fd00000000000 */
[----:B------:R0:W-:Y:S04]  /*456a0*/  STL.64 [R1+0x7c0], R56 ;  /* 0x0007c03801007387 */ /* 0x0001e80000100a00 */
[----:B------:R1:W-:Y:S04]  /*456b0*/  STL.64 [R1+0x7c8], R58 ;  /* 0x0007c83a01007387 */ /* 0x0003e80000100a00 */
[----:B0-----:R-:W2:Y:S04]  /*456c0*/  LDL.LU.64 R56, [R1+0xb60] ;  /* 0x000b600001387983 */ /* 0x001ea80000300a00 */
[----:B-1----:R-:W2:Y:S04]  /*456d0*/  LDL.LU.64 R58, [R1+0xb68] ;  /* 0x000b6800013a7983 */ /* 0x002ea80000300a00 */
[----:B------:R-:W-:Y:S04]  /*456e0*/  STL.64 [R1+0x39e8], R54 ;  /* 0x0039e83601007387 */ /* 0x000fe80000100a00 */
[----:B------:R0:W-:Y:S04]  /*456f0*/  STL.64 [R1+0x39e0], R52 ;  /* 0x0039e03401007387 */ /* 0x0001e80000100a00 */
[----:B0-----:R-:W3:Y:S04]  /*45700*/  LDL.LU.64 R52, [R1+0xb70] ;  /* 0x000b700001347983 */ /* 0x001ee80000300a00 */
[----:B------:R-:W3:Y:S04]  /*45710*/  LDL.LU.64 R54, [R1+0xb78] ;  /* 0x000b780001367983 */ /* 0x000ee80000300a00 */
[----:B------:R0:W-:Y:S04]  /*45720*/  STL.64 [R1+0x7b0], R24 ;  /* 0x0007b01801007387 */ /* 0x0001e80000100a00 */
[----:B------:R-:W-:Y:S04]  /*45730*/  STL.64 [R1+0x7b8], R26 ;  /* 0x0007b81a01007387 */ /* 0x000fe80000100a00 */
[----:B0-----:R-:W3:Y:S04]  /*45740*/  LDL.LU.64 R24, [R1+0x3ae0] ;  /* 0x003ae00001187983 */ /* 0x001ee80000300a00 */
[----:B------:R-:W-:Y:S04]  /*45750*/  STL.64 [R1+0x39f8], R50 ;  /* 0x0039f83201007387 */ /* 0x000fe80000100a00 */
[----:B------:R0:W-:Y:S04]  /*45760*/  STL.64 [R1+0x39f0], R48 ;  /* 0x0039f03001007387 */ /* 0x0001e80000100a00 */
[----:B0-----:R-:W4:Y:S04]  /*45770*/  LDL.LU.64 R48, [R1+0xb80] ;  /* 0x000b800001307983 */ /* 0x001f280000300a00 */
[----:B------:R-:W4:Y:S04]  /*45780*/  LDL.LU.64 R50, [R1+0xb88] ;  /* 0x000b880001327983 */ /* 0x000f280000300a00 */
[----:B------:R0:W-:Y:S04]  /*45790*/  STL.64 [R1+0x7a0], R28 ;  /* 0x0007a01c01007387 */ /* 0x0001e80000100a00 */
[----:B------:R-:W-:Y:S04]  /*457a0*/  STL.64 [R1+0x7a8], R30 ;  /* 0x0007a81e01007387 */ /* 0x000fe80000100a00 */
[----:B0-----:R-:W4:Y:S02]  /*457b0*/  LDL.LU.64 R28, [R1+0x3ad8] ;  /* 0x003ad800011c7983 */ /* 0x001f240000300a00 */
[----:B----4-:R-:W-:-:S15]  /*457c0*/  HMMA.16816.F32.BF16 R48, R40, R28, R48 ;  /* 0x0000001c2830723c */ /* 0x010fde0000041830 */
[----:B------:R-:W-:-:S08]  /*457d0*/  NOP ;  /* 0x0000000000007918 */ /* 0x000fd00000000000 */
[----:B------:R-:W-:Y:S04]  /*457e0*/  STL.64 [R1+0x790], R48 ;  /* 0x0007903001007387 */ /* 0x000fe80000100a00 */
[----:B------:R3:W-:Y:S02]  /*457f0*/  STL.64 [R1+0x798], R50 ;  /* 0x0007983201007387 */ /* 0x0007e40000100a00 */
[C---:B---3--:R-:W-:Y:S06]  /*45800*/  HMMA.16816.F32.BF16 R48, R40.reuse, R24, R52 ;  /* 0x000000182830723c */ /* 0x048fec0000041834 */
[----:B--2---:R-:W-:-:S15]  /*45810*/  HMMA.16816.F32.BF16 R52, R40, R20, R56 ;  /* 0x000000142834723c */ /* 0x004fde0000041838 */
[----:B------:R-:W-:-:S03]  /*45820*/  NOP ;  /* 0x0000000000007918 */ /* 0x000fc60000000000 */
[----:B------:R-:W-:Y:S01]  /*45830*/  IMAD.MOV.U32 R23, RZ, RZ, R48 ;  /* 0x000000ffff177224 */ /* 0x000fe200078e0030 */
[----:B------:R-:W-:Y:S01]  /*45840*/  MOV R15, R49 ;  /* 0x00000031000f7202 */ /* 0x000fe20000000f00 */
[----:B------:R-:W-:Y:S02]  /*45850*/  IMAD.MOV.U32 R18, RZ, RZ, R50 ;  /* 0x000000ffff127224 */ /* 0x000fe400078e0032 */
[----:B------:R-:W-:Y:S01]  /*45860*/  IMAD.MOV.U32 R19, RZ, RZ, R51 ;  /* 0x000000ffff137224 */ /* 0x000fe200078e0033 */
[----:B------:R-:W2:Y:S04]  /*45870*/  LDL.LU.64 R48, [R1+0xb50] ;  /* 0x000b500001307983 */ /* 0x000ea80000300a00 */
[----:B------:R-:W2:Y:S04]  /*45880*/  LDL.LU.64 R50, [R1+0xb58] ;  /* 0x000b580001327983 */ /* 0x000ea80000300a00 */
[----:B------:R-:W-:Y:S04]  /*45890*/  STL [R1+0x38b0], R23 ;  /* 0x0038b01701007387 */ /* 0x000fe80000100800 */
[----:B------:R-:W-:Y:S04]  /*458a0*/  STL [R1+0x3660], R19 ;  /* 0x0036601301007387 */ /* 0x000fe80000100800 */
[----:B------:R-:W-:Y:S04]  /*458b0*/  STL [R1+0x364c], R18 ;  /* 0x00364c1201007387 */ /* 0x000fe80000100800 */
[----:B------:R-:W-:Y:S01]  /*458c0*/  STL [R1+0x3648], R15 ;  /* 0x0036480f01007387 */ /* 0x000fe20000100800 */
[----:B------:R-:W-:-:S02]  /*458d0*/  IMAD.MOV.U32 R14, RZ, RZ, R52 ;  /* 0x000000ffff0e7224 */ /* 0x000fc400078e0034 */
[----:B------:R-:W-:Y:S02]  /*458e0*/  IMAD.MOV.U32 R22, RZ, RZ, R53 ;  /* 0x000000ffff167224 */ /* 0x000fe400078e0035 */
[----:B------:R-:W-:Y:S02]  /*458f0*/  IMAD.MOV.U32 R26, RZ, RZ, R54 ;  /* 0x000000ffff1a7224 */ /* 0x000fe400078e0036 */
[----:B------:R-:W-:Y:S01]  /*45900*/  IMAD.MOV.U32 R27, RZ, RZ, R55 ;  /* 0x000000ffff1b7224 */ /* 0x000fe200078e0037 */
[----:B------:R-:W3:Y:S04]  /*45910*/  LDL.LU.64 R52, [R1+0xb40] ;  /* 0x000b400001347983 */ /* 0x000ee80000300a00 */
[----:B------:R-:W3:Y:S04]  /*45920*/  LDL.LU.64 R54, [R1+0xb48] ;  /* 0x000b480001367983 */ /* 0x000ee80000300a00 */
[----:B------:R-:W-:Y:S04]  /*45930*/  STL [R1+0x38b4], R22 ;  /* 0x0038b41601007387 */ /* 0x000fe80000100800 */
[----:B------:R3:W-:Y:S04]  /*45940*/  STL.64 [R1+0x3a90], R20 ;  /* 0x003a901401007387 */ /* 0x0007e80000100a00 */
[----:B------:R0:W-:Y:S04]  /*45950*/  STL [R1+0x366c], R27 ;  /* 0x00366c1b01007387 */ /* 0x0001e80000100800 */
[----:B------:R1:W-:Y:S04]  /*45960*/  STL [R1+0x3668], R26 ;  /* 0x0036681a01007387 */ /* 0x0003e80000100800 */
[----:B------:R4:W-:Y:S01]  /*45970*/  STL [R1+0x3664], R14 ;  /* 0x0036640e01007387 */ /* 0x0009e20000100800 */
[C---:B--2---:R-:W-:Y:S06]  /*45980*/  HMMA.16816.F32.BF16 R48, R40.reuse, R16, R48 ;  /* 0x000000102830723c */ /* 0x044fec0000041830 */
[----:B---3--:R-:W-:-:S15]  /*45990*/  HMMA.16816.F32.BF16 R20, R40, R12, R52 ;  /* 0x0000000c2814723c */ /* 0x008fde0000041834 */
[----:B------:R-:W-:-:S03]  /*459a0*/  NOP ;  /* 0x0000000000007918 */ /* 0x000fc60000000000 */
[----:B------:R-:W-:Y:S01]  /*459b0*/  MOV R31, R51 ;  /* 0x00000033001f7202 */ /* 0x000fe20000000f00 */
[----:B------:R-:W-:Y:S02]  /*459c0*/  IMAD.MOV.U32 R30, RZ, RZ, R50 ;  /* 0x000000ffff1e7224 */ /* 0x000fe400078e0032 */
[----:B------:R-:W-:Y:S02]  /*459d0*/  IMAD.MOV.U32 R15, RZ, RZ, R49 ;  /* 0x000000ffff0f7224 */ /* 0x000fe400078e0031 */
[----:B------:R-:W-:Y:S02]  /*459e0*/  IMAD.MOV.U32 R18, RZ, RZ, R48 ;  /* 0x000000ffff127224 */ /* 0x000fe400078e0030 */
[----:B------:R-:W2:Y:S04]  /*459f0*/  LDL.64 R48, [R1+0x160] ;  /* 0x0001600001307983 */ /* 0x000ea80000100a00 */
[----:B------:R-:W-:Y:S04]  /*45a00*/  STL [R1+0x368c], R31 ;  /* 0x00368c1f01007387 */ /* 0x000fe80000100800 */
[----:B------:R-:W-:Y:S04]  /*45a10*/  STL [R1+0x3688], R30 ;  /* 0x0036881e01007387 */ /* 0x000fe80000100800 */
[----:B------:R-:W-:Y:S04]  /*45a20*/  STL [R1+0x3684], R15 ;  /* 0x0036840f01007387 */ /* 0x000fe80000100800 */
[----:B------:R-:W-:Y:S04]  /*45a30*/  STL [R1+0x3680], R18 ;  /* 0x0036801201007387 */ /* 0x000fe80000100800 */
[----:B------:R-:W3:Y:S01]  /*45a40*/  LDL.64 R52, [R1+0xd0] ;  /* 0x0000d00001347983 */ /* 0x000ee20000100a00 */
[----:B------:R-:W-:-:S02]  /*45a50*/  IMAD.MOV.U32 R44, RZ, RZ, R37 ;  /* 0x000000ffff2c7224 */ /* 0x000fc400078e0025 */
[----:B------:R-:W-:Y:S02]  /*45a60*/  IMAD.MOV.U32 R45, RZ, RZ, R36 ;  /* 0x000000ffff2d7224 */ /* 0x000fe400078e0024 */
[----:B------:R-:W-:Y:S02]  /*45a70*/  IMAD.MOV.U32 R36, RZ, RZ, R46 ;  /* 0x000000ffff247224 */ /* 0x000fe400078e002e */
[----:B0-----:R-:W-:Y:S02]  /*45a80*/  IMAD.MOV.U32 R27, RZ, RZ, R20 ;  /* 0x000000ffff1b7224 */ /* 0x001fe400078e0014 */
[----:B-1----:R-:W-:Y:S02]  /*45a90*/  IMAD.MOV.U32 R26, RZ, RZ, R21 ;  /* 0x000000ffff1a7224 */ /* 0x002fe400078e0015 */
[----:B----4-:R-:W-:Y:S02]  /*45aa0*/  IMAD.MOV.U32 R14, RZ, RZ, R22 ;  /* 0x000000ffff0e7224 */ /* 0x010fe400078e0016 */
[----:B------:R-:W-:Y:S01]  /*45ab0*/  IMAD.MOV.U32 R19, RZ, RZ, R23 ;  /* 0x000000ffff137224 */ /* 0x000fe200078e0017 */
[----:B---3--:R0:W-:Y:S04]  /*45ac0*/  STL.64 [R1+0x3a98], R52 ;  /* 0x003a983401007387 */ /* 0x0081e80000100a00 */
[----:B------:R1:W-:Y:S01]  /*45ad0*/  STL.64 [R1+0x3ad0], R44 ;  /* 0x003ad02c01007387 */ /* 0x0003e20000100a00 */
[----:B0-----:R-:W-:-:S02]  /*45ae0*/  IMAD.MOV.U32 R52, RZ, RZ, R39 ;  /* 0x000000ffff347224 */ /* 0x001fc400078e0027 */
[----:B------:R-:W-:Y:S01]  /*45af0*/  IMAD.MOV.U32 R53, RZ, RZ, R38 ;  /* 0x000000ffff357224 */ /* 0x000fe200078e0026 */
[----:B-1----:R-:W3:Y:S04]  /*45b00*/  LDL.LU.64 R44, [R1+0xb20] ;  /* 0x000b2000012c7983 */ /* 0x002ee80000300a00 */
[----:B------:R-:W3:Y:S04]  /*45b10*/  LDL.LU.64 R46, [R1+0xb28] ;  /* 0x000b2800012e7983 */ /* 0x000ee80000300a00 */
[----:B------:R-:W2:Y:S04]  /*45b20*/  LDL.LU.64 R20, [R1+0xb10] ;  /* 0x000b100001147983 */ /* 0x000ea80000300a00 */
[----:B------:R-:W2:Y:S04]  /*45b30*/  LDL.LU.64 R22, [R1+0xb18] ;  /* 0x000b180001167983 */ /* 0x000ea80000300a00 */
[----:B------:R0:W-:Y:S04]  /*45b40*/  STL.64 [R1+0x3aa8], R52 ;  /* 0x003aa83401007387 */ /* 0x0001e80000100a00 */
[----:B0-----:R-:W4:Y:S04]  /*45b50*/  LDL.LU.64 R52, [R1+0xb30] ;  /* 0x000b300001347983 */ /* 0x001f280000300a00 */
[----:B------:R-:W4:Y:S04]  /*45b60*/  LDL.LU.64 R54, [R1+0xb38] ;  /* 0x000b380001367983 */ /* 0x000f280000300a00 */
[----:B------:R-:W3:Y:S01]  /*45b70*/  LDL.64 R56, [R1+0xc0] ;  /* 0x0000c00001387983 */ /* 0x000ee20000100a00 */
[C---:B----4-:R-:W-:Y:S03]  /*45b80*/  HMMA.16816.F32.BF16 R52, R40.reuse, R8, R52 ;  /* 0x000000082834723c */ /* 0x050fe60000041834 */
[----:B---3--:R-:W-:Y:S04]  /*45b90*/  STL.64 [R1+0x3aa0], R56 ;  /* 0x003aa03801007387 */ /* 0x008fe80000100a00 */
[----:B------:R-:W-:Y:S04]  /*45ba0*/  STL [R1+0x38bc], R26 ;  /* 0x0038bc1a01007387 */ /* 0x000fe80000100800 */
[----:B------:R-:W-:Y:S04]  /*45bb0*/  STL [R1+0x38b8], R27 ;  /* 0x0038b81b01007387 */ /* 0x000fe80000100800 */
[----:B------:R0:W-:Y:S01]  /*45bc0*/  STL.64 [R1+0x3ab8], R24 ;  /* 0x003ab81801007387 */ /* 0x0001e20000100a00 */
[C---:B--2---:R-:W-:Y:S06]  /*45bd0*/  HMMA.16816.F32.BF16 R20, R40.reuse, R48, R20 ;  /* 0x000000302814723c */ /* 0x044fec0000041814 */
[----:B0-----:R-:W-:Y:S01]  /*45be0*/  HMMA.16816.F32.BF16 R24, R40, R4, R44 ;  /* 0x000000042818723c */ /* 0x001fe2000004182c */
[----:B------:R-:W-:Y:S01]  /*45bf0*/  STL [R1+0x38a8], R14 ;  /* 0x0038a80e01007387 */ /* 0x000fe20000100800 */
[----:B------:R-:W-:-:S02]  /*45c00*/  IMAD.MOV.U32 R31, RZ, RZ, R52 ;  /* 0x000000ffff1f7224 */ /* 0x000fc400078e0034 */
[----:B------:R-:W-:Y:S02]  /*45c10*/  IMAD.MOV.U32 R30, RZ, RZ, R53 ;  /* 0x000000ffff1e7224 */ /* 0x000fe400078e0035 */
[----:B------:R-:W-:Y:S02]  /*45c20*/  IMAD.MOV.U32 R18, RZ, RZ, R55 ;  /* 0x000000ffff127224 */ /* 0x000fe400078e0037 */
[----:B------:R-:W-:Y:S01]  /*45c30*/  IMAD.MOV.U32 R15, RZ, RZ, R54 ;  /* 0x000000ffff0f7224 */ /* 0x000fe200078e0036 */
[----:B------:R-:W-:Y:S04]  /*45c40*/  STL.64 [R1+0x3a08], R30 ;  /* 0x003a081e01007387 */ /* 0x000fe80000100a00 */
[----:B------:R-:W-:Y:S04]  /*45c50*/  STL.64 [R1+0x3a00], R28 ;  /* 0x003a001c01007387 */ /* 0x000fe80000100a00 */
[----:B------:R-:W-:Y:S04]  /*45c60*/  STL.64 [R1+0x39b0], R18 ;  /* 0x0039b01201007387 */ /* 0x000fe80000100a00 */
[----:B------:R0:W-:Y:S04]  /*45c70*/  STL.64 [R1+0x39a8], R16 ;  /* 0x0039a81001007387 */ /* 0x0001e80000100a00 */
[----:B0-----:R-:W2:Y:S04]  /*45c80*/  LDL.64 R16, [R1+0xe0] ;  /* 0x0000e00001107983 */ /* 0x001ea80000100a00 */
[----:B------:R-:W-:Y:S04]  /*45c90*/  STL [R1+0x38ac], R15 ;  /* 0x0038ac0f01007387 */ /* 0x000fe80000100800 */
[----:B------:R-:W3:Y:S04]  /*45ca0*/  LDL.64 R28, [R1+0xb0] ;  /* 0x0000b000011c7983 */ /* 0x000ee80000100a00 */
[----:B------:R0:W-:Y:S04]  /*45cb0*/  STL.64 [R1+0x730], R24 ;  /* 0x0007301801007387 */ /* 0x0001e80000100a00 */
[----:B------:R1:W-:Y:S04]  /*45cc0*/  STL.64 [R1+0x738], R26 ;  /* 0x0007381a01007387 */ /* 0x0003e80000100a00 */
[----:B------:R4:W-:Y:S04]  /*45cd0*/  STL.64 [R1+0x720], R20 ;  /* 0x0007201401007387 */ /* 0x0009e80000100a00 */
[----:B------:R4:W-:Y:S04]  /*45ce0*/  STL.64 [R1+0x728], R22 ;  /* 0x0007281601007387 */ /* 0x0009e80000100a00 */
[----:B------:R-:W2:Y:S04]  /*45cf0*/  LDL.LU.64 R44, [R1+0x380] ;  /* 0x00038000012c7983 */ /* 0x000ea80000300a00 */
[----:B------:R-:W2:Y:S01]  /*45d00*/  LDL.LU.64 R46, [R1+0x388] ;  /* 0x00038800012e7983 */ /* 0x000ea20000300a00 */
[----:B------:R-:W-:-:S03]  /*45d10*/  MOV R37, R35 ;  /* 0x0000002300257202 */ /* 0x000fc60000000f00 */
[----:B0-----:R-:W3:Y:S04]  /*45d20*/  LDL.LU.64 R24, [R1+0x10b0] ;  /* 0x0010b00001187983 */ /* 0x001ee80000300a00 */
[----:B-1----:R-:W3:Y:S04]  /*45d30*/  LDL.LU.64 R26, [R1+0x10b8] ;  /* 0x0010b800011a7983 */ /* 0x002ee80000300a00 */
[----:B------:R-:W3:Y:S04]  /*45d40*/  LDL.LU.64 R52, [R1+0x1070] ;  /* 0x0010700001347983 */ /* 0x000ee80000300a00 */
[----:B------:R-:W3:Y:S04]  /*45d50*/  LDL.LU.64 R54, [R1+0x1078] ;  /* 0x0010780001367983 */ /* 0x000ee80000300a00 */
[----:B------:R-:W3:Y:S04]  /*45d60*/  LDL R14, [R1+0x2500] ;  /* 0x00250000010e7983 */ /* 0x000ee80000100800 */
[----:B------:R-:W3:Y:S01]  /*45d70*/  LDL.LU.64 R56, [R1+0x1050] ;  /* 0x0010500001387983 */ /* 0x000ee20000300a00 */
[----:B------:R-:W-:-:S03]  /*45d80*/  IMAD.MOV.U32 R35, RZ, RZ, R48 ;  /* 0x000000ffff237224 */ /* 0x000fc600078e0030 */
[----:B------:R-:W3:Y:S04]  /*45d90*/  LDL.LU.64 R58, [R1+0x1058] ;  /* 0x00105800013a7983 */ /* 0x000ee80000300a00 */
[----:B----4-:R-:W4:Y:S01]  /*45da0*/  LDL.LU.64 R20, [R1+0x1010] ;  /* 0x0010100001147983 */ /* 0x010f220000300a00 */
[----:B------:R-:W-:-:S03]  /*45db0*/  IMAD.MOV.U32 R61, RZ, RZ, R49 ;  /* 0x000000ffff3d7224 */ /* 0x000fc600078e0031 */
[----:B------:R-:W4:Y:S04]  /*45dc0*/  LDL.LU.64 R22, [R1+0x1018] ;  /* 0x0010180001167983 */ /* 0x000f280000300a00 */
[----:B------:R-:W4:Y:S04]  /*45dd0*/  LDL.LU.64 R48, [R1+0xf60] ;  /* 0x000f600001307983 */ /* 0x000f280000300a00 */
[----:B------:R-:W4:Y:S04]  /*45de0*/  LDL.LU.64 R50, [R1+0xf68] ;  /* 0x000f680001327983 */ /* 0x000f280000300a00 */
[----:B------:R-:W-:Y:S04]  /*45df0*/  STL.64 [R1+0x3a18], R34 ;  /* 0x003a182201007387 */ /* 0x000fe80000100a00 */
[----:B------:R0:W-:Y:S04]  /*45e00*/  STL.64 [R1+0x3a10], R32 ;  /* 0x003a102001007387 */ /* 0x0001e80000100a00 */
[----:B0-----:R-:W4:Y:S04]  /*45e10*/  LDL.LU.64 R32, [R1+0xfa0] ;  /* 0x000fa00001207983 */ /* 0x001f280000300a00 */
[----:B------:R-:W4:Y:S01]  /*45e20*/  LDL.LU.64 R34, [R1+0xfa8] ;  /* 0x000fa80001227983 */ /* 0x000f220000300a00 */
[----:B--2---:R-:W-:Y:S03]  /*45e30*/  HMMA.16816.F32.BF16 R40, R40, R36, R44 ;  /* 0x000000242828723c */ /* 0x004fe6000004182c */
[----:B------:R-:W3:Y:S04]  /*45e40*/  LDL.LU.64 R44, [R1+0x3ad0] ;  /* 0x003ad000012c7983 */ /* 0x000ee80000300a00 */
[----:B------:R-:W3:Y:S04]  /*45e50*/  LDL.LU.64 R38, [R1+0x3ac8] ;  /* 0x003ac80001267983 */ /* 0x000ee80000300a00 */
[----:B------:R-:W3:-:S12]  /*45e60*/  LDL.LU.64 R36, [R1+0x3ac0] ;  /* 0x003ac00001247983 */ /* 0x000ed80000300a00 */
[----:B------:R0:W-:Y:S04]  /*45e70*/  STL.64 [R1+0x360], R40 ;  /* 0x0003602801007387 */ /* 0x0001e80000100a00 */
[----:B------:R1:W-:Y:S04]  /*45e80*/  STL.64 [R1+0x368], R42 ;  /* 0x0003682a01007387 */ /* 0x0003e80000100a00 */
[----:B0-----:R-:W2:Y:S04]  /*45e90*/  LDL.LU.64 R40, [R1+0xfe0] ;  /* 0x000fe00001287983 */ /* 0x001ea80000300a00 */
[----:B-1----:R-:W2:Y:S01]  /*45ea0*/  LDL.LU.64 R42, [R1+0xfe8] ;  /* 0x000fe800012a7983 */ /* 0x002ea20000300a00 */
[----:B---3--:R-:W-:Y:S03]  /*45eb0*/  HMMA.16816.F32.BF16 R44, R36, R44, R24 ;  /* 0x0000002c242c723c */ /* 0x008fe60000041818 */
[----:B------:R-:W3:-:S15]  /*45ec0*/  LDL.LU.64 R24, [R1+0x3ab8] ;  /* 0x003ab80001187983 */ /* 0x000ede0000300a00 */
[----:B------:R-:W-:-:S05]  /*45ed0*/  NOP ;  /* 0x0000000000007918 */ /* 0x000fca0000000000 */
[----:B------:R0:W-:Y:S04]  /*45ee0*/  STL.64 [R1+0x350], R44 ;  /* 0x0003502c01007387 */ /* 0x0001e80000100a00 */
[----:B------:R1:W-:Y:S04]  /*45ef0*/  STL.64 [R1+0x358], R46 ;  /* 0x0003582e01007387 */ /* 0x0003e80000100a00 */
[----:B0-----:R-:W1:Y:S02]  /*45f00*/  LDL.LU.64 R44, [R1+0x3ab0] ;  /* 0x003ab000012c7983 */ /* 0x001e640000300a00 */
[----:B-1----:R-:W-:Y:S02]  /*45f10*/  HMMA.16816.F32.BF16 R44, R36, R44, R52 ;  /* 0x0000002c242c723c */ /* 0x002fe40000041834 */
[----:B------:R-:W3:-:S15]  /*45f20*/  LDL.LU.64 R52, [R1+0x3aa8] ;  /* 0x003aa80001347983 */ /* 0x000ede0000300a00 */
[----:B------:R-:W-:-:S06]  /*45f30*/  NOP ;  /* 0x0000000000007918 */ /* 0x000fcc0000000000 */
[----:B------:R-:W-:Y:S04]  /*45f40*/  STL.64 [R1+0x340], R44 ;  /* 0x0003402c01007387 */ /* 0x000fe80000100a00 */
[----:B------:R-:W-:Y:S04]  /*45f50*/  STL.64 [R1+0x348], R46 ;  /* 0x0003482e01007387 */ /* 0x000fe80000100a00 */
[----:B------:R-:W0:Y:S01]  /*45f60*/  LDSM.16.MT88.4 R44, [R14+UR4+0x8000] ;  /* 0x008000040e2c783b */ /* 0x000e220008004200 */
[----:B--2---:R-:W-:Y:S03]  /*45f70*/  HMMA.16816.F32.BF16 R40, R36, R16, R40 ;  /* 0x000000102428723c */ /* 0x004fe60000041828 */
[----:B0-----:R-:W-:Y:S04]  /*45f80*/  STL.64 [R1+0x39a0], R46 ;  /* 0x0039a02e01007387 */ /* 0x001fe80000100a00 */
[----:B------:R0:W-:Y:S02]  /*45f90*/  STL.64 [R1+0x3998], R44 ;  /* 0x0039982c01007387 */ /* 0x0001e40000100a00 */
[----:B0-----:R-:W-:-:S02]  /*45fa0*/  IMAD.MOV.U32 R44, RZ, RZ, R2 ;  /* 0x000000ffff2c7224 */ /* 0x001fc400078e0002 */
[----:B------:R-:W-:-:S07]  /*45fb0*/  IMAD.MOV.U32 R45, RZ, RZ, R0 ;  /* 0x000000ffff2d7224 */ /* 0x000fce00078e0000 */
[----:B----4-:R-:W-:Y:S01]  /*45fc0*/  HMMA.16816.F32.BF16 R44, R36, R44, R20 ;  /* 0x0000002c242c723c */ /* 0x010fe20000041814 */
[----:B------:R-:W-:Y:S01]  /*45fd0*/  IMAD.MOV.U32 R2, RZ, RZ, R16 ;  /* 0x000000ffff027224 */ /* 0x000fe200078e0010 */
[----:B------:R-:W-:-:S04]  /*45fe0*/  MOV R0, R17 ;  /* 0x0000001100007202 */ /* 0x000fc80000000f00 */
[----:B---3--:R-:W-:Y:S01]  /*45ff0*/  HMMA.16816.F32.BF16 R52, R36, R52, R56 ;  /* 0x000000342434723c */ /* 0x008fe20000041838 */
[----:B------:R-:W2:-:S15]  /*46000*/  LDL.LU.64 R56, [R1+0x3aa0] ;  /* 0x003aa00001387983 */ /* 0x000e9e0000300a00 */
[----:B------:R-:W-:-:S07]  /*46010*/  NOP ;  /* 0x0000000000007918 */ /* 0x000fce0000000000 */
[----:B------:R0:W-:Y:S04]  /*46020*/  STL.64 [R1+0x710], R52 ;  /* 0x0007103401007387 */ /* 0x0001e80000100a00 */
[----:B------:R-:W-:Y:S04]  /*46030*/  STL.64 [R1+0x718], R54 ;  /* 0x0007183601007387 */ /* 0x000fe80000100a00 */
[----:B0-----:R-:W3:Y:S04]  /*46040*/  LDL.LU.64 R52, [R1+0x3a98] ;  /* 0x003a980001347983 */ /* 0x001ee80000300a00 */
[----:B------:R-:W4:Y:S04]  /*46050*/  LDL.LU.64 R20, [R1+0x3a90] ;  /* 0x003a900001147983 */ /* 0x000f280000300a00 */
[----:B------:R-:W-:Y:S04]  /*46060*/  STL.64 [R1+0x700], R44 ;  /* 0x0007002c01007387 */ /* 0x000fe80000100a00 */
[----:B------:R-:W-:Y:S04]  /*46070*/  STL.64 [R1+0x708], R46 ;  /* 0x0007082e01007387 */ /* 0x000fe80000100a00 */
[----:B------:R-:W-:Y:S04]  /*46080*/  STL.64 [R1+0x6f0], R40 ;  /* 0x0006f02801007387 */ /* 0x000fe80000100a00 */
[----:B------:R-:W-:Y:S04]  /*46090*/  STL.64 [R1+0x6f8], R42 ;  /* 0x0006f82a01007387 */ /* 0x000fe80000100a00 */
[----:B------:R-:W2:Y:S04]  /*460a0*/  LDL.LU.64 R16, [R1+0xf20] ;  /* 0x000f200001107983 */ /* 0x000ea80000300a00 */
[----:B------:R-:W2:Y:S01]  /*460b0*/  LDL.LU.64 R18, [R1+0xf28] ;  /* 0x000f280001127983 */ /* 0x000ea20000300a00 */
[C---:B---3--:R-:W-:Y:S06]  /*460c0*/  HMMA.16816.F32.BF16 R32, R36.reuse, R52, R32 ;  /* 0x000000342420723c */ /* 0x048fec0000041820 */
[----:B--2---:R-:W-:-:S15]  /*460d0*/  HMMA.16816.F32.BF16 R16, R36, R28, R16 ;  /* 0x0000001c2410723c */ /* 0x004fde0000041810 */
[----:B------:R-:W-:-:S02]  /*460e0*/  NOP ;  /* 0x0000000000007918 */ /* 0x000fc40000000000 */
[----:B------:R-:W-:Y:S04]  /*460f0*/  STL.64 [R1+0x6e0], R32 ;  /* 0x0006e02001007387 */ /* 0x000fe80000100a00 */
[----:B------:R0:W-:Y:S02]  /*46100*/  STL.64 [R1+0x6e8], R34 ;  /* 0x0006e82201007387 */ /* 0x0001e40000100a00 */
[----:B0-----:R-:W-:Y:S01]  /*46110*/  HMMA.16816.F32.BF16 R32, R36, R56, R48 ;  /* 0x000000382420723c */ /* 0x001fe20000041830 */
[----:B------:R-:W-:-:S05]  /*46120*/  IMAD.MOV.U32 R26, RZ, RZ, R52 ;  /* 0x000000ffff1a7224 */ /* 0x000fca00078e0034 */
[----:B------:R-:W-:Y:S02]  /*46130*/  IMAD.MOV.U32 R27, RZ, RZ, R57 ;  /* 0x000000ffff1b7224 */ /* 0x000fe400078e0039 */
[----:B------:R-:W-:Y:S02]  /*46140*/  IMAD.MOV.U32 R60, RZ, RZ, R56 ;  /* 0x000000ffff3c7224 */ /* 0x000fe400078e0038 */
[----:B------:R-:W-:Y:S02]  /*46150*/  IMAD.MOV.U32 R56, RZ, RZ, R6 ;  /* 0x000000ffff387224 */ /* 0x000fe400078e0006 */
[----:B------:R-:W-:Y:S02]  /*46160*/  IMAD.MOV.U32 R57, RZ, RZ, R7 ;  /* 0x000000ffff397224 */ /* 0x000fe400078e0007 */
[----:B------:R-:W-:Y:S02]  /*46170*/  IMAD.MOV.U32 R48, RZ, RZ, R11 ;  /* 0x000000ffff307224 */ /* 0x000fe400078e000b */
[----:B------:R-:W-:-:S02]  /*46180*/  IMAD.MOV.U32 R49, RZ, RZ, R10 ;  /* 0x000000ffff317224 */ /* 0x000fc400078e000a */
[----:B------:R-:W-:-:S05]  /*46190*/  IMAD.MOV.U32 R15, RZ, RZ, R53 ;  /* 0x000000ffff0f7224 */ /* 0x000fca00078e0035 */
[----:B------:R0:W-:Y:S04]  /*461a0*/  STL.64 [R1+0x6d0], R32 ;  /* 0x0006d02001007387 */ /* 0x0001e80000100a00 */
[----:B------:R-:W-:Y:S04]  /*461b0*/  STL.64 [R1+0x6d8], R34 ;  /* 0x0006d82201007387 */ /* 0x000fe80000100a00 */
[----:B------:R-:W-:Y:S04]  /*461c0*/  STL.64 [R1+0x3a28], R26 ;  /* 0x003a281a01007387 */ /* 0x000fe80000100a00 */
[----:B------:R1:W-:Y:S04]  /*461d0*/  STL.64 [R1+0x3a20], R24 ;  /* 0x003a201801007387 */ /* 0x0003e80000100a00 */
[----:B------:R-:W2:Y:S04]  /*461e0*/  LDL.LU R6, [R1+0x3a8c] ;  /* 0x003a8c0001067983 */ /* 0x000ea80000300800 */
[----:B------:R-:W3:Y:S04]  /*461f0*/  LDL.LU R7, [R1+0x3a88] ;  /* 0x003a880001077983 */ /* 0x000ee80000300800 */
[----:B0-----:R-:W4:Y:S04]  /*46200*/  LDL.64 R32, [R1+0xa0] ;  /* 0x0000a00001207983 */ /* 0x001f280000100a00 */
[----:B------:R-:W-:Y:S04]  /*46210*/  STL.64 [R1+0x3a30], R56 ;  /* 0x003a303801007387 */ /* 0x000fe80000100a00 */
[----:B------:R-:W2:Y:S04]  /*46220*/  LDL.LU.64 R52, [R1+0x90] ;  /* 0x0000900001347983 */ /* 0x000ea80000300a00 */
[----:B------:R0:W-:Y:S04]  /*46230*/  STL.64 [R1+0x3a38], R48 ;  /* 0x003a383001007387 */ /* 0x0001e80000100a00 */
[----:B------:R-:W-:Y:S04]  /*46240*/  STL.64 [R1+0x6c0], R16 ;  /* 0x0006c01001007387 */ /* 0x000fe80000100a00 */
[----:B------:R-:W-:Y:S04]  /*46250*/  STL.64 [R1+0x6c8], R18 ;  /* 0x0006c81201007387 */ /* 0x000fe80000100a00 */
[----:B------:R-:W2:Y:S01]  /*46260*/  LDL.LU.64 R44, [R1+0xef0] ;  /* 0x000ef000012c7983 */ /* 0x000ea20000300a00 */
[----:B------:R-:W-:Y:S01]  /*46270*/  IMAD.MOV.U32 R11, RZ, RZ, R28 ;  /* 0x000000ffff0b7224 */ /* 0x000fe200078e001c */
[----:B------:R-:W-:-:S02]  /*46280*/  MOV R10, R29 ;  /* 0x0000001d000a7202 */ /* 0x000fc40000000f00 */
[----:B------:R-:W2:Y:S04]  /*46290*/  LDL.LU.64 R46, [R1+0xef8] ;  /* 0x000ef800012e7983 */ /* 0x000ea80000300a00 */
[----:B------:R-:W2:Y:S04]  /*462a0*/  LDL.LU.64 R28, [R1+0xeb0] ;  /* 0x000eb000011c7983 */ /* 0x000ea80000300a00 */
[----:B------:R-:W2:Y:S04]  /*462b0*/  LDL.LU.64 R30, [R1+0xeb8] ;  /* 0x000eb800011e7983 */ /* 0x000ea80000300a00 */
[----:B-1----:R-:W4:Y:S01]  /*462c0*/  LDL R24, [R1+0x30] ;  /* 0x0000300001187983 */ /* 0x002f220000100800 */
[----:B---3--:R-:W-:-:S03]  /*462d0*/  IMAD.MOV.U32 R25, RZ, RZ, R7 ;  /* 0x000000ffff197224 */ /* 0x008fc600078e0007 */
[----:B------:R-:W3:Y:S04]  /*462e0*/  LDL.LU R7, [R1+0x3a84] ;  /* 0x003a840001077983 */ /* 0x000ee80000300800 */
[----:B----4-:R-:W-:Y:S04]  /*462f0*/  STL.64 [R1+0x3a40], R24 ;  /* 0x003a401801007387 */ /* 0x010fe80000100a00 */
[----:B0-----:R-:W4:Y:S04]  /*46300*/  LDL R48, [R1+0x40] ;  /* 0x0000400001307983 */ /* 0x001f280000100800 */
[----:B------:R-:W4:Y:S04]  /*46310*/  LDL R49, [R1+0x44] ;  /* 0x0000440001317983 */ /* 0x000f280000100800 */
[----:B----4-:R0:W-:Y:S04]  /*46320*/  STL.64 [R1+0x3a48], R48 ;  /* 0x003a483001007387 */ /* 0x0101e80000100a00 */
[----:B0-----:R-:W4:Y:S04]  /*46330*/  LDL R48, [R1+0x50] ;  /* 0x0000500001307983 */ /* 0x001f280000100800 */
[----:B------:R-:W4:Y:S01]  /*46340*/  LDL R49, [R1+0x54] ;  /* 0x0000540001317983 */ /* 0x000f220000100800 */
[----:B---3--:R-:W-:-:S03]  /*46350*/  IMAD.MOV.U32 R16, RZ, RZ, R7 ;  /* 0x000000ffff107224 */ /* 0x008fc600078e0007 */
[----:B----4-:R-:W-:Y:S04]  /*46360*/  STL.64 [R1+0x3a58], R48 ;  /* 0x003a583001007387 */ /* 0x010fe80000100a00 */
[----:B------:R-:W3:Y:S04]  /*46370*/  LDL.LU R7, [R1+0x3a80] ;  /* 0x003a800001077983 */ /* 0x000ee80000300800 */
[----:B------:R-:W4:Y:S04]  /*46380*/  LDL R17, [R1+0x64] ;  /* 0x0000640001117983 */ /* 0x000f280000100800 */
[----:B----4-:R-:W-:Y:S04]  /*46390*/  STL.64 [R1+0x3a60], R16 ;  /* 0x003a601001007387 */ /* 0x010fe80000100a00 */
[----:B------:R-:W4:Y:S04]  /*463a0*/  LDL R40, [R1+0x70] ;  /* 0x0000700001287983 */ /* 0x000f280000100800 */
[----:B------:R-:W4:Y:S01]  /*463b0*/  LDL R41, [R1+0x74] ;  /* 0x0000740001297983 */ /* 0x000f220000100800 */
[----:B------:R-:W-:-:S02]  /*463c0*/  IMAD.MOV.U32 R23, RZ, RZ, R32 ;  /* 0x000000ffff177224 */ /* 0x000fc400078e0020 */
[----:B------:R-:W-:Y:S01]  /*463d0*/  IMAD.MOV.U32 R22, RZ, RZ, R33 ;  /* 0x000000ffff167224 */ /* 0x000fe200078e0021 */
[----:B----4-:R0:W-:Y:S04]  /*463e0*/  STL.64 [R1+0x3a68], R40 ;  /* 0x003a682801007387 */ /* 0x0101e80000100a00 */
[----:B0-----:R-:W4:Y:S04]  /*463f0*/  LDL R40, [R1+0x80] ;  /* 0x0000800001287983 */ /* 0x001f280000100800 */
[----:B------:R-:W-:Y:S04]  /*46400*/  STL.64 [R1+0x39c0], R10 ;  /* 0x0039c00a01007387 */ /* 0x000fe80000100a00 */
[----:B------:R2:W-:Y:S02]  /*46410*/  STL.64 [R1+0x39b8], R8 ;  /* 0x0039b80801007387 */ /* 0x0005e40000100a00 */
[----:B--2---:R-:W-:-:S02]  /*46420*/  IMAD.MOV.U32 R8, RZ, RZ, R6 ;  /* 0x000000ffff087224 */ /* 0x004fc400078e0006 */
[----:B------:R-:W-:-:S05]  /*46430*/  IMAD.MOV.U32 R9, RZ, RZ, R3 ;  /* 0x000000ffff097224 */ /* 0x000fca00078e0003 */
[----:B------:R0:W-:Y:S02]  /*46440*/  STL.64 [R1+0x3a50], R8 ;  /* 0x003a500801007387 */ /* 0x0001e40000100a00 */
[----:B0-----:R-:W-:-:S15]  /*46450*/  HMMA.16816.F32.BF16 R8, R36, R32, R44 ;  /* 0x000000202408723c */ /* 0x001fde000004182c */
[----:B------:R-:W-:-:S08]  /*46460*/  NOP ;  /* 0x0000000000007918 */ /* 0x000fd00000000000 */
[----:B------:R-:W-:Y:S04]  /*46470*/  STL.64 [R1+0x6b0], R8 ;  /* 0x0006b00801007387 */ /* 0x000fe80000100a00 */
[----:B------:R0:W-:Y:S02]  /*46480*/  STL.64 [R1+0x6b8], R10 ;  /* 0x0006b80a01007387 */ /* 0x0001e40000100a00 */
[----:B0-----:R-:W-:Y:S02]  /*46490*/  HMMA.16816.F32.BF16 R8, R36, R52, R28 ;  /* 0x000000342408723c */ /* 0x001fe4000004181c */
[----:B------:R-:W-:Y:S04]  /*464a0*/  STL.64 [R1+0x3a78], R22 ;  /* 0x003a781601007387 */ /* 0x000fe80000100a00 */
[----:B------:R0:W-:-:S15]  /*464b0*/  STL.64 [R1+0x3a70], R20 ;  /* 0x003a701401007387 */ /* 0x0001de0000100a00 */
[----:B------:R-:W-:-:S02]  /*464c0*/  NOP ;  /* 0x0000000000007918 */ /* 0x000fc40000000000 */
[----:B------:R1:W-:Y:S04]  /*464d0*/  STL.64 [R1+0x6a8], R10 ;  /* 0x0006a80a01007387 */ /* 0x0003e80000100a00 */
[----:B0-----:R-:W4:Y:S04]  /*464e0*/  LDL.LU.64 R20, [R1+0xe70] ;  /* 0x000e700001147983 */ /* 0x001f280000300a00 */
[----:B------:R-:W4:Y:S01]  /*464f0*/  LDL.LU.64 R22, [R1+0xe78] ;  /* 0x000e780001167983 */ /* 0x000f220000300a00 */
[----:B---3--:R-:W-:-:S03]  /*46500*/  IMAD.MOV.U32 R41, RZ, RZ, R7 ;  /* 0x000000ffff297224 */ /* 0x008fc600078e0007 */
[----:B------:R-:W2:Y:S04]  /*46510*/  LDL.LU.64 R16, [R1+0xe40] ;  /* 0x000e400001107983 */ /* 0x000ea80000300a00 */
[----:B------:R-:W2:Y:S04]  /*46520*/  LDL.LU.64 R18, [R1+0xe48] ;  /* 0x000e480001127983 */ /* 0x000ea80000300a00 */
[----:B------:R-:W3:Y:S01]  /*46530*/  LDL.LU.64 R48, [R1+0xe00] ;  /* 0x000e000001307983 */ /* 0x000ee20000300a00 */
[----:B------:R-:W-:Y:S01]  /*46540*/  MOV R6, R8 ;  /* 0x0000000800067202 */ /* 0x000fe20000000f00 */
[----:B------:R-:W-:-:S02]  /*46550*/  IMAD.MOV.U32 R7, RZ, RZ, R9 ;  /* 0x000000ffff077224 */ /* 0x000fc400078e0009 */
[----:B------:R-:W3:Y:S04]  /*46560*/  LDL.LU.64 R50, [R1+0xe08] ;  /* 0x000e080001327983 */ /* 0x000ee80000300a00 */
[----:B------:R-:W3:Y:S04]  /*46570*/  LDL.LU.64 R8, [R1+0xdc0] ;  /* 0x000dc00001087983 */ /* 0x000ee80000300a00 */
[----:B-1----:R-:W3:Y:S04]  /*46580*/  LDL.LU.64 R10, [R1+0xdc8] ;  /* 0x000dc800010a7983 */ /* 0x002ee80000300a00 */
[----:B------:R-:W3:Y:S04]  /*46590*/  LDL.LU.64 R24, [R1+0xd90] ;  /* 0x000d900001187983 */ /* 0x000ee80000300a00 */
[----:B------:R-:W3:Y:S04]  /*465a0*/  LDL.LU.64 R26, [R1+0xd98] ;  /* 0x000d9800011a7983 */ /* 0x000ee80000300a00 */
[----:B------:R-:W3:Y:S04]  /*465b0*/  LDL.LU.64 R56, [R1+0xd50] ;  /* 0x000d500001387983 */ /* 0x000ee80000300a00 */
[----:B------:R-:W3:Y:S04]  /*465c0*/  LDL.LU.64 R58, [R1+0xd58] ;  /* 0x000d5800013a7983 */ /* 0x000ee80000300a00 */
[----:B------:R-:W3:Y:S04]  /*465d0*/  LDL.LU.64 R32, [R1+0xd10] ;  /* 0x000d100001207983 */ /* 0x000ee80000300a00 */
[----:B------:R-:W3:Y:S04]  /*465e0*/  LDL.LU.64 R34, [R1+0xd18] ;  /* 0x000d180001227983 */ /* 0x000ee80000300a00 */
[----:B------:R-:W3:Y:S01]  /*465f0*/  LDL.LU.64 R28, [R1+0xce0] ;  /* 0x000ce000011c7983 */ /* 0x000ee20000300a00 */
[----:B------:R-:W-:-:S02]  /*46600*/  IMAD.MOV.U32 R14, RZ, RZ, R52 ;  /* 0x000000ffff0e7224 */ /* 0x000fc400078e0034 */
[----:B------:R-:W-:Y:S01]  /*46610*/  IMAD.MOV.U32 R3, RZ, RZ, R53 ;  /* 0x000000ffff037224 */ /* 0x000fe200078e0035 */
[----:B------:R-:W3:Y:S04]  /*46620*/  LDL.LU.64 R30, [R1+0xce8] ;  /* 0x000ce800011e7983 */ /* 0x000ee80000300a00 */
[----:B------:R-:W3:Y:S04]  /*46630*/  LDL.LU.64 R52, [R1+0xca0] ;  /* 0x000ca00001347983 */ /* 0x000ee80000300a00 */
[----:B------:R-:W3:Y:S04]  /*46640*/  LDL.LU.64 R54, [R1+0xca8] ;  /* 0x000ca80001367983 */ /* 0x000ee80000300a00 */
[----:B------:R-:W3:Y:S04]  /*46650*/  LDL.LU.64 R44, [R1+0xc60] ;  /* 0x000c6000012c7983 */ /* 0x000ee80000300a00 */
[----:B------:R-:W3:Y:S04]  /*46660*/  LDL.LU.64 R46, [R1+0xc68] ;  /* 0x000c6800012e7983 */ /* 0x000ee80000300a00 */
[----:B------:R-:W-:Y:S04]  /*46670*/  STL [R1+0x35fc], R7 ;  /* 0x0035fc0701007387 */ /* 0x000fe80000100800 */
[----:B------:R-:W-:Y:S01]  /*46680*/  STL [R1+0x35f8], R6 ;  /* 0x0035f80601007387 */ /* 0x000fe20000100800 */
[----:B----4-:R-:W-:Y:S03]  /*46690*/  HMMA.16816.F32.BF16 R40, R36, R40, R20 ;  /* 0x000000282428723c */ /* 0x010fe60000041814 */
[----:B------:R-:W4:Y:S04]  /*466a0*/  LDL.LU.64 R22, [R1+0x3a78] ;  /* 0x003a780001167983 */ /* 0x000f280000300a00 */
[----:B------:R-:W4:-:S15]  /*466b0*/  LDL.LU.64 R20, [R1+0x3a70] ;  /* 0x003a700001147983 */ /* 0x000f1e0000300a00 */
[----:B------:R-:W-:-:S01]  /*466c0*/  NOP ;  /* 0x0000000000007918 */ /* 0x000fc20000000000 */
[----:B------:R0:W-:Y:S04]  /*466d0*/  STL.64 [R1+0x690], R40 ;  /* 0x0006902801007387 */ /* 0x0001e80000100a00 */
[----:B------:R2:W-:Y:S04]  /*466e0*/  STL.64 [R1+0x698], R42 ;  /* 0x0006982a01007387 */ /* 0x0005e80000100a00 */
[----:B0-----:R-:W2:Y:S02]  /*466f0*/  LDL.LU.64 R40, [R1+0x3a68] ;  /* 0x003a680001287983 */ /* 0x001ea40000300a00 */
[----:B--2---:R-:W-:Y:S02]  /*46700*/  HMMA.16816.F32.BF16 R40, R36, R40, R16 ;  /* 0x000000282428723c */ /* 0x004fe40000041810 */
[----:B------:R-:W3:-:S15]  /*46710*/  LDL.LU.64 R16, [R1+0x3a60] ;  /* 0x003a600001107983 */ /* 0x000ede0000300a00 */
[----:B------:R-:W-:-:S06]  /*46720*/  NOP ;  /* 0x0000000000007918 */ /* 0x000fcc0000000000 */
        /* <DEDUP_REMOVED lines=9> */
[----:B0-----:R-:W4:Y:S04]  /*467c0*/  LDL.LU.64 R16, [R1+0xbf0] ;  /* 0x000bf00001107983 */ /* 0x001f280000300a00 */
[----:B-1----:R-:W4:Y:S01]  /*467d0*/  LDL.LU.64 R18, [R1+0xbf8] ;  /* 0x000bf80001127983 */ /* 0x002f220000300a00 */
[----:B---3--:R-:W-:Y:S03]  /*467e0*/  HMMA.16816.F32.BF16 R48, R36, R48, R8 ;  /* 0x000000302430723c */ /* 0x008fe60000041808 */
[----:B------:R-:W3:-:S15]  /*467f0*/  LDL.LU.64 R8, [R1+0x3a50] ;  /* 0x003a500001087983 */ /* 0x000ede0000300a00 */
[----:B------:R-:W-:-:S05]  /*46800*/  NOP ;  /* 0x0000000000007918 */ /* 0x000fca0000000000 */
[----:B------:R0:W-:Y:S04]  /*46810*/  STL.64 [R1+0x660], R48 ;  /* 0x0006603001007387 */ /* 0x0001e80000100a00 */
[----:B------:R1:W-:Y:S04]  /*46820*/  STL.64 [R1+0x668], R50 ;  /* 0x0006683201007387 */ /* 0x0003e80000100a00 */
[----:B0-----:R-:W1:Y:S02]  /*46830*/  LDL.LU.64 R48, [R1+0x3a48] ;  /* 0x003a480001307983 */ /* 0x001e640000300a00 */
[----:B-1----:R-:W-:Y:S02]  /*46840*/  HMMA.16816.F32.BF16 R48, R36, R48, R24 ;  /* 0x000000302430723c */ /* 0x002fe40000041818 */
[----:B------:R-:W2:-:S15]  /*46850*/  LDL.LU.64 R24, [R1+0x3a40] ;  /* 0x003a400001187983 */ /* 0x000e9e0000300a00 */
[----:B------:R-:W-:-:S06]  /*46860*/  NOP ;  /* 0x0000000000007918 */ /* 0x000fcc0000000000 */
[----:B------:R0:W-:Y:S04]  /*46870*/  STL.64 [R1+0x650], R48 ;  /* 0x0006503001007387 */ /* 0x0001e80000100a00 */
[----:B------:R1:W-:Y:S04]  /*46880*/  STL.64 [R1+0x658], R50 ;  /* 0x0006583201007387 */ /* 0x0003e80000100a00 */
[----:B0-----:R-:W1:Y:S01]  /*46890*/  LDL.LU.64 R48, [R1+0x3a38] ;  /* 0x003a380001307983 */ /* 0x001e620000300a00 */
[C---:B--2---:R-:W-:Y:S03]  /*468a0*/  HMMA.16816.F32.BF16 R24, R36.reuse, R24, R56 ;  /* 0x000000182418723c */ /* 0x044fe60000041838 */
[----:B------:R-:W2:Y:S03]  /*468b0*/  LDL.LU.64 R56, [R1+0x3a30] ;  /* 0x003a300001387983 */ /* 0x000ea60000300a00 */
[----:B---3--:R-:W-:-:S15]  /*468c0*/  HMMA.16816.F32.BF16 R8, R36, R8, R32 ;  /* 0x000000082408723c */ /* 0x008fde0000041820 */
[----:B------:R-:W-:-:S02]  /*468d0*/  NOP ;  /* 0x0000000000007918 */ /* 0x000fc40000000000 */
[----:B------:R-:W-:Y:S01]  /*468e0*/  STL.64 [R1+0x640], R24 ;  /* 0x0006401801007387 */ /* 0x000fe20000100a00 */
[C---:B-1----:R-:W-:Y:S03]  /*468f0*/  HMMA.16816.F32.BF16 R48, R36.reuse, R48, R28 ;  /* 0x000000302430723c */ /* 0x042fe6000004181c */
[----:B------:R0:W-:Y:S04]  /*46900*/  STL.64 [R1+0x648], R26 ;  /* 0x0006481a01007387 */ /* 0x0001e80000100a00 */
[----:B0-----:R-:W3:Y:S04]  /*46910*/  LDL.LU.64 R26, [R1+0x3a28] ;  /* 0x003a2800011a7983 */ /* 0x001ee80000300a00 */
[----:B------:R-:W3:Y:S04]  /*46920*/  LDL.LU.64 R24, [R1+0x3a20] ;  /* 0x003a200001187983 */ /* 0x000ee80000300a00 */
[----:B------:R-:W3:Y:S04]  /*46930*/  LDL.LU.64 R34, [R1+0x3a18] ;  /* 0x003a180001227983 */ /* 0x000ee80000300a00 */
[----:B------:R-:W3:Y:S04]  /*46940*/  LDL.LU.64 R32, [R1+0x3a10] ;  /* 0x003a100001207983 */ /* 0x000ee80000300a00 */
[----:B------:R0:W-:Y:S04]  /*46950*/  STL.64 [R1+0x630], R8 ;  /* 0x0006300801007387 */ /* 0x0001e80000100a00 */
[----:B------:R1:W-:Y:S04]  /*46960*/  STL.64 [R1+0x638], R10 ;  /* 0x0006380a01007387 */ /* 0x0003e80000100a00 */
[----:B0-----:R-:W3:Y:S04]  /*46970*/  LDL.LU.64 R8, [R1+0xbb0] ;  /* 0x000bb00001087983 */ /* 0x001ee80000300a00 */
[----:B-1----:R-:W3:Y:S04]  /*46980*/  LDL.LU.64 R10, [R1+0xbb8] ;  /* 0x000bb800010a7983 */ /* 0x002ee80000300a00 */
[----:B------:R-:W3:Y:S04]  /*46990*/  LDL.LU.64 R30, [R1+0x3a08] ;  /* 0x003a0800011e7983 */ /* 0x000ee80000300a00 */
[----:B------:R-:W3:Y:S04]  /*469a0*/  LDL.LU.64 R28, [R1+0x3a00] ;  /* 0x003a0000011c7983 */ /* 0x000ee80000300a00 */
[----:B------:R-:W-:Y:S04]  /*469b0*/  STL.64 [R1+0x620], R48 ;  /* 0x0006203001007387 */ /* 0x000fe80000100a00 */
[----:B------:R0:W-:Y:S04]  /*469c0*/  STL.64 [R1+0x628], R50 ;  /* 0x0006283201007387 */ /* 0x0001e80000100a00 */
[----:B0-----:R-:W3:Y:S04]  /*469d0*/  LDL.LU.64 R50, [R1+0x39f8] ;  /* 0x0039f80001327983 */ /* 0x001ee80000300a00 */
[----:B------:R-:W4:Y:S01]  /*469e0*/  LDL.LU.64 R48, [R1+0x39f0] ;  /* 0x0039f00001307983 */ /* 0x000f220000300a00 */
[----:B--2---:R-:W-:Y:S03]  /*469f0*/  HMMA.16816.F32.BF16 R56, R36, R56, R52 ;  /* 0x000000382438723c */ /* 0x004fe60000041834 */
[----:B------:R-:W2:Y:S04]  /*46a00*/  LDL.LU.64 R54, [R1+0x39e8] ;  /* 0x0039e80001367983 */ /* 0x000ea80000300a00 */
[----:B------:R-:W3:-:S15]  /*46a10*/  LDL.LU.64 R52, [R1+0x39e0] ;  /* 0x0039e00001347983 */ /* 0x000ede0000300a00 */
[----:B------:R-:W-:-:S01]  /*46a20*/  NOP ;  /* 0x0000000000007918 */ /* 0x000fc20000000000 */
[----:B------:R-:W-:Y:S04]  /*46a30*/  STL.64 [R1+0x610], R56 ;  /* 0x0006103801007387 */ /* 0x000fe80000100a00 */
[----:B------:R0:W-:Y:S04]  /*46a40*/  STL.64 [R1+0x618], R58 ;  /* 0x0006183a01007387 */ /* 0x0001e80000100a00 */
[----:B0-----:R-:W2:Y:S04]  /*46a50*/  LDL.LU.64 R58, [R1+0x39d8] ;  /* 0x0039d800013a7983 */ /* 0x001ea80000300a00 */
[----:B------:R-:W2:Y:S01]  /*46a60*/  LDL.LU.64 R56, [R1+0x39d0] ;  /* 0x0039d00001387983 */ /* 0x000ea20000300a00 */
[C---:B----4-:R-:W-:Y:S06]  /*46a70*/  HMMA.16816.F32.BF16 R16, R36.reuse, R48, R16 ;  /* 0x000000302410723c */ /* 0x050fec0000041810 */
[C---:B---3--:R-:W-:Y:S06]  /*46a80*/  HMMA.16816.F32.BF16 R40, R36.reuse, R52, R40 ;  /* 0x000000342428723c */ /* 0x048fec0000041828 */
[----:B--2---:R-:W-:Y:S01]  /*46a90*/  HMMA.16816.F32.BF16 R44, R36, R56, R44 ;  /* 0x00000038242c723c */ /* 0x004fe2000004182c */
[----:B------:R-:W-:Y:S05]  /*46aa0*/  STL.64 [R1+0x3908], R58 ;  /* 0x0039083a01007387 */ /* 0x000fea0000100a00 */
[----:B------:R0:W-:Y:S02]  /*46ab0*/  STL.64 [R1+0x3900], R56 ;  /* 0x0039003801007387 */ /* 0x0001e40000100a00 */
[----:B0-----:R-:W-:-:S15]  /*46ac0*/  IMAD.MOV.U32 R56, RZ, RZ, R35 ;  /* 0x000000ffff387224 */ /* 0x001fde00078e0023 */
[----:B------:R-:W-:Y:S04]  /*46ad0*/  STL.64 [R1+0x600], R44 ;  /* 0x0006002c01007387 */ /* 0x000fe80000100a00 */
[----:B------:R-:W-:Y:S04]  /*46ae0*/  STL.64 [R1+0x608], R46 ;  /* 0x0006082e01007387 */ /* 0x000fe80000100a00 */
[----:B------:R-:W2:Y:S04]  /*46af0*/  LDL.LU R35, [R1+0x39c8] ;  /* 0x0039c80001237983 */ /* 0x000ea80000300800 */
[----:B------:R-:W-:Y:S04]  /*46b00*/  STL.64 [R1+0x38f8], R54 ;  /* 0x0038f83601007387 */ /* 0x000fe80000100a00 */
[----:B------:R0:W-:Y:S04]  /*46b10*/  STL.64 [R1+0x38f0], R52 ;  /* 0x0038f03401007387 */ /* 0x0001e80000100a00 */
[----:B------:R-:W-:Y:S04]  /*46b20*/  STL.64 [R1+0x5f0], R40 ;  /* 0x0005f02801007387 */ /* 0x000fe80000100a00 */
[----:B------:R-:W-:Y:S04]  /*46b30*/  STL.64 [R1+0x5f8], R42 ;  /* 0x0005f82a01007387 */ /* 0x000fe80000100a00 */
[----:B0-----:R-:W3:Y:S04]  /*46b40*/  LDL.64 R52, [R1+0x150] ;  /* 0x0001500001347983 */ /* 0x001ee80000100a00 */
[----:B------:R-:W-:Y:S04]  /*46b50*/  STL.64 [R1+0x38e8], R50 ;  /* 0x0038e83201007387 */ /* 0x000fe80000100a00 */
[----:B------:R-:W-:Y:S04]  /*46b60*/  STL.64 [R1+0x5e0], R16 ;  /* 0x0005e01001007387 */ /* 0x000fe80000100a00 */
[----:B------:R0:W-:Y:S04]  /*46b70*/  STL.64 [R1+0x5e8], R18 ;  /* 0x0005e81201007387 */ /* 0x0001e80000100a00 */
[----:B------:R1:W-:Y:S01]  /*46b80*/  STL.64 [R1+0x38e0], R48 ;  /* 0x0038e03001007387 */ /* 0x0003e20000100a00 */
[C---:B0-----:R-:W-:Y:S03]  /*46b90*/  HMMA.16816.F32.BF16 R16, R36.reuse, R32, R8 ;  /* 0x000000202410723c */ /* 0x041fe60000041808 */
[----:B-1----:R-:W4:Y:S04]  /*46ba0*/  LDL.LU.64 R48, [R1+0xb00] ;  /* 0x000b000001307983 */ /* 0x002f280000300a00 */
[----:B------:R-:W4:Y:S04]  /*46bb0*/  LDL.LU.64 R50, [R1+0xb08] ;  /* 0x000b080001327983 */ /* 0x000f280000300a00 */
[----:B------:R-:W3:Y:S04]  /*46bc0*/  LDL.LU.64 R8, [R1+0xaf0] ;  /* 0x000af00001087983 */ /* 0x000ee80000300a00 */
[----:B------:R-:W3:Y:S08]  /*46bd0*/  LDL.LU.64 R10, [R1+0xaf8] ;  /* 0x000af800010a7983 */ /* 0x000ef00000300a00 */
[----:B------:R0:W-:Y:S04]  /*46be0*/  STL.64 [R1+0x5d0], R16 ;  /* 0x0005d01001007387 */ /* 0x0001e80000100a00 */
[----:B------:R1:W-:Y:S04]  /*46bf0*/  STL.64 [R1+0x5d8], R18 ;  /* 0x0005d81201007387 */ /* 0x0003e80000100a00 */
[----:B0-----:R-:W3:Y:S04]  /*46c00*/  LDL.LU.64 R16, [R1+0xae0] ;  /* 0x000ae00001107983 */ /* 0x001ee80000300a00 */
[----:B-1----:R-:W3:Y:S04]  /*46c10*/  LDL.LU.64 R18, [R1+0xae8] ;  /* 0x000ae80001127983 */ /* 0x002ee80000300a00 */
[----:B------:R-:W3:Y:S04]  /*46c20*/  LDL.LU.64 R44, [R1+0xad0] ;  /* 0x000ad000012c7983 */ /* 0x000ee80000300a00 */
[----:B------:R-:W3:Y:S04]  /*46c30*/  LDL.LU.64 R46, [R1+0xad8] ;  /* 0x000ad800012e7983 */ /* 0x000ee80000300a00 */
[----:B------:R-:W3:Y:S04]  /*46c40*/  LDL.LU.64 R40, [R1+0x910] ;  /* 0x0009100001287983 */ /* 0x000ee80000300a00 */
[----:B------:R-:W3:Y:S04]  /*46c50*/  LDL.LU.64 R42, [R1+0x918] ;  /* 0x00091800012a7983 */ /* 0x000ee80000300a00 */
[----:B--2---:R-:W-:Y:S04]  /*46c60*/  STL.64 [R1+0x38d8], R34 ;  /* 0x0038d82201007387 */ /* 0x004fe80000100a00 */
[----:B------:R4:W-:Y:S04]  /*46c70*/  STL.64 [R1+0x38d0], R32 ;  /* 0x0038d02001007387 */ /* 0x0009e80000100a00 */
[----:B------:R-:W2:Y:S01]  /*46c80*/  LDL R6, [R1+0x24fc] ;  /* 0x0024fc0001067983 */ /* 0x000ea20000100800 */
[C---:B----4-:R-:W-:Y:S06]  /*46c90*/  HMMA.16816.F32.BF16 R32, R36.reuse, R28, R48 ;  /* 0x0000001c2420723c */ /* 0x050fec0000041830 */
[----:B---3--:R-:W-:Y:S01]  /*46ca0*/  HMMA.16816.F32.BF16 R8, R36, R24, R8 ;  /* 0x000000182408723c */ /* 0x008fe20000041808 */
[----:B------:R-:W3:-:S15]  /*46cb0*/  LDL.LU.64 R48, [R1+0xba0] ;  /* 0x000ba00001307983 */ /* 0x000ede0000300a00 */
[----:B------:R-:W-:-:S01]  /*46cc0*/  NOP ;  /* 0x0000000000007918 */ /* 0x000fc20000000000 */
[----:B------:R0:W-:Y:S01]  /*46cd0*/  STL.64 [R1+0x5c0], R32 ;  /* 0x0005c02001007387 */ /* 0x0001e20000100a00 */
[C---:B------:R-:W-:Y:S03]  /*46ce0*/  HMMA.16816.F32.BF16 R16, R36.reuse, R20, R16 ;  /* 0x000000142410723c */ /* 0x040fe60000041810 */
[----:B------:R1:W-:Y:S04]  /*46cf0*/  STL.64 [R1+0x5c8], R34 ;  /* 0x0005c82201007387 */ /* 0x0003e80000100a00 */
[----:B------:R-:W3:Y:S04]  /*46d00*/  LDL.LU.64 R50, [R1+0xba8] ;  /* 0x000ba80001327983 */ /* 0x000ee80000300a00 */
[----:B0-----:R-:W4:Y:S04]  /*46d10*/  LDL.LU.64 R32, [R1+0xb90] ;  /* 0x000b900001207983 */ /* 0x001f280000300a00 */
[----:B-1----:R-:W4:Y:S04]  /*46d20*/  LDL.LU.64 R34, [R1+0xb98] ;  /* 0x000b980001227983 */ /* 0x002f280000300a00 */
[----:B------:R-:W-:Y:S04]  /*46d30*/  STL.64 [R1+0x38c8], R30 ;  /* 0x0038c81e01007387 */ /* 0x000fe80000100a00 */
[----:B------:R0:W-:Y:S04]  /*46d40*/  STL.64 [R1+0x38c0], R28 ;  /* 0x0038c01c01007387 */ /* 0x0001e80000100a00 */
[----:B0-----:R-:W2:Y:S04]  /*46d50*/  LDL.LU.64 R28, [R1+0x920] ;  /* 0x00092000011c7983 */ /* 0x001ea80000300a00 */
[----:B------:R-:W2:Y:S04]  /*46d60*/  LDL.LU.64 R30, [R1+0x928] ;  /* 0x00092800011e7983 */ /* 0x000ea80000300a00 */
[----:B------:R-:W-:Y:S04]  /*46d70*/  STL.64 [R1+0x5b0], R8 ;  /* 0x0005b00801007387 */ /* 0x000fe80000100a00 */
[----:B------:R0:W-:Y:S04]  /*46d80*/  STL.64 [R1+0x5b8], R10 ;  /* 0x0005b80a01007387 */ /* 0x0001e80000100a00 */
[----:B0-----:R-:W4:Y:S04]  /*46d90*/  LDL.LU.64 R10, [R1+0x39c0] ;  /* 0x0039c000010a7983 */ /* 0x001f280000300a00 */
[----:B------:R-:W3:Y:S04]  /*46da0*/  LDL.LU.64 R8, [R1+0x39b8] ;  /* 0x0039b80001087983 */ /* 0x000ee80000300a00 */
[----:B------:R-:W-:Y:S04]  /*46db0*/  STL.64 [R1+0x5a0], R16 ;  /* 0x0005a01001007387 */ /* 0x000fe80000100a00 */
[----:B------:R0:W-:Y:S04]  /*46dc0*/  STL.64 [R1+0x5a8], R18 ;  /* 0x0005a81201007387 */ /* 0x0001e80000100a00 */
[----:B0-----:R-:W2:Y:S04]  /*46dd0*/  LDL.LU.64 R18, [R1+0x39b0] ;  /* 0x0039b00001127983 */ /* 0x001ea80000300a00 */
[----:B------:R-:W4:Y:S01]  /*46de0*/  LDL.LU.64 R16, [R1+0x39a8] ;  /* 0x0039a80001107983 */ /* 0x000f220000300a00 */
[----:B------:R-:W-:Y:S01]  /*46df0*/  IMAD.MOV.U32 R57, RZ, RZ, R61 ;  /* 0x000000ffff397224 */ /* 0x000fe200078e003d */
[----:B----4-:R-:W-:-:S15]  /*46e00*/  HMMA.16816.F32.BF16 R44, R36, R16, R44 ;  /* 0x00000010242c723c */ /* 0x010fde000004182c */
[----:B------:R-:W-:-:S08]  /*46e10*/  NOP ;  /* 0x0000000000007918 */ /* 0x000fd00000000000 */
[----:B------:R-:W-:Y:S04]  /*46e20*/  STL.64 [R1+0x590], R44 ;  /* 0x0005902c01007387 */ /* 0x000fe80000100a00 */
[----:B------:R0:W-:Y:S04]  /*46e30*/  STL.64 [R1+0x598], R46 ;  /* 0x0005982e01007387 */ /* 0x0001e80000100a00 */
[----:B0-----:R-:W4:Y:S04]  /*46e40*/  LDL.LU.64 R46, [R1+0x39a0] ;  /* 0x0039a000012e7983 */ /* 0x001f280000300a00 */
[----:B------:R-:W4:Y:S04]  /*46e50*/  LDL.LU.64 R44, [R1+0x3998] ;  /* 0x00399800012c7983 */ /* 0x000f280000300a00 */
[----:B--2---:R-:W-:Y:S04]  /*46e60*/  STL.64 [R1+0x3918], R18 ;  /* 0x0039181201007387 */ /* 0x004fe80000100a00 */
[----:B------:R0:W-:Y:S04]  /*46e70*/  STL.64 [R1+0x3910], R16 ;  /* 0x0039101001007387 */ /* 0x0001e80000100a00 */
[----:B0-----:R-:W2:Y:S04]  /*46e80*/  LDL.LU.64 R16, [R1+0xac0] ;  /* 0x000ac00001107983 */ /* 0x001ea80000300a00 */
[----:B------:R-:W2:Y:S01]  /*46e90*/  LDL.LU.64 R18, [R1+0xac8] ;  /* 0x000ac80001127983 */ /* 0x000ea20000300a00 */
[----:B------:R-:W-:-:S15]  /*46ea0*/  HMMA.16816.F32.BF16 R28, R36, R12, R28 ;  /* 0x0000000c241c723c */ /* 0x000fde000004181c */
[----:B------:R-:W-:-:S08]  /*46eb0*/  NOP ;  /* 0x0000000000007918 */ /* 0x000fd00000000000 */
[----:B------:R-:W-:Y:S04]  /*46ec0*/  STL.64 [R1+0x580], R28 ;  /* 0x0005801c01007387 */ /* 0x000fe80000100a00 */
[----:B------:R3:W-:Y:S02]  /*46ed0*/  STL.64 [R1+0x588], R30 ;  /* 0x0005881e01007387 */ /* 0x0007e40000100a00 */
[----:B---3--:R-:W-:Y:S02]  /*46ee0*/  HMMA.16816.F32.BF16 R28, R36, R8, R40 ;  /* 0x00000008241c723c */ /* 0x008fe40000041828 */
[----:B------:R-:W0:Y:S04]  /*46ef0*/  LDSM.16.MT88.4 R40, [R6+UR4+0x8000] ;  /* 0x008000040628783b */ /* 0x000e280008004200 */
[----:B------:R-:W-:-:S15]  /*46f00*/  STL.64 [R1+0x3990], R8 ;  /* 0x0039900801007387 */ /* 0x000fde0000100a00 */
[----:B------:R-:W-:-:S02]  /*46f10*/  NOP ;  /* 0x0000000000007918 */ /* 0x000fc40000000000 */
[----:B------:R1:W-:Y:S04]  /*46f20*/  STL.64 [R1+0x570], R28 ;  /* 0x0005701c01007387 */ /* 0x0003e80000100a00 */
[----:B------:R-:W-:Y:S04]  /*46f30*/  STL.64 [R1+0x578], R30 ;  /* 0x0005781e01007387 */ /* 0x000fe80000100a00 */
[----:B0-----:R-:W-:Y:S04]  /*46f40*/  STL.64 [R1+0x3928], R42 ;  /* 0x0039282a01007387 */ /* 0x001fe80000100a00 */
[----:B------:R0:W-:Y:S04]  /*46f50*/  STL.64 [R1+0x3920], R40 ;  /* 0x0039202801007387 */ /* 0x0001e80000100a00 */
[----:B-1----:R-:W3:Y:S04]  /*46f60*/  LDL.LU.64 R28, [R1+0x120] ;  /* 0x00012000011c7983 */ /* 0x002ee80000300a00 */
[----:B------:R1:W-:Y:S01]  /*46f70*/  STL.64 [R1+0x3988], R4 ;  /* 0x0039880401007387 */ /* 0x0003e20000100a00 */
[C---:B0-----:R-:W-:Y:S06]  /*46f80*/  HMMA.16816.F32.BF16 R40, R36.reuse, R4, R48 ;  /* 0x000000042428723c */ /* 0x041fec0000041830 */
[----:B-1----:R-:W-:Y:S07]  /*46f90*/  HMMA.16816.F32.BF16 R4, R36, R56, R32 ;  /* 0x000000382404723c */ /* 0x002fee0000041820 */
[----:B------:R-:W-:-:S10]  /*46fa0*/  IMAD.MOV.U32 R56, RZ, RZ, R23 ;  /* 0x000000ffff387224 */ /* 0x000fd400078e0017 */
[----:B------:R-:W-:Y:S04]  /*46fb0*/  STL.64 [R1+0x920], R40 ;  /* 0x0009202801007387 */ /* 0x000fe80000100a00 */
[----:B------:R-:W-:Y:S04]  /*46fc0*/  STL.64 [R1+0x928], R42 ;  /* 0x0009282a01007387 */ /* 0x000fe80000100a00 */
[----:B------:R-:W-:Y:S04]  /*46fd0*/  STL.64 [R1+0x910], R4 ;  /* 0x0009100401007387 */ /* 0x000fe80000100a00 */
[----:B------:R-:W-:Y:S01]  /*46fe0*/  STL.64 [R1+0x918], R6 ;  /* 0x0009180601007387 */ /* 0x000fe20000100a00 */
[----:B------:R-:W-:-:S03]  /*46ff0*/  IMAD.MOV.U32 R57, RZ, RZ, R22 ;  /* 0x000000ffff397224 */ /* 0x000fc600078e0016 */
[----:B------:R-:W4:Y:S04]  /*47000*/  LDL.LU.64 R48, [R1+0x110] ;  /* 0x0001100001307983 */ /* 0x000f280000300a00 */
[----:B------:R0:W-:Y:S02]  /*47010*/  STL.64 [R1+0x3940], R56 ;  /* 0x0039403801007387 */ /* 0x0001e40000100a00 */
[----:B0-----:R-:W-:Y:S02]  /*47020*/  IMAD.MOV.U32 R56, RZ, RZ, R11 ;  /* 0x000000ffff387224 */ /* 0x001fe400078e000b */
[----:B------:R-:W-:-:S05]  /*47030*/  IMAD.MOV.U32 R57, RZ, RZ, R10 ;  /* 0x000000ffff397224 */ /* 0x000fca00078e000a */
[----:B------:R0:W-:Y:S01]  /*47040*/  STL.64 [R1+0x3950], R56 ;  /* 0x0039503801007387 */ /* 0x0001e20000100a00 */
[----:B------:R-:W-:Y:S01]  /*47050*/  IMAD.MOV.U32 R22, RZ, RZ, R52 ;  /* 0x000000ffff167224 */ /* 0x000fe200078e0034 */
[----:B0-----:R-:W-:Y:S01]  /*47060*/  MOV R56, R60 ;  /* 0x0000003c00387202 */ /* 0x001fe20000000f00 */
[----:B------:R-:W-:Y:S02]  /*47070*/  IMAD.MOV.U32 R57, RZ, RZ, R27 ;  /* 0x000000ffff397224 */ /* 0x000fe400078e001b */
[----:B------:R-:W-:Y:S01]  /*47080*/  IMAD.MOV.U32 R23, RZ, RZ, R53 ;  /* 0x000000ffff177224 */ /* 0x000fe200078e0035 */
[----:B--2---:R-:W-:-:S15]  /*47090*/  HMMA.16816.F32.BF16 R4, R36, R52, R16 ;  /* 0x000000342404723c */ /* 0x004fde0000041810 */
[----:B------:R-:W-:-:S08]  /*470a0*/  NOP ;  /* 0x0000000000007918 */ /* 0x000fd00000000000 */
[----:B------:R0:W-:Y:S04]  /*470b0*/  STL.64 [R1+0x560], R4 ;  /* 0x0005600401007387 */ /* 0x0001e80000100a00 */
[----:B------:R1:W-:Y:S04]  /*470c0*/  STL.64 [R1+0x568], R6 ;  /* 0x0005680601007387 */ /* 0x0003e80000100a00 */
[----:B------:R-:W4:Y:S04]  /*470d0*/  LDL.LU.64 R8, [R1+0x10d0] ;  /* 0x0010d00001087983 */ /* 0x000f280000300a00 */
[----:B------:R-:W4:Y:S04]  /*470e0*/  LDL.LU.64 R10, [R1+0x10d8] ;  /* 0x0010d800010a7983 */ /* 0x000f280000300a00 */
[----:B------:R2:W-:Y:S04]  /*470f0*/  STL.64 [R1+0x3960], R56 ;  /* 0x0039603801007387 */ /* 0x0005e80000100a00 */
[----:B0-----:R-:W4:Y:S04]  /*47100*/  LDL.LU.64 R4, [R1+0x10a0] ;  /* 0x0010a00001047983 */ /* 0x001f280000300a00 */
[----:B-1----:R-:W4:Y:S01]  /*47110*/  LDL.LU.64 R6, [R1+0x10a8] ;  /* 0x0010a80001067983 */ /* 0x002f220000300a00 */
[----:B--2---:R-:W-:-:S03]  /*47120*/  IMAD.MOV.U32 R56, RZ, RZ, R26 ;  /* 0x000000ffff387224 */ /* 0x004fc600078e001a */
[----:B------:R-:W2:Y:S01]  /*47130*/  LDL.LU.64 R32, [R1+0x100] ;  /* 0x0001000001207983 */ /* 0x000ea20000300a00 */
[----:B------:R-:W-:-:S05]  /*47140*/  IMAD.MOV.U32 R57, RZ, RZ, R15 ;  /* 0x000000ffff397224 */ /* 0x000fca00078e000f */
[----:B------:R-:W-:Y:S04]  /*47150*/  STL.64 [R1+0x3978], R56 ;  /* 0x0039783801007387 */ /* 0x000fe80000100a00 */
[----:B------:R-:W2:Y:S01]  /*47160*/  LDL.LU.64 R52, [R1+0x80] ;  /* 0x0000800001347983 */ /* 0x000ea20000300a00 */
[----:B------:R-:W-:Y:S02]  /*47170*/  IMAD.MOV.U32 R36, RZ, RZ, R14 ;  /* 0x000000ffff247224 */ /* 0x000fe400078e000e */
[----:B------:R-:W-:Y:S02]  /*47180*/  IMAD.MOV.U32 R37, RZ, RZ, R3 ;  /* 0x000000ffff257224 */ /* 0x000fe400078e0003 */
[----:B---3--:R-:W-:Y:S02]  /*47190*/  IMAD.MOV.U32 R26, RZ, RZ, R28 ;  /* 0x000000ffff1a7224 */ /* 0x008fe400078e001c */
[----:B------:R-:W-:Y:S01]  /*471a0*/  IMAD.MOV.U32 R27, RZ, RZ, R29 ;  /* 0x000000ffff1b7224 */ /* 0x000fe200078e001d */
[C---:B----4-:R-:W-:Y:S01]  /*471b0*/  HMMA.16816.F32.BF16 R8, R44.reuse, R28, R8 ;  /* 0x0000001c2c08723c */ /* 0x050fe20000041808 */
[----:B--2---:R-:W-:Y:S04]  /*471c0*/  STL.64 [R1+0x3948], R52 ;  /* 0x0039483401007387 */ /* 0x004fe80000100a00 */
[----:B------:R-:W-:Y:S04]  /*471d0*/  STL.64 [R1+0x3938], R22 ;  /* 0x0039381601007387 */ /* 0x000fe80000100a00 */
[----:B------:R-:W-:Y:S04]  /*471e0*/  STL.64 [R1+0x3930], R20 ;  /* 0x0039301401007387 */ /* 0x000fe80000100a00 */
[----:B------:R-:W2:Y:S04]  /*471f0*/  LDL.LU.64 R16, [R1+0xf0] ;  /* 0x0000f00001107983 */ /* 0x000ea80000300a00 */
[----:B------:R-:W-:Y:S06]  /*47200*/  STL.64 [R1+0x3958], R36 ;  /* 0x0039582401007387 */ /* 0x000fec0000100a00 */
[----:B------:R0:W-:Y:S04]  /*47210*/  STL.64 [R1+0x550], R8 ;  /* 0x0005500801007387 */ /* 0x0001e80000100a00 */
[----:B------:R1:W-:Y:S04]  /*47220*/  STL.64 [R1+0x558], R10 ;  /* 0x0005580a01007387 */ /* 0x0003e80000100a00 */
[----:B------:R-:W-:Y:S04]  /*47230*/  STL.64 [R1+0x3970], R26 ;  /* 0x0039701a01007387 */ /* 0x000fe80000100a00 */
[----:B------:R-:W-:Y:S04]  /*47240*/  STL.64 [R1+0x3968], R24 ;  /* 0x0039681801007387 */ /* 0x000fe80000100a00 */
[----:B------:R-:W3:Y:S01]  /*47250*/  LDL.LU.64 R28, [R1+0x70] ;  /* 0x00007000011c7983 */ /* 0x000ee20000300a00 */
[----:B------:R-:W-:Y:S03]  /*47260*/  HMMA.16816.F32.BF16 R4, R44, R48, R4 ;  /* 0x000000302c04723c */ /* 0x000fe60000041804 */
[----:B---3--:R-:W-:-:S15]  /*47270*/  STL.64 [R1+0x3980], R28 ;  /* 0x0039801c01007387 */ /* 0x008fde0000100a00 */
[----:B------:R-:W-:-:S05]  /*47280*/  NOP ;  /* 0x0000000000007918 */ /* 0x000fca0000000000 */
[----:B------:R3:W-:Y:S04]  /*47290*/  STL.64 [R1+0x540], R4 ;  /* 0x0005400401007387 */ /* 0x0007e80000100a00 */
[----:B------:R4:W-:Y:S04]  /*472a0*/  STL.64 [R1+0x548], R6 ;  /* 0x0005480601007387 */ /* 0x0009e80000100a00 */
[----:B0-----:R-:W2:Y:S04]  /*472b0*/  LDL.LU.64 R8, [R1+0x1060] ;  /* 0x0010600001087983 */ /* 0x001ea80000300a00 */
[----:B-1----:R-:W2:Y:S04]  /*472c0*/  LDL.LU.64 R10, [R1+0x1068] ;  /* 0x00106800010a7983 */ /* 0x002ea80000300a00 */
[----:B---3--:R-:W3:Y:S04]  /*472d0*/  LDL.LU.64 R4, [R1+0x1030] ;  /* 0x0010300001047983 */ /* 0x008ee80000300a00 */
[----:B----4-:R-:W3:Y:S04]  /*472e0*/  LDL.LU.64 R6, [R1+0x1038] ;  /* 0x0010380001067983 */ /* 0x010ee80000300a00 */
[----:B------:R-:W4:Y:S04]  /*472f0*/  LDL.LU.64 R28, [R1+0xff0] ;  /* 0x000ff000011c7983 */ /* 0x000f280000300a00 */
[----:B------:R-:W4:Y:S01]  /*47300*/  LDL.LU.64 R30, [R1+0xff8] ;  /* 0x000ff800011e7983 */ /* 0x000f220000300a00 */
[----:B------:R-:W-:-:S02]  /*47310*/  IMAD.MOV.U32 R56, RZ, RZ, R2 ;  /* 0x000000ffff387224 */ /* 0x000fc400078e0002 */
[----:B------:R-:W-:Y:S01]  /*47320*/  IMAD.MOV.U32 R57, RZ, RZ, R0 ;  /* 0x000000ffff397224 */ /* 0x000fe200078e0000 */
[----:B------:R-:W4:Y:S04]  /*47330*/  LDL.LU.64 R24, [R1+0xfb0] ;  /* 0x000fb00001187983 */ /* 0x000f280000300a00 */
[----:B------:R-:W4:Y:S04]  /*47340*/  LDL.LU.64 R26, [R1+0xfb8] ;  /* 0x000fb800011a7983 */ /* 0x000f280000300a00 */
[----:B------:R-:W4:Y:S04]  /*47350*/  LDL.LU.64 R36, [R1+0xf80] ;  /* 0x000f800001247983 */ /* 0x000f280000300a00 */
[----:B------:R-:W4:Y:S04]  /*47360*/  LDL.LU.64 R38, [R1+0xf88] ;  /* 0x000f880001267983 */ /* 0x000f280000300a00 */
[----:B------:R-:W4:Y:S01]  /*47370*/  LDL.LU.64 R52, [R1+0xf40] ;  /* 0x000f400001347983 */ /* 0x000f220000300a00 */
[----:B------:R-:W-:Y:S01]  /*47380*/  MOV R15, R48 ;  /* 0x00000030000f7202 */ /* 0x000fe20000000f00 */
[----:B------:R-:W-:-:S02]  /*47390*/  IMAD.MOV.U32 R14, RZ, RZ, R49 ;  /* 0x000000ffff0e7224 */ /* 0x000fc400078e0031 */
[----:B------:R-:W4:Y:S04]  /*473a0*/  LDL.LU.64 R54, [R1+0xf48] ;  /* 0x000f480001367983 */ /* 0x000f280000300a00 */
[----:B------:R-:W4:Y:S04]  /*473b0*/  LDL.LU.64 R48, [R1+0xf00] ;  /* 0x000f000001307983 */ /* 0x000f280000300a00 */
[----:B------:R-:W4:Y:S04]  /*473c0*/  LDL.LU.64 R50, [R1+0xf08] ;  /* 0x000f080001327983 */ /* 0x000f280000300a00 */
[----:B------:R-:W4:Y:S04]  /*473d0*/  LDL.LU.64 R40, [R1+0xec0] ;  /* 0x000ec00001287983 */ /* 0x000f280000300a00 */
[----:B------:R-:W4:Y:S04]  /*473e0*/  LDL.LU.64 R42, [R1+0xec8] ;  /* 0x000ec800012a7983 */ /* 0x000f280000300a00 */
[----:B------:R-:W4:Y:S01]  /*473f0*/  LDL.LU.64 R20, [R1+0x60] ;  /* 0x0000600001147983 */ /* 0x000f220000300a00 */
[C---:B--2---:R-:W-:Y:S06]  /*47400*/  HMMA.16816.F32.BF16 R8, R44.reuse, R32, R8 ;  /* 0x000000202c08723c */ /* 0x044fec0000041808 */
[C---:B---3--:R-:W-:Y:S06]  /*47410*/  HMMA.16816.F32.BF16 R4, R44.reuse, R16, R4 ;  /* 0x000000102c04723c */ /* 0x048fec0000041804 */
[----:B----4-:R-:W-:Y:S11]  /*47420*/  HMMA.16816.F32.BF16 R56, R44, R56, R28 ;  /* 0x000000382c38723c */ /* 0x010ff6000004181c */
[----:B------:R0:W-:Y:S04]  /*47430*/  STL.64 [R1+0x530], R8 ;  /* 0x0005300801007387 */ /* 0x0001e80000100a00 */
[----:B------:R1:W-:Y:S04]  /*47440*/  STL.64 [R1+0x538], R10 ;  /* 0x0005380a01007387 */ /* 0x0003e80000100a00 */
[----:B0-----:R-:W2:Y:S01]  /*47450*/  LDL.LU.64 R8, [R1+0x3990] ;  /* 0x0039900001087983 */ /* 0x001ea20000300a00 */
[----:B-1----:R-:W-:-:S02]  /*47460*/  IMAD.MOV.U32 R11, RZ, RZ, R32 ;  /* 0x000000ffff0b7224 */ /* 0x002fc400078e0020 */
[----:B------:R-:W-:Y:S02]  /*47470*/  IMAD.MOV.U32 R10, RZ, RZ, R33 ;  /* 0x000000ffff0a7224 */ /* 0x000fe400078e0021 */
[----:B------:R-:W3:Y:S04]  /*47480*/  LDL.LU.64 R32, [R1+0xe90] ;  /* 0x000e900001207983 */ /* 0x000ee80000300a00 */
[----:B------:R-:W3:Y:S04]  /*47490*/  LDL.LU.64 R34, [R1+0xe98] ;  /* 0x000e980001227983 */ /* 0x000ee80000300a00 */
[----:B------:R0:W-:Y:S04]  /*474a0*/  STL.64 [R1+0x520], R4 ;  /* 0x0005200401007387 */ /* 0x0001e80000100a00 */
[----:B------:R1:W-:Y:S04]  /*474b0*/  STL.64 [R1+0x528], R6 ;  /* 0x0005280601007387 */ /* 0x0003e80000100a00 */
[----:B0-----:R-:W4:Y:S01]  /*474c0*/  LDL.LU.64 R4, [R1+0x3988] ;  /* 0x0039880001047983 */ /* 0x001f220000300a00 */
[----:B-1----:R-:W-:-:S02]  /*474d0*/  IMAD.MOV.U32 R7, RZ, RZ, R16 ;  /* 0x000000ffff077224 */ /* 0x002fc400078e0010 */
[----:B------:R-:W-:Y:S02]  /*474e0*/  IMAD.MOV.U32 R6, RZ, RZ, R17 ;  /* 0x000000ffff067224 */ /* 0x000fe400078e0011 */
[----:B------:R-:W2:Y:S04]  /*474f0*/  LDL.LU.64 R16, [R1+0x50] ;  /* 0x0000500001107983 */ /* 0x000ea80000300a00 */
[----:B------:R-:W4:Y:S04]  /*47500*/  LDL.LU.64 R28, [R1+0x3980] ;  /* 0x00398000011c7983 */ /* 0x000f280000300a00 */
[----:B------:R0:W-:Y:S04]  /*47510*/  STL.64 [R1+0x510], R56 ;  /* 0x0005103801007387 */ /* 0x0001e80000100a00 */
[----:B------:R1:W-:Y:S04]  /*47520*/  STL.64 [R1+0x518], R58 ;  /* 0x0005183a01007387 */ /* 0x0003e80000100a00 */
[----:B0-----:R-:W1:Y:S02]  /*47530*/  LDL.LU.64 R56, [R1+0x3978] ;  /* 0x0039780001387983 */ /* 0x001e640000300a00 */
[----:B-1----:R-:W-:Y:S02]  /*47540*/  HMMA.16816.F32.BF16 R56, R44, R56, R24 ;  /* 0x000000382c38723c */ /* 0x002fe40000041818 */
[----:B------:R-:W2:Y:S04]  /*47550*/  LDL.LU.64 R26, [R1+0x3970] ;  /* 0x00397000011a7983 */ /* 0x000ea80000300a00 */
[----:B------:R-:W2:-:S15]  /*47560*/  LDL.LU.64 R24, [R1+0x3968] ;  /* 0x0039680001187983 */ /* 0x000e9e0000300a00 */
[----:B------:R-:W-:-:S02]  /*47570*/  NOP ;  /* 0x0000000000007918 */ /* 0x000fc40000000000 */
[----:B------:R0:W-:Y:S04]  /*47580*/  STL.64 [R1+0x500], R56 ;  /* 0x0005003801007387 */ /* 0x0001e80000100a00 */
[----:B------:R1:W-:Y:S04]  /*47590*/  STL.64 [R1+0x508], R58 ;  /* 0x0005083a01007387 */ /* 0x0003e80000100a00 */
[----:B0-----:R-:W1:Y:S02]  /*475a0*/  LDL.LU.64 R56, [R1+0x3960] ;  /* 0x0039600001387983 */ /* 0x001e640000300a00 */
[----:B-1----:R-:W-:Y:S02]  /*475b0*/  HMMA.16816.F32.BF16 R56, R44, R56, R36 ;  /* 0x000000382c38723c */ /* 0x002fe40000041824 */
[----:B------:R-:W3:-:S15]  /*475c0*/  LDL.LU.64 R36, [R1+0x3958] ;  /* 0x0039580001247983 */ /* 0x000ede0000300a00 */
[----:B------:R-:W-:-:S06]  /*475d0*/  NOP ;  /* 0x0000000000007918 */ /* 0x000fcc0000000000 */
[----:B------:R0:W-:Y:S04]  /*475e0*/  STL.64 [R1+0x4f0], R56 ;  /* 0x0004f03801007387 */ /* 0x0001e80000100a00 */
[----:B------:R1:W-:Y:S04]  /*475f0*/  STL.64 [R1+0x4f8], R58 ;  /* 0x0004f83a01007387 */ /* 0x0003e80000100a00 */
[----:B0-----:R-:W1:Y:S02]  /*47600*/  LDL.LU.64 R56, [R1+0x3950] ;  /* 0x0039500001387983 */ /* 0x001e640000300a00 */
[----:B-1----:R-:W-:Y:S02]  /*47610*/  HMMA.16816.F32.BF16 R56, R44, R56, R52 ;  /* 0x000000382c38723c */ /* 0x002fe40000041834 */
[----:B------:R-:W4:-:S15]  /*47620*/  LDL.LU.64 R52, [R1+0x3948] ;  /* 0x0039480001347983 */ /* 0x000f1e0000300a00 */
[----:B------:R-:W-:-:S06]  /*47630*/  NOP ;  /* 0x0000000000007918 */ /* 0x000fcc0000000000 */
[----:B------:R0:W-:Y:S04]  /*47640*/  STL.64 [R1+0x4e0], R56 ;  /* 0x0004e03801007387 */ /* 0x0001e80000100a00 */
[----:B------:R-:W-:Y:S04]  /*47650*/  STL.64 [R1+0x4e8], R58 ;  /* 0x0004e83a01007387 */ /* 0x000fe80000100a00 */
[----:B0-----:R-:W2:Y:S01]  /*47660*/  LDL.LU.64 R56, [R1+0x3940] ;  /* 0x0039400001387983 */ /* 0x001ea20000300a00 */
[C---:B---3--:R-:W-:Y:S06]  /*47670*/  HMMA.16816.F32.BF16 R40, R44.reuse, R36, R40 ;  /* 0x000000242c28723c */ /* 0x048fec0000041828 */
[----:B--2---:R-:W-:Y:S01]  /*47680*/  HMMA.16816.F32.BF16 R48, R44, R56, R48 ;  /* 0x000000382c30723c */ /* 0x004fe20000041830 */
[----:B------:R-:W2:-:S15]  /*47690*/  LDL.LU.64 R56, [R1+0x40] ;  /* 0x0000400001387983 */ /* 0x000e9e0000300a00 */
[----:B------:R-:W-:-:S07]  /*476a0*/  NOP ;  /* 0x0000000000007918 */ /* 0x000fce0000000000 */
[----:B------:R-:W-:Y:S04]  /*476b0*/  STL.64 [R1+0x4d0], R48 ;  /* 0x0004d03001007387 */ /* 0x000fe80000100a00 */
[----:B------:R-:W-:Y:S04]  /*476c0*/  STL.64 [R1+0x4d8], R50 ;  /* 0x0004d83201007387 */ /* 0x000fe80000100a00 */
[----:B------:R-:W-:Y:S04]  /*476d0*/  STL [R1+0x3878], R36 ;  /* 0x0038782401007387 */ /* 0x000fe80000100800 */
[----:B------:R-:W-:Y:S04]  /*476e0*/  STL.64 [R1+0x4c0], R40 ;  /* 0x0004c02801007387 */ /* 0x000fe80000100a00 */
[----:B------:R-:W-:Y:S04]  /*476f0*/  STL.64 [R1+0x4c8], R42 ;  /* 0x0004c82a01007387 */ /* 0x000fe80000100a00 */
[----:B------:R0:W-:Y:S04]  /*47700*/  STL [R1+0x3874], R37 ;  /* 0x0038742501007387 */ /* 0x0001e80000100800 */
[----:B0-----:R-:W3:Y:S04]  /*47710*/  LDL.LU.64 R36, [R1+0xe50] ;  /* 0x000e500001247983 */ /* 0x001ee80000300a00 */
[----:B------:R-:W3:Y:S01]  /*47720*/  LDL.LU.64 R38, [R1+0xe58] ;  /* 0x000e580001267983 */ /* 0x000ee20000300a00 */
[----:B----4-:R-:W-:Y:S06]  /*47730*/  HMMA.16816.F32.BF16 R32, R44, R52, R32 ;  /* 0x000000342c20723c */ /* 0x010fec0000041820 */
[----:B------:R-:W-:-:S02]  /*47740*/  IMAD.MOV.U32 R2, RZ, RZ, R53 ;  /* 0x000000ffff027224 */ /* 0x000fc400078e0035 */
[----:B------:R-:W-:-:S15]  /*47750*/  IMAD.MOV.U32 R3, RZ, RZ, R52 ;  /* 0x000000ffff037224 */ /* 0x000fde00078e0034 */
[----:B------:R0:W-:Y:S04]  /*47760*/  STL.64 [R1+0x4b0], R32 ;  /* 0x0004b02001007387 */ /* 0x0001e80000100a00 */
[----:B------:R-:W-:Y:S04]  /*47770*/  STL.64 [R1+0x4b8], R34 ;  /* 0x0004b82201007387 */ /* 0x000fe80000100a00 */
[----:B------:R-:W4:Y:S04]  /*47780*/  LDL.LU.64 R40, [R1+0xde0] ;  /* 0x000de00001287983 */ /* 0x000f280000300a00 */
[----:B------:R-:W4:Y:S04]  /*47790*/  LDL.LU.64 R42, [R1+0xde8] ;  /* 0x000de800012a7983 */ /* 0x000f280000300a00 */
[----:B------:R-:W2:Y:S04]  /*477a0*/  LDL.LU.64 R52, [R1+0x30] ;  /* 0x0000300001347983 */ /* 0x000ea80000300a00 */
[----:B------:R-:W2:Y:S04]  /*477b0*/  LDL.LU.64 R48, [R1+0x20] ;  /* 0x0000200001307983 */ /* 0x000ea80000300a00 */
[----:B0-----:R-:W2:Y:S04]  /*477c0*/  LDL.LU.64 R32, [R1+0x10] ;  /* 0x0000100001207983 */ /* 0x001ea80000300a00 */
[----:B------:R-:W-:Y:S04]  /*477d0*/  STL [R1+0x3880], R2 ;  /* 0x0038800201007387 */ /* 0x000fe80000100800 */
[----:B------:R-:W-:Y:S01]  /*477e0*/  STL [R1+0x387c], R3 ;  /* 0x00387c0301007387 */ /* 0x000fe20000100800 */
[----:B---3--:R-:W-:-:S15]  /*477f0*/  HMMA.16816.F32.BF16 R36, R44, R28, R36 ;  /* 0x0000001c2c24723c */ /* 0x008fde0000041824 */
[----:B------:R-:W-:-:S08]  /*47800*/  NOP ;  /* 0x0000000000007918 */ /* 0x000fd00000000000 */
[----:B------:R-:W-:Y:S04]  /*47810*/  STL.64 [R1+0x4a0], R36 ;  /* 0x0004a02401007387 */ /* 0x000fe80000100a00 */
[----:B------:R0:W-:Y:S02]  /*47820*/  STL.64 [R1+0x4a8], R38 ;  /* 0x0004a82601007387 */ /* 0x0001e40000100a00 */
[----:B0-----:R-:W-:Y:S02]  /*47830*/  IMAD.MOV.U32 R38, RZ, RZ, R29 ;  /* 0x000000ffff267224 */ /* 0x001fe400078e001d */
[----:B------:R-:W-:Y:S02]  /*47840*/  IMAD.MOV.U32 R39, RZ, RZ, R28 ;  /* 0x000000ffff277224 */ /* 0x000fe400078e001c */
[----:B------:R-:W3:Y:S04]  /*47850*/  LDL.LU.64 R28, [R1] ;  /* 0x00000000011c7983 */ /* 0x000ee80000300a00 */
[----:B------:R-:W-:Y:S04]  /*47860*/  STL [R1+0x3888], R38 ;  /* 0x0038882601007387 */ /* 0x000fe80000100800 */
[----:B------:R0:W-:Y:S04]  /*47870*/  STL [R1+0x3884], R39 ;  /* 0x0038842701007387 */ /* 0x0001e80000100800 */
[----:B------:R-:W2:Y:S04]  /*47880*/  LDL.LU.64 R36, [R1+0xe10] ;  /* 0x000e100001247983 */ /* 0x000ea80000300a00 */
[----:B0-----:R-:W2:Y:S01]  /*47890*/  LDL.LU.64 R38, [R1+0xe18] ;  /* 0x000e180001267983 */ /* 0x001ea20000300a00 */
[----:B----4-:R-:W-:Y:S01]  /*478a0*/  HMMA.16816.F32.BF16 R40, R44, R16, R40 ;  /* 0x000000102c28723c */ /* 0x010fe20000041828 */
[----:B------:R-:W-:Y:S01]  /*478b0*/  IMAD.MOV.U32 R60, RZ, RZ, R21 ;  /* 0x000000ffff3c7224 */ /* 0x000fe200078e0015 */
[----:B------:R-:W-:-:S04]  /*478c0*/  MOV R61, R20 ;  /* 0x00000014003d7202 */ /* 0x000fc80000000f00 */
[----:B------:R-:W-:Y:S01]  /*478d0*/  IMAD.MOV.U32 R0, RZ, RZ, R17 ;  /* 0x000000ffff007224 */ /* 0x000fe200078e0011 */
[----:B--2---:R-:W-:-:S15]  /*478e0*/  HMMA.16816.F32.BF16 R36, R44, R20, R36 ;  /* 0x000000142c24723c */ /* 0x004fde0000041824 */
[----:B------:R-:W-:-:S08]  /*478f0*/  NOP ;  /* 0x0000000000007918 */ /* 0x000fd00000000000 */
[----:B------:R0:W-:Y:S04]  /*47900*/  STL.64 [R1+0x490], R36 ;  /* 0x0004902401007387 */ /* 0x0001e80000100a00 */
[----:B------:R-:W-:Y:S04]  /*47910*/  STL.64 [R1+0x498], R38 ;  /* 0x0004982601007387 */ /* 0x000fe80000100a00 */
[----:B------:R-:W2:Y:S04]  /*47920*/  LDL.LU.64 R20, [R1+0xd60] ;  /* 0x000d600001147983 */ /* 0x000ea80000300a00 */
[----:B------:R-:W2:Y:S04]  /*47930*/  LDL.LU.64 R22, [R1+0xd68] ;  /* 0x000d680001167983 */ /* 0x000ea80000300a00 */
[----:B------:R-:W-:Y:S04]  /*47940*/  STL [R1+0x3890], R60 ;  /* 0x0038903c01007387 */ /* 0x000fe80000100800 */
[----:B------:R-:W-:Y:S04]  /*47950*/  STL [R1+0x388c], R61 ;  /* 0x00388c3d01007387 */ /* 0x000fe80000100800 */
[----:B------:R1:W-:Y:S04]  /*47960*/  STL.64 [R1+0x480], R40 ;  /* 0x0004802801007387 */ /* 0x0003e80000100a00 */
[----:B------:R4:W-:Y:S01]  /*47970*/  STL.64 [R1+0x488], R42 ;  /* 0x0004882a01007387 */ /* 0x0009e20000100a00 */
[----:B0-----:R-:W-:-:S03]  /*47980*/  IMAD.MOV.U32 R37, RZ, RZ, R16 ;  /* 0x000000ffff257224 */ /* 0x001fc600078e0010 */
[----:B-1----:R-:W3:Y:S04]  /*47990*/  LDL.LU.64 R40, [R1+0xd30] ;  /* 0x000d300001287983 */ /* 0x002ee80000300a00 */
[----:B----4-:R-:W3:Y:S04]  /*479a0*/  LDL.LU.64 R42, [R1+0xd38] ;  /* 0x000d3800012a7983 */ /* 0x010ee80000300a00 */
[----:B------:R-:W4:Y:S04]  /*479b0*/  LDL.LU.64 R16, [R1+0xcf0] ;  /* 0x000cf00001107983 */ /* 0x000f280000300a00 */
[----:B------:R-:W4:Y:S04]  /*479c0*/  LDL.LU.64 R18, [R1+0xcf8] ;  /* 0x000cf80001127983 */ /* 0x000f280000300a00 */
[----:B------:R-:W-:Y:S04]  /*479d0*/  STL [R1+0x3898], R0 ;  /* 0x0038980001007387 */ /* 0x000fe80000100800 */
[----:B------:R0:W-:Y:S04]  /*479e0*/  STL [R1+0x3894], R37 ;  /* 0x0038942501007387 */ /* 0x0001e80000100800 */
[----:B0-----:R-:W2:Y:S04]  /*479f0*/  LDL.LU.64 R36, [R1+0xda0] ;  /* 0x000da00001247983 */ /* 0x001ea80000300a00 */
[----:B------:R-:W2:Y:S01]  /*47a00*/  LDL.LU.64 R38, [R1+0xda8] ;  /* 0x000da80001267983 */ /* 0x000ea20000300a00 */
[----:B------:R-:W-:Y:S01]  /*47a10*/  IMAD.MOV.U32 R3, RZ, RZ, R56 ;  /* 0x000000ffff037224 */ /* 0x000fe200078e0038 */
[----:B--2---:R-:W-:-:S15]  /*47a20*/  HMMA.16816.F32.BF16 R36, R44, R56, R36 ;  /* 0x000000382c24723c */ /* 0x004fde0000041824 */
[----:B------:R-:W-:-:S08]  /*47a30*/  NOP ;  /* 0x0000000000007918 */ /* 0x000fd00000000000 */
[----:B------:R0:W-:Y:S04]  /*47a40*/  STL.64 [R1+0x470], R36 ;  /* 0x0004702401007387 */ /* 0x0001e80000100a00 */
[----:B------:R1:W-:Y:S01]  /*47a50*/  STL.64 [R1+0x478], R38 ;  /* 0x0004782601007387 */ /* 0x0003e20000100a00 */
[----:B0-----:R-:W-:-:S03]  /*47a60*/  IMAD.MOV.U32 R36, RZ, RZ, R57 ;  /* 0x000000ffff247224 */ /* 0x001fc600078e0039 */
[----:B------:R-:W2:Y:S04]  /*47a70*/  LDL.LU.64 R56, [R1+0xcb0] ;  /* 0x000cb00001387983 */ /* 0x000ea80000300a00 */
[----:B------:R-:W2:Y:S01]  /*47a80*/  LDL.LU.64 R58, [R1+0xcb8] ;  /* 0x000cb800013a7983 */ /* 0x000ea20000300a00 */
[C---:B------:R-:W-:Y:S06]  /*47a90*/  HMMA.16816.F32.BF16 R20, R44.reuse, R52, R20 ;  /* 0x000000342c14723c */ /* 0x040fec0000041814 */
[C---:B---3--:R-:W-:Y:S06]  /*47aa0*/  HMMA.16816.F32.BF16 R40, R44.reuse, R48, R40 ;  /* 0x000000302c28723c */ /* 0x048fec0000041828 */
[----:B----4-:R-:W-:Y:S01]  /*47ab0*/  HMMA.16816.F32.BF16 R16, R44, R32, R16 ;  /* 0x000000202c10723c */ /* 0x010fe20000041810 */
[----:B------:R-:W-:Y:S01]  /*47ac0*/  STL [R1+0x389c], R3 ;  /* 0x00389c0301007387 */ /* 0x000fe20000100800 */
[----:B-1----:R-:W-:-:S02]  /*47ad0*/  IMAD.MOV.U32 R39, RZ, RZ, R52 ;  /* 0x000000ffff277224 */ /* 0x002fc400078e0034 */
[----:B------:R-:W-:Y:S02]  /*47ae0*/  IMAD.MOV.U32 R2, RZ, RZ, R53 ;  /* 0x000000ffff027224 */ /* 0x000fe400078e0035 */
[----:B------:R-:W-:Y:S02]  /*47af0*/  IMAD.MOV.U32 R61, RZ, RZ, R48 ;  /* 0x000000ffff3d7224 */ /* 0x000fe400078e0030 */
[----:B------:R-:W-:Y:S01]  /*47b00*/  IMAD.MOV.U32 R38, RZ, RZ, R49 ;  /* 0x000000ffff267224 */ /* 0x000fe200078e0031 */
[----:B------:R-:W-:Y:S02]  /*47b10*/  MOV R37, R32 ;  /* 0x0000002000257202 */ /* 0x000fe40000000f00 */
[----:B------:R-:W-:Y:S04]  /*47b20*/  STL.64 [R1+0x460], R20 ;  /* 0x0004601401007387 */ /* 0x000fe80000100a00 */
[----:B------:R0:W-:Y:S04]  /*47b30*/  STL.64 [R1+0x468], R22 ;  /* 0x0004681601007387 */ /* 0x0001e80000100a00 */
[----:B0-----:R-:W3:Y:S04]  /*47b40*/  LDL.LU.64 R22, [R1+0x3938] ;  /* 0x0039380001167983 */ /* 0x001ee80000300a00 */
[----:B------:R-:W4:Y:S04]  /*47b50*/  LDL.LU.64 R20, [R1+0x3930] ;  /* 0x0039300001147983 */ /* 0x000f280000300a00 */
[----:B------:R-:W3:Y:S04]  /*47b60*/  LDL.LU.64 R52, [R1+0xc80] ;  /* 0x000c800001347983 */ /* 0x000ee80000300a00 */
[----:B------:R-:W3:Y:S04]  /*47b70*/  LDL.LU.64 R54, [R1+0xc88] ;  /* 0x000c880001367983 */ /* 0x000ee80000300a00 */
[----:B------:R-:W-:Y:S04]  /*47b80*/  STL.64 [R1+0x450], R40 ;  /* 0x0004502801007387 */ /* 0x000fe80000100a00 */
[----:B------:R0:W-:Y:S01]  /*47b90*/  STL.64 [R1+0x458], R42 ;  /* 0x0004582a01007387 */ /* 0x0001e20000100a00 */
[----:B------:R-:W-:-:S03]  /*47ba0*/  IMAD.MOV.U32 R60, RZ, RZ, R33 ;  /* 0x000000ffff3c7224 */ /* 0x000fc600078e0021 */
[----:B0-----:R-:W4:Y:S04]  /*47bb0*/  LDL.LU.64 R42, [R1+0x3928] ;  /* 0x00392800012a7983 */ /* 0x001f280000300a00 */
[----:B------:R-:W4:Y:S04]  /*47bc0*/  LDL.LU.64 R40, [R1+0x3920] ;  /* 0x0039200001287983 */ /* 0x000f280000300a00 */
[----:B------:R-:W4:Y:S04]  /*47bd0*/  LDL.LU.64 R48, [R1+0xc40] ;  /* 0x000c400001307983 */ /* 0x000f280000300a00 */
[----:B------:R-:W4:Y:S04]  /*47be0*/  LDL.LU.64 R50, [R1+0xc48] ;  /* 0x000c480001327983 */ /* 0x000f280000300a00 */
[----:B------:R-:W-:Y:S04]  /*47bf0*/  STL.64 [R1+0x440], R16 ;  /* 0x0004401001007387 */ /* 0x000fe80000100a00 */
[----:B------:R0:W-:Y:S04]  /*47c00*/  STL.64 [R1+0x448], R18 ;  /* 0x0004481201007387 */ /* 0x0001e80000100a00 */
[----:B0-----:R-:W4:Y:S04]  /*47c10*/  LDL.LU.64 R18, [R1+0x3918] ;  /* 0x0039180001127983 */ /* 0x001f280000300a00 */
[----:B------:R-:W4:Y:S04]  /*47c20*/  LDL.LU.64 R16, [R1+0x3910] ;  /* 0x0039100001107983 */ /* 0x000f280000300a00 */
[----:B------:R-:W4:Y:S04]  /*47c30*/  LDL.LU.64 R32, [R1+0xc00] ;  /* 0x000c000001207983 */ /* 0x000f280000300a00 */
[----:B------:R-:W4:Y:S01]  /*47c40*/  LDL.LU.64 R34, [R1+0xc08] ;  /* 0x000c080001227983 */ /* 0x000f220000300a00 */
[----:B--2---:R-:W-:-:S15]  /*47c50*/  HMMA.16816.F32.BF16 R56, R44, R28, R56 ;  /* 0x0000001c2c38723c */ /* 0x004fde0000041838 */
[----:B------:R-:W-:-:S08]  /*47c60*/  NOP ;  /* 0x0000000000007918 */ /* 0x000fd00000000000 */
        /* <DEDUP_REMOVED lines=13> */
[----:B------:R-:W4:Y:S04]  /*47d40*/  LDL.LU.64 R52, [R1+0x38f0] ;  /* 0x0038f00001347983 */ /* 0x000f280000300a00 */
[----:B--2---:R-:W-:Y:S04]  /*47d50*/  STL.64 [R1+0x3798], R58 ;  /* 0x0037983a01007387 */ /* 0x004fe80000100a00 */
[----:B------:R0:W-:Y:S04]  /*47d60*/  STL.64 [R1+0x3790], R56 ;  /* 0x0037903801007387 */ /* 0x0001e80000100a00 */
[----:B0-----:R-:W2:Y:S04]  /*47d70*/  LDL.LU.64 R56, [R1+0xab0] ;  /* 0x000ab00001387983 */ /* 0x001ea80000300a00 */
[----:B------:R-:W2:Y:S01]  /*47d80*/  LDL.LU.64 R58, [R1+0xab8] ;  /* 0x000ab800013a7983 */ /* 0x000ea20000300a00 */
[----:B----4-:R-:W-:-:S15]  /*47d90*/  HMMA.16816.F32.BF16 R48, R44, R52, R48 ;  /* 0x000000342c30723c */ /* 0x010fde0000041830 */
[----:B------:R-:W-:-:S08]  /*47da0*/  NOP ;  /* 0x0000000000007918 */ /* 0x000fd00000000000 */
[----:B------:R-:W-:Y:S04]  /*47db0*/  STL.64 [R1+0x410], R48 ;  /* 0x0004103001007387 */ /* 0x000fe80000100a00 */
[----:B------:R0:W-:Y:S04]  /*47dc0*/  STL.64 [R1+0x418], R50 ;  /* 0x0004183201007387 */ /* 0x0001e80000100a00 */
[----:B0-----:R-:W4:Y:S04]  /*47dd0*/  LDL.LU.64 R50, [R1+0x38e8] ;  /* 0x0038e80001327983 */ /* 0x001f280000300a00 */
[----:B------:R-:W2:Y:S04]  /*47de0*/  LDL.LU.64 R48, [R1+0x38e0] ;  /* 0x0038e00001307983 */ /* 0x000ea80000300a00 */
[----:B---3--:R-:W-:Y:S04]  /*47df0*/  STL.64 [R1+0x37a8], R54 ;  /* 0x0037a83601007387 */ /* 0x008fe80000100a00 */
[----:B------:R0:W-:Y:S04]  /*47e00*/  STL.64 [R1+0x37a0], R52 ;  /* 0x0037a03401007387 */ /* 0x0001e80000100a00 */
[----:B0-----:R-:W3:Y:S04]  /*47e10*/  LDL.LU.64 R52, [R1+0xaa0] ;  /* 0x000aa00001347983 */ /* 0x001ee80000300a00 */
[----:B------:R-:W3:Y:S01]  /*47e20*/  LDL.LU.64 R54, [R1+0xaa8] ;  /* 0x000aa80001367983 */ /* 0x000ee20000300a00 */
[----:B--2---:R-:W-:-:S15]  /*47e30*/  HMMA.16816.F32.BF16 R32, R44, R48, R32 ;  /* 0x000000302c20723c */ /* 0x004fde0000041820 */
[----:B------:R-:W-:-:S08]  /*47e40*/  NOP ;  /* 0x0000000000007918 */ /* 0x000fd00000000000 */
[----:B------:R-:W-:Y:S04]  /*47e50*/  STL.64 [R1+0x400], R32 ;  /* 0x0004002001007387 */ /* 0x000fe80000100a00 */
[----:B------:R0:W-:Y:S04]  /*47e60*/  STL.64 [R1+0x408], R34 ;  /* 0x0004082201007387 */ /* 0x0001e80000100a00 */
[----:B0-----:R-:W2:Y:S04]  /*47e70*/  LDL.LU.64 R34, [R1+0x38d8] ;  /* 0x0038d80001227983 */ /* 0x001ea80000300a00 */
[----:B------:R-:W3:Y:S04]  /*47e80*/  LDL.LU.64 R32, [R1+0x38d0] ;  /* 0x0038d00001207983 */ /* 0x000ee80000300a00 */
[----:B----4-:R-:W-:Y:S04]  /*47e90*/  STL.64 [R1+0x3788], R50 ;  /* 0x0037883201007387 */ /* 0x010fe80000100a00 */
[----:B------:R0:W-:Y:S04]  /*47ea0*/  STL.64 [R1+0x3780], R48 ;  /* 0x0037803001007387 */ /* 0x0001e80000100a00 */
[----:B0-----:R-:W4:Y:S04]  /*47eb0*/  LDL.LU.64 R48, [R1+0xa90] ;  /* 0x000a900001307983 */ /* 0x001f280000300a00 */
        /* <DEDUP_REMOVED lines=8> */
[----:B------:R4:W-:Y:S01]  /*47f40*/  STL.64 [R1+0x3770], R32 ;  /* 0x0037702001007387 */ /* 0x0009e20000100a00 */
[C---:B------:R-:W-:Y:S06]  /*47f50*/  HMMA.16816.F32.BF16 R52, R44.reuse, R24, R52 ;  /* 0x000000182c34723c */ /* 0x040fec0000041834 */
[----:B----4-:R-:W-:Y:S07]  /*47f60*/  HMMA.16816.F32.BF16 R32, R44, R28, R56 ;  /* 0x0000001c2c20723c */ /* 0x010fee0000041838 */
[----:B------:R-:W-:-:S02]  /*47f70*/  IMAD.MOV.U32 R56, RZ, RZ, R26 ;  /* 0x000000ffff387224 */ /* 0x000fc400078e001a */
[----:B------:R-:W2:Y:S01]  /*47f80*/  LDL.LU R26, [R1+0x38bc] ;  /* 0x0038bc00011a7983 */ /* 0x000ea20000300800 */
[----:B------:R-:W-:-:S13]  /*47f90*/  IMAD.MOV.U32 R57, RZ, RZ, R27 ;  /* 0x000000ffff397224 */ /* 0x000fda00078e001b */
[----:B------:R0:W-:Y:S04]  /*47fa0*/  STL.64 [R1+0x3e0], R32 ;  /* 0x0003e02001007387 */ /* 0x0001e80000100a00 */
[----:B------:R-:W-:Y:S04]  /*47fb0*/  STL.64 [R1+0x3e8], R34 ;  /* 0x0003e82201007387 */ /* 0x000fe80000100a00 */
[----:B------:R-:W2:Y:S04]  /*47fc0*/  LDL.LU R27, [R1+0x38b8] ;  /* 0x0038b800011b7983 */ /* 0x000ea80000300800 */
[----:B0-----:R-:W4:Y:S04]  /*47fd0*/  LDL.LU.64 R32, [R1+0x160] ;  /* 0x0001600001207983 */ /* 0x001f280000300a00 */
[----:B---3--:R-:W-:Y:S04]  /*47fe0*/  STL.64 [R1+0x3768], R30 ;  /* 0x0037681e01007387 */ /* 0x008fe80000100a00 */
[----:B------:R0:W-:Y:S04]  /*47ff0*/  STL.64 [R1+0x3760], R28 ;  /* 0x0037601c01007387 */ /* 0x0001e80000100a00 */
[----:B0-----:R-:W3:Y:S04]  /*48000*/  LDL.LU.64 R28, [R1+0xa70] ;  /* 0x000a7000011c7983 */ /* 0x001ee80000300a00 */
[----:B------:R-:W3:Y:S04]  /*48010*/  LDL.LU.64 R30, [R1+0xa78] ;  /* 0x000a7800011e7983 */ /* 0x000ee80000300a00 */
[----:B------:R0:W-:Y:S04]  /*48020*/  STL.64 [R1+0x3d0], R52 ;  /* 0x0003d03401007387 */ /* 0x0001e80000100a00 */
[----:B------:R-:W-:Y:S01]  /*48030*/  STL.64 [R1+0x3d8], R54 ;  /* 0x0003d83601007387 */ /* 0x000fe20000100a00 */
[----:B0-----:R-:W-:-:S02]  /*48040*/  IMAD.MOV.U32 R52, RZ, RZ, R22 ;  /* 0x000000ffff347224 */ /* 0x001fc400078e0016 */
[----:B------:R-:W-:Y:S01]  /*48050*/  IMAD.MOV.U32 R53, RZ, RZ, R23 ;  /* 0x000000ffff357224 */ /* 0x000fe200078e0017 */
[----:B------:R-:W4:Y:S04]  /*48060*/  LDL.LU R22, [R1+0x38b4] ;  /* 0x0038b40001167983 */ /* 0x000f280000300800 */
[----:B------:R-:W4:Y:S04]  /*48070*/  LDL.LU R23, [R1+0x38b0] ;  /* 0x0038b00001177983 */ /* 0x000f280000300800 */
[----:B--2---:R-:W-:Y:S04]  /*48080*/  STL.64 [R1+0x3758], R26 ;  /* 0x0037581a01007387 */ /* 0x004fe80000100a00 */
[----:B------:R0:W-:Y:S02]  /*48090*/  STL.64 [R1+0x3750], R24 ;  /* 0x0037501801007387 */ /* 0x0001e40000100a00 */
[----:B0-----:R-:W-:Y:S07]  /*480a0*/  HMMA.16816.F32.BF16 R24, R44, R20, R48 ;  /* 0x000000142c18723c */ /* 0x001fee0000041830 */
[----:B------:R-:W-:-:S02]  /*480b0*/  IMAD.MOV.U32 R48, RZ, RZ, R15 ;  /* 0x000000ffff307224 */ /* 0x000fc400078e000f */
[----:B------:R-:W2:Y:S01]  /*480c0*/  LDL.LU R15, [R1+0x38ac] ;  /* 0x0038ac00010f7983 */ /* 0x000ea20000300800 */
[----:B------:R-:W-:-:S13]  /*480d0*/  IMAD.MOV.U32 R49, RZ, RZ, R14 ;  /* 0x000000ffff317224 */ /* 0x000fda00078e000e */
[----:B------:R0:W-:Y:S04]  /*480e0*/  STL.64 [R1+0x3c0], R24 ;  /* 0x0003c01801007387 */ /* 0x0001e80000100a00 */
[----:B------:R1:W-:Y:S04]  /*480f0*/  STL.64 [R1+0x3c8], R26 ;  /* 0x0003c81a01007387 */ /* 0x0003e80000100a00 */
[----:B------:R-:W2:Y:S04]  /*48100*/  LDL.LU R14, [R1+0x38a8] ;  /* 0x0038a800010e7983 */ /* 0x000ea80000300800 */
[----:B0-----:R-:W2:Y:S04]  /*48110*/  LDL.LU.64 R24, [R1+0xa60] ;  /* 0x000a600001187983 */ /* 0x001ea80000300a00 */
[----:B-1----:R-:W2:Y:S04]  /*48120*/  LDL.LU.64 R26, [R1+0xa68] ;  /* 0x000a6800011a7983 */ /* 0x002ea80000300a00 */
[----:B----4-:R-:W-:Y:S04]  /*48130*/  STL.64 [R1+0x3748], R22 ;  /* 0x0037481601007387 */ /* 0x010fe80000100a00 */
[----:B------:R0:W-:Y:S04]  /*48140*/  STL.64 [R1+0x3740], R20 ;  /* 0x0037401401007387 */ /* 0x0001e80000100a00 */
[----:B0-----:R-:W4:Y:S04]  /*48150*/  LDL.LU.64 R20, [R1+0xa80] ;  /* 0x000a800001147983 */ /* 0x001f280000300a00 */
[----:B------:R-:W4:Y:S04]  /*48160*/  LDL.LU.64 R22, [R1+0xa88] ;  /* 0x000a880001167983 */ /* 0x000f280000300a00 */
[----:B------:R-:W-:Y:S04]  /*48170*/  STL.64 [R1+0x37b8], R18 ;  /* 0x0037b81201007387 */ /* 0x000fe80000100a00 */
[----:B------:R3:W-:Y:S01]  /*48180*/  STL.64 [R1+0x37b0], R16 ;  /* 0x0037b01001007387 */ /* 0x0007e20000100a00 */
[C---:B----4-:R-:W-:Y:S06]  /*48190*/  HMMA.16816.F32.BF16 R20, R44.reuse, R16, R20 ;  /* 0x000000102c14723c */ /* 0x050fec0000041814 */
[----:B---3--:R-:W-:-:S15]  /*481a0*/  HMMA.16816.F32.BF16 R16, R44, R12, R28 ;  /* 0x0000000c2c10723c */ /* 0x008fde000004181c */
[----:B------:R-:W-:-:S02]  /*481b0*/  NOP ;  /* 0x0000000000007918 */ /* 0x000fc40000000000 */
[----:B------:R0:W-:Y:S04]  /*481c0*/  STL.64 [R1+0x3b0], R20 ;  /* 0x0003b01401007387 */ /* 0x0001e80000100a00 */
[----:B------:R-:W-:Y:S01]  /*481d0*/  STL.64 [R1+0x3b8], R22 ;  /* 0x0003b81601007387 */ /* 0x000fe20000100a00 */
[----:B0-----:R-:W-:-:S03]  /*481e0*/  MOV R20, R11 ;  /* 0x0000000b00147202 */ /* 0x001fc60000000f00 */
[----:B------:R-:W3:Y:S04]  /*481f0*/  LDL.LU R11, [R1+0x38a4] ;  /* 0x0038a400010b7983 */ /* 0x000ee80000300800 */
[----:B------:R0:W-:Y:S04]  /*48200*/  STL.64 [R1+0x3a0], R16 ;  /* 0x0003a01001007387 */ /* 0x0001e80000100a00 */
[----:B------:R1:W-:Y:S01]  /*48210*/  STL.64 [R1+0x3a8], R18 ;  /* 0x0003a81201007387 */ /* 0x0003e20000100a00 */
[----:B------:R-:W-:-:S03]  /*48220*/  IMAD.MOV.U32 R21, RZ, RZ, R10 ;  /* 0x000000ffff157224 */ /* 0x000fc600078e000a */
[----:B------:R-:W3:Y:S01]  /*48230*/  LDL.LU R10, [R1+0x38a0] ;  /* 0x0038a000010a7983 */ /* 0x000ee20000300800 */
[C---:B--2---:R-:W-:Y:S03]  /*48240*/  HMMA.16816.F32.BF16 R24, R44.reuse, R8, R24 ;  /* 0x000000082c18723c */ /* 0x044fe60000041818 */
[----:B------:R-:W2:Y:S04]  /*48250*/  LDL.LU.64 R28, [R1+0xa40] ;  /* 0x000a4000011c7983 */ /* 0x000ea80000300a00 */
[----:B------:R-:W2:Y:S04]  /*48260*/  LDL.LU.64 R30, [R1+0xa48] ;  /* 0x000a4800011e7983 */ /* 0x000ea80000300a00 */
[----:B0-----:R-:W4:Y:S04]  /*48270*/  LDL.LU.64 R16, [R1+0x1090] ;  /* 0x0010900001107983 */ /* 0x001f280000300a00 */
[----:B-1----:R-:W4:Y:S04]  /*48280*/  LDL.LU.64 R18, [R1+0x1098] ;  /* 0x0010980001127983 */ /* 0x002f280000300a00 */
[----:B------:R-:W-:Y:S04]  /*48290*/  STL.64 [R1+0x37c8], R14 ;  /* 0x0037c80e01007387 */ /* 0x000fe80000100a00 */
[----:B------:R0:W-:Y:S04]  /*482a0*/  STL.64 [R1+0x37c0], R12 ;  /* 0x0037c00c01007387 */ /* 0x0001e80000100a00 */
[----:B0-----:R-:W2:Y:S04]  /*482b0*/  LDL.LU.64 R12, [R1+0xa50] ;  /* 0x000a5000010c7983 */ /* 0x001ea80000300a00 */
[----:B------:R-:W2:Y:S04]  /*482c0*/  LDL.LU.64 R14, [R1+0xa58] ;  /* 0x000a5800010e7983 */ /* 0x000ea80000300a00 */
[----:B------:R-:W-:Y:S04]  /*482d0*/  STL.64 [R1+0x390], R24 ;  /* 0x0003901801007387 */ /* 0x000fe80000100a00 */
[----:B------:R-:W-:Y:S04]  /*482e0*/  STL.64 [R1+0x398], R26 ;  /* 0x0003981a01007387 */ /* 0x000fe80000100a00 */
[----:B---3--:R-:W-:Y:S04]  /*482f0*/  STL.64 [R1+0x37d8], R10 ;  /* 0x0037d80a01007387 */ /* 0x008fe80000100a00 */
[----:B------:R0:W-:Y:S04]  /*48300*/  STL.64 [R1+0x37d0], R8 ;  /* 0x0037d00801007387 */ /* 0x0001e80000100a00 */
[----:B0-----:R-:W3:Y:S04]  /*48310*/  LDL.LU.64 R8, [R1+0x370] ;  /* 0x0003700001087983 */ /* 0x001ee80000300a00 */
[----:B------:R-:W3:Y:S01]  /*48320*/  LDL.LU.64 R10, [R1+0x378] ;  /* 0x00037800010a7983 */ /* 0x000ee20000300a00 */
[----:B--2---:R-:W-:Y:S01]  /*48330*/  HMMA.16816.F32.BF16 R12, R44, R4, R12 ;  /* 0x000000042c0c723c */ /* 0x004fe2000004180c */
[----:B------:R-:W-:-:S02]  /*48340*/  IMAD.MOV.U32 R24, RZ, RZ, R7 ;  /* 0x000000ffff187224 */ /* 0x000fc400078e0007 */
[----:B------:R-:W-:Y:S02]  /*48350*/  IMAD.MOV.U32 R25, RZ, RZ, R6 ;  /* 0x000000ffff197224 */ /* 0x000fe400078e0006 */
[----:B------:R-:W-:Y:S02]  /*48360*/  IMAD.MOV.U32 R7, RZ, RZ, R32 ;  /* 0x000000ffff077224 */ /* 0x000fe400078e0020 */
[----:B------:R-:W-:Y:S01]  /*48370*/  IMAD.MOV.U32 R6, RZ, RZ, R33 ;  /* 0x000000ffff067224 */ /* 0x000fe200078e0021 */
[----:B------:R-:W-:-:S15]  /*48380*/  HMMA.16816.F32.BF16 R28, R44, R52, R28 ;  /* 0x000000342c1c723c */ /* 0x000fde000004181c */
[----:B------:R0:W-:Y:S04]  /*48390*/  STL.64 [R1+0x380], R12 ;  /* 0x0003800c01007387 */ /* 0x0001e80000100a00 */
[----:B------:R1:W-:Y:S04]  /*483a0*/  STL.64 [R1+0x388], R14 ;  /* 0x0003880e01007387 */ /* 0x0003e80000100a00 */
[----:B0-----:R-:W2:Y:S04]  /*483b0*/  LDL.LU.64 R12, [R1+0x1020] ;  /* 0x00102000010c7983 */ /* 0x001ea80000300a00 */
[----:B-1----:R-:W2:Y:S01]  /*483c0*/  LDL.LU.64 R14, [R1+0x1028] ;  /* 0x00102800010e7983 */ /* 0x002ea20000300a00 */
[----:B---3--:R-:W-:-:S15]  /*483d0*/  HMMA.16816.F32.BF16 R8, R44, R32, R8 ;  /* 0x000000202c08723c */ /* 0x008fde0000041808 */
[----:B------:R-:W-:-:S08]  /*483e0*/  NOP ;  /* 0x0000000000007918 */ /* 0x000fd00000000000 */
[----:B------:R0:W-:Y:S04]  /*483f0*/  STL.64 [R1+0x370], R8 ;  /* 0x0003700801007387 */ /* 0x0001e80000100a00 */
[----:B------:R-:W-:Y:S04]  /*48400*/  STL.64 [R1+0x378], R10 ;  /* 0x0003780a01007387 */ /* 0x000fe80000100a00 */
[----:B------:R-:W-:Y:S04]  /*48410*/  STL.64 [R1+0x37e8], R6 ;  /* 0x0037e80601007387 */ /* 0x000fe80000100a00 */
[----:B------:R4:W-:Y:S04]  /*48420*/  STL.64 [R1+0x37e0], R4 ;  /* 0x0037e00401007387 */ /* 0x0009e80000100a00 */
[----:B0-----:R-:W3:Y:S01]  /*48430*/  LDL.LU.64 R8, [R1+0xfd0] ;  /* 0x000fd00001087983 */ /* 0x001ee20000300a00 */
[----:B----4-:R-:W-:Y:S03]  /*48440*/  HMMA.16816.F32.BF16 R4, R40, R56, R16 ;  /* 0x000000382804723c */ /* 0x010fe60000041810 */
[----:B------:R-:W-:Y:S04]  /*48450*/  STL.64 [R1+0x330], R28 ;  /* 0x0003301c01007387 */ /* 0x000fe80000100a00 */
[----:B------:R-:W-:Y:S04]  /*48460*/  STL.64 [R1+0x338], R30 ;  /* 0x0003381e01007387 */ /* 0x000fe80000100a00 */
[----:B------:R-:W3:Y:S01]  /*48470*/  LDL.LU.64 R10, [R1+0xfd8] ;  /* 0x000fd800010a7983 */ /* 0x000ee20000300a00 */
[----:B------:R-:W-:-:S02]  /*48480*/  IMAD.MOV.U32 R56, RZ, RZ, R3 ;  /* 0x000000ffff387224 */ /* 0x000fc400078e0003 */
[----:B------:R-:W-:-:S09]  /*48490*/  IMAD.MOV.U32 R57, RZ, RZ, R0 ;  /* 0x000000ffff397224 */ /* 0x000fd200078e0000 */
[----:B------:R0:W-:Y:S04]  /*484a0*/  STL.64 [R1+0x320], R4 ;  /* 0x0003200401007387 */ /* 0x0001e80000100a00 */
[----:B------:R1:W-:Y:S04]  /*484b0*/  STL.64 [R1+0x328], R6 ;  /* 0x0003280601007387 */ /* 0x0003e80000100a00 */
[----:B------:R-:W4:Y:S04]  /*484c0*/  LDL.LU R3, [R1+0x389c] ;  /* 0x00389c0001037983 */ /* 0x000f280000300800 */
[----:B------:R-:W4:Y:S04]  /*484d0*/  LDL.LU R0, [R1+0x3898] ;  /* 0x0038980001007983 */ /* 0x000f280000300800 */
[----:B------:R-:W4:Y:S04]  /*484e0*/  LDL.LU R52, [R1+0xa0] ;  /* 0x0000a00001347983 */ /* 0x000f280000300800 */
[----:B------:R-:W4:Y:S04]  /*484f0*/  LDL.LU R53, [R1+0xa4] ;  /* 0x0000a40001357983 */ /* 0x000f280000300800 */
[----:B0-----:R-:W4:Y:S04]  /*48500*/  LDL.LU.64 R4, [R1+0xf70] ;  /* 0x000f700001047983 */ /* 0x001f280000300a00 */
[----:B-1----:R-:W4:Y:S01]  /*48510*/  LDL.LU.64 R6, [R1+0xf78] ;  /* 0x000f780001067983 */ /* 0x002f220000300a00 */
[----:B------:R-:W0:Y:S01]  /*48520*/  S2R R59, SR_TID.X ;  /* 0x00000000003b7919 */ /* 0x000e220000002100 */
[----:B--2---:R-:W-:Y:S02]  /*48530*/  HMMA.16816.F32.BF16 R12, R40, R48, R12 ;  /* 0x00000030280c723c */ /* 0x004fe4000004180c */
[----:B------:R1:W-:Y:S04]  /*48540*/  STL.64 [R1+0x37f0], R56 ;  /* 0x0037f03801007387 */ /* 0x0003e80000100a00 */
[----:B------:R-:W2:Y:S01]  /*48550*/  LDL.LU R48, [R1+0xb0] ;  /* 0x0000b00001307983 */ /* 0x000ea20000300800 */
[----:B0-----:R-:W-:-:S02]  /*48560*/  IMAD.SHL.U32 R55, R59, 0x2, RZ ;  /* 0x000000023b377824 */ /* 0x001fc400078e00ff */
[C---:B------:R-:W-:Y:S01]  /*48570*/  IMAD.SHL.U32 R58, R59.reuse, 0x40, RZ ;  /* 0x000000403b3a7824 */ /* 0x040fe200078e00ff */
[----:B------:R-:W-:-:S05]  /*48580*/  LOP3.LUT R59, R59, 0x7, RZ, 0xc0, !PT ;  /* 0x000000073b3b7812 */ /* 0x000fca00078ec0ff */
[----:B------:R-:W-:-:S08]  /*48590*/  IMAD R59, R59, 0x90, RZ ;  /* 0x000000903b3b7824 */ /* 0x000fd000078e02ff */
[----:B------:R-:W-:Y:S01]  /*485a0*/  STL.64 [R1+0x310], R12 ;  /* 0x0003100c01007387 */ /* 0x000fe20000100a00 */
[----:B------:R-:W-:-:S03]  /*485b0*/  LOP3.LUT R59, R59, 0x10, R55, 0x78, !PT ;  /* 0x000000103b3b7812 */ /* 0x000fc600078e7837 */
[----:B------:R3:W-:Y:S04]  /*485c0*/  STL.64 [R1+0x318], R14 ;  /* 0x0003180e01007387 */ /* 0x0007e80000100a00 */
[----:B------:R-:W2:Y:S04]  /*485d0*/  LDL.LU R49, [R1+0xb4] ;  /* 0x0000b40001317983 */ /* 0x000ea80000300800 */
[----:B------:R-:W2:Y:S01]  /*485e0*/  LDL.LU R28, [R1+0xd0] ;  /* 0x0000d000011c7983 */ /* 0x000ea20000300800 */
[----:B------:R-:W-:-:S03]  /*485f0*/  LOP3.LUT R59, R59, 0x400, R58, 0xf8, !PT ;  /* 0x000004003b3b7812 */ /* 0x000fc600078ef83a */
[----:B------:R-:W2:Y:S01]  /*48600*/  LDL.LU R29, [R1+0xd4] ;  /* 0x0000d400011d7983 */ /* 0x000ea20000300800 */
[----:B------:R-:W-:Y:S02]  /*48610*/  IMAD.MOV.U32 R16, RZ, RZ, R37 ;  /* 0x000000ffff107224 */ /* 0x000fe400078e0025 */
[----:B------:R-:W-:Y:S01]  /*48620*/  IMAD.MOV.U32 R17, RZ, RZ, R60 ;  /* 0x000000ffff117224 */ /* 0x000fe200078e003c */
[----:B------:R-:W2:Y:S04]  /*48630*/  LDL.LU R32, [R1+0xc0] ;  /* 0x0000c00001207983 */ /* 0x000ea80000300800 */
[----:B------:R-:W0:Y:S04]  /*48640*/  LDSM.16.MT88.4 R44, [R59+UR4+0x8800] ;  /* 0x008800043b2c783b */ /* 0x000e280008004200 */
[----:B------:R-:W2:Y:S04]  /*48650*/  LDL.LU R33, [R1+0xc4] ;  /* 0x0000c40001217983 */ /* 0x000ea80000300800 */
[----:B------:R-:W2:Y:S04]  /*48660*/  LDL.LU R37, [R1+0x3894] ;  /* 0x0038940001257983 */ /* 0x000ea80000300800 */
[----:B------:R-:W2:Y:S04]  /*48670*/  LDL.LU R60, [R1+0x3890] ;  /* 0x00389000013c7983 */ /* 0x000ea80000300800 */
[----:B------:R-:W-:Y:S01]  /*48680*/  STL.64 [R1+0x37f8], R16 ;  /* 0x0037f81001007387 */ /* 0x000fe20000100a00 */
[----:B-1----:R-:W-:-:S02]  /*48690*/  IMAD.MOV.U32 R56, RZ, RZ, R39 ;  /* 0x000000ffff387224 */ /* 0x002fc400078e0027 */
[----:B------:R-:W-:Y:S01]  /*486a0*/  IMAD.MOV.U32 R57, RZ, RZ, R2 ;  /* 0x000000ffff397224 */ /* 0x000fe200078e0002 */
[C---:B---3--:R-:W-:Y:S07]  /*486b0*/  HMMA.16816.F32.BF16 R12, R40.reuse, R20, R8 ;  /* 0x00000014280c723c */ /* 0x048fee0000041808 */
[----:B------:R-:W-:Y:S01]  /*486c0*/  MOV R8, R61 ;  /* 0x0000003d00087202 */ /* 0x000fe20000000f00 */
[----:B------:R-:W-:Y:S01]  /*486d0*/  IMAD.MOV.U32 R9, RZ, RZ, R38 ;  /* 0x000000ffff097224 */ /* 0x000fe200078e0026 */
[----:B------:R-:W3:Y:S01]  /*486e0*/  LDL.LU R61, [R1+0x388c] ;  /* 0x00388c00013d7983 */ /* 0x000ee20000300800 */
[----:B----4-:R-:W-:-:S13]  /*486f0*/  HMMA.16816.F32.BF16 R4, R40, R24, R4 ;  /* 0x000000182804723c */ /* 0x010fda0000041804 */
[----:B------:R-:W-:Y:S04]  /*48700*/  STL.64 [R1+0x300], R12 ;  /* 0x0003000c01007387 */ /* 0x000fe80000100a00 */
[----:B------:R-:W-:Y:S04]  /*48710*/  STL.64 [R1+0x308], R14 ;  /* 0x0003080e01007387 */ /* 0x000fe80000100a00 */
[----:B------:R-:W4:Y:S04]  /*48720*/  LDL.LU R38, [R1+0x3888] ;  /* 0x0038880001267983 */ /* 0x000f280000300800 */
[----:B------:R-:W-:Y:S04]  /*48730*/  STL.64 [R1+0x3800], R8 ;  /* 0x0038000801007387 */ /* 0x000fe80000100a00 */
[----:B------:R-:W4:Y:S04]  /*48740*/  LDL.LU R39, [R1+0x3884] ;  /* 0x0038840001277983 */ /* 0x000f280000300800 */
[----:B------:R-:W-:Y:S04]  /*48750*/  STL.64 [R1+0x2f0], R4 ;  /* 0x0002f00401007387 */ /* 0x000fe80000100a00 */
[----:B------:R-:W-:Y:S04]  /*48760*/  STL.64 [R1+0x2f8], R6 ;  /* 0x0002f80601007387 */ /* 0x000fe80000100a00 */
[----:B------:R-:W4:Y:S04]  /*48770*/  LDL.LU R2, [R1+0x3880] ;  /* 0x0038800001027983 */ /* 0x000f280000300800 */
[----:B------:R1:W-:Y:S04]  /*48780*/  STL.64 [R1+0x3808], R56 ;  /* 0x0038083801007387 */ /* 0x0003e80000100a00 */
[----:B-1----:R-:W2:Y:S04]  /*48790*/  LDL.LU R56, [R1+0xe0] ;  /* 0x0000e00001387983 */ /* 0x002ea80000300800 */
[----:B------:R-:W2:Y:S04]  /*487a0*/  LDL.LU R57, [R1+0xe4] ;  /* 0x0000e40001397983 */ /* 0x000ea80000300800 */
[----:B------:R-:W3:Y:S04]  /*487b0*/  LDL.LU.64 R24, [R1+0xee0] ;  /* 0x000ee00001187983 */ /* 0x000ee80000300a00 */
[----:B------:R-:W3:Y:S04]  /*487c0*/  LDL.LU.64 R26, [R1+0xee8] ;  /* 0x000ee800011a7983 */ /* 0x000ee80000300a00 */
[----:B------:R-:W4:Y:S04]  /*487d0*/  LDL.LU.64 R20, [R1+0xe80] ;  /* 0x000e800001147983 */ /* 0x000f280000300a00 */
[----:B------:R-:W4:Y:S04]  /*487e0*/  LDL.LU.64 R22, [R1+0xe88] ;  /* 0x000e880001167983 */ /* 0x000f280000300a00 */
[----:B------:R-:W4:Y:S04]  /*487f0*/  LDL.LU.64 R16, [R1+0xe30] ;  /* 0x000e300001107983 */ /* 0x000f280000300a00 */
[----:B------:R-:W4:Y:S04]  /*48800*/  LDL.LU.64 R18, [R1+0xe38] ;  /* 0x000e380001127983 */ /* 0x000f280000300a00 */
[----:B------:R-:W4:Y:S04]  /*48810*/  LDL.LU.64 R12, [R1+0xdd0] ;  /* 0x000dd000010c7983 */ /* 0x000f280000300a00 */
[----:B------:R-:W4:Y:S04]  /*48820*/  LDL.LU.64 R14, [R1+0xdd8] ;  /* 0x000dd800010e7983 */ /* 0x000f280000300a00 */
[----:B------:R-:W4:Y:S04]  /*48830*/  LDL.LU.64 R4, [R1+0xd80] ;  /* 0x000d800001047983 */ /* 0x000f280000300a00 */
[----:B------:R-:W4:Y:S04]  /*48840*/  LDL.LU.64 R6, [R1+0xd88] ;  /* 0x000d880001067983 */ /* 0x000f280000300a00 */
[----:B0-----:R-:W-:Y:S04]  /*48850*/  STL.64 [R1+0x3818], R46 ;  /* 0x0038182e01007387 */ /* 0x001fe80000100a00 */
[----:B------:R0:W-:Y:S04]  /*48860*/  STL.64 [R1+0x3810], R44 ;  /* 0x0038102c01007387 */ /* 0x0001e80000100a00 */
[----:B0-----:R-:W2:Y:S04]  /*48870*/  LDL.LU.64 R44, [R1+0xf30] ;  /* 0x000f3000012c7983 */ /* 0x001ea80000300a00 */
[----:B------:R-:W2:Y:S01]  /*48880*/  LDL.LU.64 R46, [R1+0xf38] ;  /* 0x000f3800012e7983 */ /* 0x000ea20000300a00 */
[----:B------:R-:W-:-:S02]  /*48890*/  IMAD.MOV.U32 R8, RZ, RZ, R3 ;  /* 0x000000ffff087224 */ /* 0x000fc400078e0003 */
[----:B------:R-:W-:Y:S01]  /*488a0*/  IMAD.MOV.U32 R9, RZ, RZ, R36 ;  /* 0x000000ffff097224 */ /* 0x000fe200078e0024 */
[----:B------:R-:W4:Y:S04]  /*488b0*/  LDL.LU R3, [R1+0x387c] ;  /* 0x00387c0001037983 */ /* 0x000f280000300800 */
[----:B------:R-:W4:Y:S04]  /*488c0*/  LDL.LU R36, [R1+0x3878] ;  /* 0x0038780001247983 */ /* 0x000f280000300800 */
[----:B------:R2:W-:Y:S02]  /*488d0*/  STL.64 [R1+0x3820], R8 ;  /* 0x0038200801007387 */ /* 0x0005e40000100a00 */
[----:B--2---:R-:W-:Y:S07]  /*488e0*/  HMMA.16816.F32.BF16 R8, R40, R56, R44 ;  /* 0x000000382808723c */ /* 0x004fee000004182c */
[----:B------:R-:W-:-:S02]  /*488f0*/  IMAD.MOV.U32 R44, RZ, RZ, R37 ;  /* 0x000000ffff2c7224 */ /* 0x000fc400078e0025 */
[----:B------:R-:W2:-:S14]  /*48900*/  LDL.LU R37, [R1+0x3874] ;  /* 0x0038740001257983 */ /* 0x000e9c0000300800 */
[----:B------:R-:W-:Y:S04]  /*48910*/  STL.64 [R1+0x2e0], R8 ;  /* 0x0002e00801007387 */ /* 0x000fe80000100a00 */
[----:B------:R3:W-:Y:S02]  /*48920*/  STL.64 [R1+0x2e8], R10 ;  /* 0x0002e80a01007387 */ /* 0x0007e40000100a00 */
[----:B---3--:R-:W-:Y:S01]  /*48930*/  HMMA.16816.F32.BF16 R8, R40, R28, R24 ;  /* 0x0000001c2808723c */ /* 0x008fe20000041818 */
[----:B------:R-:W-:-:S05]  /*48940*/  IMAD.MOV.U32 R45, RZ, RZ, R0 ;  /* 0x000000ffff2d7224 */ /* 0x000fca00078e0000 */
[C---:B----4-:R-:W-:Y:S01]  /*48950*/  HMMA.16816.F32.BF16 R20, R40.reuse, R32, R20 ;  /* 0x000000202814723c */ /* 0x050fe20000041814 */
[----:B------:R-:W3:Y:S04]  /*48960*/  LDL.LU R0, [R1+0x3870] ;  /* 0x0038700001007983 */ /* 0x000ee80000300800 */
[----:B------:R-:W-:Y:S01]  /*48970*/  STL.64 [R1+0x3828], R44 ;  /* 0x0038282c01007387 */ /* 0x000fe20000100a00 */
[C---:B------:R-:W-:Y:S11]  /*48980*/  HMMA.16816.F32.BF16 R16, R40.reuse, R48, R16 ;  /* 0x000000302810723c */ /* 0x040ff60000041810 */
[----:B------:R-:W-:Y:S04]  /*48990*/  STL.64 [R1+0x2d0], R8 ;  /* 0x0002d00801007387 */ /* 0x000fe80000100a00 */
[----:B------:R0:W-:Y:S02]  /*489a0*/  STL.64 [R1+0x2d8], R10 ;  /* 0x0002d80a01007387 */ /* 0x0001e40000100a00 */
[----:B0-----:R-:W-:Y:S01]  /*489b0*/  HMMA.16816.F32.BF16 R8, R40, R52, R12 ;  /* 0x000000342808723c */ /* 0x001fe2000004180c */
[----:B------:R-:W-:Y:S01]  /*489c0*/  MOV R44, R61 ;  /* 0x0000003d002c7202 */ /* 0x000fe20000000f00 */
[----:B------:R-:W-:-:S05]  /*489d0*/  IMAD.MOV.U32 R45, RZ, RZ, R60 ;  /* 0x000000ffff2d7224 */ /* 0x000fca00078e003c */
[----:B------:R0:W-:Y:S04]  /*489e0*/  STL.64 [R1+0x3840], R44 ;  /* 0x0038402c01007387 */ /* 0x0001e80000100a00 */
[----:B------:R-:W-:Y:S04]  /*489f0*/  STL.64 [R1+0x2c0], R20 ;  /* 0x0002c01401007387 */ /* 0x000fe80000100a00 */
[----:B------:R-:W-:Y:S04]  /*48a00*/  STL.64 [R1+0x2c8], R22 ;  /* 0x0002c81601007387 */ /* 0x000fe80000100a00 */
[----:B------:R-:W-:Y:S04]  /*48a10*/  STL.64 [R1+0x2b0], R16 ;  /* 0x0002b01001007387 */ /* 0x000fe80000100a00 */
[----:B------:R-:W-:Y:S01]  /*48a20*/  STL.64 [R1+0x2b8], R18 ;  /* 0x0002b81201007387 */ /* 0x000fe20000100a00 */
[----:B0-----:R-:W-:-:S02]  /*48a30*/  IMAD.MOV.U32 R44, RZ, RZ, R39 ;  /* 0x000000ffff2c7224 */ /* 0x001fc400078e0027 */
[----:B------:R-:W-:Y:S01]  /*48a40*/  IMAD.MOV.U32 R45, RZ, RZ, R38 ;  /* 0x000000ffff2d7224 */ /* 0x000fe200078e0026 */
[----:B------:R0:W-:Y:S04]  /*48a50*/  STL.64 [R1+0x2a0], R8 ;  /* 0x0002a00801007387 */ /* 0x0001e80000100a00 */
[----:B------:R1:W-:Y:S04]  /*48a60*/  STL.64 [R1+0x2a8], R10 ;  /* 0x0002a80a01007387 */ /* 0x0003e80000100a00 */
[----:B------:R-:W-:Y:S01]  /*48a70*/  STL.64 [R1+0x3858], R44 ;  /* 0x0038582c01007387 */ /* 0x000fe20000100a00 */
[----:B--2---:R-:W-:-:S15]  /*48a80*/  HMMA.16816.F32.BF16 R4, R40, R36, R4 ;  /* 0x000000242804723c */ /* 0x004fde0000041804 */
[----:B------:R-:W-:-:S08]  /*48a90*/  NOP ;  /* 0x0000000000007918 */ /* 0x000fd00000000000 */
[----:B------:R-:W-:Y:S04]  /*48aa0*/  STL.64 [R1+0x290], R4 ;  /* 0x0002900401007387 */ /* 0x000fe80000100a00 */
[----:B------:R-:W-:Y:S04]  /*48ab0*/  STL.64 [R1+0x298], R6 ;  /* 0x0002980601007387 */ /* 0x000fe80000100a00 */
[----:B0-----:R-:W2:Y:S04]  /*48ac0*/  LDL.LU.64 R8, [R1+0xc20] ;  /* 0x000c200001087983 */ /* 0x001ea80000300a00 */
[----:B-1----:R-:W4:Y:S04]  /*48ad0*/  LDL.LU.64 R10, [R1+0xc28] ;  /* 0x000c2800010a7983 */ /* 0x002f280000300a00 */
[----:B----4-:R-:W-:Y:S04]  /*48ae0*/  STL.64 [R1+0x3838], R10 ;  /* 0x0038380a01007387 */ /* 0x010fe80000100a00 */
[----:B--2---:R0:W-:Y:S04]  /*48af0*/  STL.64 [R1+0x3830], R8 ;  /* 0x0038300801007387 */ /* 0x0041e80000100a00 */
[----:B0-----:R-:W2:Y:S04]  /*48b00*/  LDL.LU.64 R8, [R1+0xc70] ;  /* 0x000c700001087983 */ /* 0x001ea80000300a00 */
[----:B------:R-:W4:Y:S04]  /*48b10*/  LDL.LU.64 R10, [R1+0xc78] ;  /* 0x000c7800010a7983 */ /* 0x000f280000300a00 */
[----:B----4-:R-:W-:Y:S04]  /*48b20*/  STL.64 [R1+0x3850], R10 ;  /* 0x0038500a01007387 */ /* 0x010fe80000100a00 */
[----:B--2---:R0:W-:Y:S04]  /*48b30*/  STL.64 [R1+0x3848], R8 ;  /* 0x0038480801007387 */ /* 0x0041e80000100a00 */
[----:B0-----:R-:W2:Y:S04]  /*48b40*/  LDL.LU.64 R8, [R1+0xcd0] ;  /* 0x000cd00001087983 */ /* 0x001ea80000300a00 */
[----:B------:R-:W4:Y:S01]  /*48b50*/  LDL.LU.64 R10, [R1+0xcd8] ;  /* 0x000cd800010a7983 */ /* 0x000f220000300a00 */
[----:B------:R-:W-:-:S02]  /*48b60*/  IMAD.MOV.U32 R44, RZ, RZ, R3 ;  /* 0x000000ffff2c7224 */ /* 0x000fc400078e0003 */
[----:B------:R-:W-:Y:S01]  /*48b70*/  IMAD.MOV.U32 R45, RZ, RZ, R2 ;  /* 0x000000ffff2d7224 */ /* 0x000fe200078e0002 */
[----:B----4-:R-:W-:Y:S04]  /*48b80*/  STL.64 [R1+0x3868], R10 ;  /* 0x0038680a01007387 */ /* 0x010fe80000100a00 */
[----:B--2---:R0:W-:Y:S04]  /*48b90*/  STL.64 [R1+0x3860], R8 ;  /* 0x0038600801007387 */ /* 0x0041e80000100a00 */
[----:B0-----:R-:W2:Y:S04]  /*48ba0*/  LDL.LU.64 R8, [R1+0xd20] ;  /* 0x000d200001087983 */ /* 0x001ea80000300a00 */
[----:B------:R-:W2:Y:S04]  /*48bb0*/  LDL.LU.64 R10, [R1+0xd28] ;  /* 0x000d2800010a7983 */ /* 0x000ea80000300a00 */
[----:B------:R-:W4:Y:S04]  /*48bc0*/  LDL.LU.64 R56, [R1+0xbc0] ;  /* 0x000bc00001387983 */ /* 0x000f280000300a00 */
[----:B------:R-:W4:Y:S04]  /*48bd0*/  LDL.LU.64 R58, [R1+0xbc8] ;  /* 0x000bc800013a7983 */ /* 0x000f280000300a00 */
[----:B------:R-:W3:Y:S04]  /*48be0*/  LDL.LU.64 R16, [R1+0xa30] ;  /* 0x000a300001107983 */ /* 0x000ee80000300a00 */
        /* <DEDUP_REMOVED lines=18> */
[----:B------:R-:W3:Y:S01]  /*48d10*/  LDL.LU.64 R22, [R1+0x998] ;  /* 0x0009980001167983 */ /* 0x000ee20000300a00 */
[----:B--2---:R-:W-:Y:S03]  /*48d20*/  HMMA.16816.F32.BF16 R44, R40, R44, R8 ;  /* 0x0000002c282c723c */ /* 0x004fe60000041808 */
[----:B------:R-:W2:Y:S04]  /*48d30*/  LDL.LU.64 R10, [R1+0x3868] ;  /* 0x00386800010a7983 */ /* 0x000ea80000300a00 */
[----:B------:R-:W2:-:S15]  /*48d40*/  LDL.LU.64 R8, [R1+0x3860] ;  /* 0x0038600001087983 */ /* 0x000e9e0000300a00 */
[----:B------:R-:W-:-:S01]  /*48d50*/  NOP ;  /* 0x0000000000007918 */ /* 0x000fc20000000000 */
[----:B------:R0:W-:Y:S04]  /*48d60*/  STL.64 [R1+0x280], R44 ;  /* 0x0002802c01007387 */ /* 0x0001e80000100a00 */
[----:B------:R2:W-:Y:S04]  /*48d70*/  STL.64 [R1+0x288], R46 ;  /* 0x0002882e01007387 */ /* 0x0005e80000100a00 */
[----:B0-----:R-:W2:Y:S02]  /*48d80*/  LDL.LU.64 R44, [R1+0x3858] ;  /* 0x00385800012c7983 */ /* 0x001ea40000300a00 */
[----:B--2---:R-:W-:Y:S02]  /*48d90*/  HMMA.16816.F32.BF16 R44, R40, R44, R8 ;  /* 0x0000002c282c723c */ /* 0x004fe40000041808 */
[----:B------:R-:W2:Y:S04]  /*48da0*/  LDL.LU.64 R10, [R1+0x3850] ;  /* 0x00385000010a7983 */ /* 0x000ea80000300a00 */
[----:B------:R-:W2:-:S15]  /*48db0*/  LDL.LU.64 R8, [R1+0x3848] ;  /* 0x0038480001087983 */ /* 0x000e9e0000300a00 */
[----:B------:R-:W-:-:S02]  /*48dc0*/  NOP ;  /* 0x0000000000007918 */ /* 0x000fc40000000000 */
        /* <DEDUP_REMOVED lines=11> */
[----:B------:R-:W4:-:S15]  /*48e80*/  LDL.LU.64 R8, [R1+0x3820] ;  /* 0x0038200001087983 */ /* 0x000f1e0000300a00 */
[----:B------:R-:W-:-:S06]  /*48e90*/  NOP ;  /* 0x0000000000007918 */ /* 0x000fcc0000000000 */
[----:B------:R-:W-:Y:S04]  /*48ea0*/  STL.64 [R1+0x250], R44 ;  /* 0x0002502c01007387 */ /* 0x000fe80000100a00 */
[----:B------:R0:W-:Y:S04]  /*48eb0*/  STL.64 [R1+0x258], R46 ;  /* 0x0002582e01007387 */ /* 0x0001e80000100a00 */
[----:B0-----:R-:W2:Y:S04]  /*48ec0*/  LDL.LU.64 R46, [R1+0x3818] ;  /* 0x00381800012e7983 */ /* 0x001ea80000300a00 */
[----:B------:R-:W2:Y:S01]  /*48ed0*/  LDL.LU.64 R44, [R1+0x3810] ;  /* 0x00381000012c7983 */ /* 0x000ea20000300a00 */
[----:B----4-:R-:W-:Y:S03]  /*48ee0*/  HMMA.16816.F32.BF16 R8, R40, R8, R56 ;  /* 0x000000082808723c */ /* 0x010fe60000041838 */
[----:B------:R-:W3:-:S15]  /*48ef0*/  LDL.LU.64 R56, [R1+0x3808] ;  /* 0x0038080001387983 */ /* 0x000ede0000300a00 */
[----:B------:R-:W-:-:S05]  /*48f00*/  NOP ;  /* 0x0000000000007918 */ /* 0x000fca0000000000 */
[----:B------:R0:W-:Y:S04]  /*48f10*/  STL.64 [R1+0x240], R8 ;  /* 0x0002400801007387 */ /* 0x0001e80000100a00 */
[----:B------:R-:W-:Y:S04]  /*48f20*/  STL.64 [R1+0x248], R10 ;  /* 0x0002480a01007387 */ /* 0x000fe80000100a00 */
[----:B0-----:R-:W4:Y:S01]  /*48f30*/  LDL.LU.64 R8, [R1+0x3800] ;  /* 0x0038000001087983 */ /* 0x001f220000300a00 */
[----:B---3--:R-:W-:Y:S03]  /*48f40*/  HMMA.16816.F32.BF16 R56, R40, R56, R16 ;  /* 0x000000382838723c */ /* 0x008fe60000041810 */
[----:B------:R-:W3:-:S15]  /*48f50*/  LDL.LU.64 R16, [R1+0x37f8] ;  /* 0x0037f80001107983 */ /* 0x000ede0000300a00 */
[----:B------:R-:W-:-:S05]  /*48f60*/  NOP ;  /* 0x0000000000007918 */ /* 0x000fca0000000000 */
[----:B------:R0:W-:Y:S04]  /*48f70*/  STL.64 [R1+0x230], R56 ;  /* 0x0002303801007387 */ /* 0x0001e80000100a00 */
[----:B------:R-:W-:Y:S04]  /*48f80*/  STL.64 [R1+0x238], R58 ;  /* 0x0002383a01007387 */ /* 0x000fe80000100a00 */
[----:B0-----:R-:W2:Y:S01]  /*48f90*/  LDL.LU.64 R56, [R1+0x37f0] ;  /* 0x0037f00001387983 */ /* 0x001ea20000300a00 */
[----:B----4-:R-:W-:Y:S03]  /*48fa0*/  HMMA.16816.F32.BF16 R8, R40, R8, R4 ;  /* 0x000000082808723c */ /* 0x010fe60000041804 */
[----:B------:R-:W4:Y:S04]  /*48fb0*/  LDL.LU.64 R6, [R1+0x37e8] ;  /* 0x0037e80001067983 */ /* 0x000f280000300a00 */
[----:B------:R-:W4:-:S15]  /*48fc0*/  LDL.LU.64 R4, [R1+0x37e0] ;  /* 0x0037e00001047983 */ /* 0x000f1e0000300a00 */
[----:B------:R-:W-:-:S01]  /*48fd0*/  NOP ;  /* 0x0000000000007918 */ /* 0x000fc20000000000 */
[----:B------:R-:W-:Y:S04]  /*48fe0*/  STL.64 [R1+0x220], R8 ;  /* 0x0002200801007387 */ /* 0x000fe80000100a00 */
[----:B------:R0:W-:Y:S04]  /*48ff0*/  STL.64 [R1+0x228], R10 ;  /* 0x0002280a01007387 */ /* 0x0001e80000100a00 */
[----:B0-----:R-:W4:Y:S04]  /*49000*/  LDL.LU.64 R10, [R1+0x37d8] ;  /* 0x0037d800010a7983 */ /* 0x001f280000300a00 */
[----:B------:R-:W4:Y:S01]  /*49010*/  LDL.LU.64 R8, [R1+0x37d0] ;  /* 0x0037d00001087983 */ /* 0x000f220000300a00 */
[C---:B---3--:R-:W-:Y:S03]  /*49020*/  HMMA.16816.F32.BF16 R16, R40.reuse, R16, R12 ;  /* 0x000000102810723c */ /* 0x048fe6000004180c */
[----:B------:R-:W3:Y:S04]  /*49030*/  LDL.LU.64 R14, [R1+0x37c8] ;  /* 0x0037c800010e7983 */ /* 0x000ee80000300a00 */
[----:B------:R-:W4:Y:S01]  /*49040*/  LDL.LU.64 R12, [R1+0x37c0] ;  /* 0x0037c000010c7983 */ /* 0x000f220000300a00 */
[----:B--2---:R-:W-:-:S15]  /*49050*/  HMMA.16816.F32.BF16 R56, R40, R56, R52 ;  /* 0x000000382838723c */ /* 0x004fde0000041834 */
[----:B------:R-:W-:Y:S04]  /*49060*/  STL.64 [R1+0x210], R16 ;  /* 0x0002101001007387 */ /* 0x000fe80000100a00 */
[----:B------:R0:W-:Y:S04]  /*49070*/  STL.64 [R1+0x218], R18 ;  /* 0x0002181201007387 */ /* 0x0001e80000100a00 */
[----:B0-----:R-:W2:Y:S04]  /*49080*/  LDL.LU.64 R18, [R1+0x37b8] ;  /* 0x0037b80001127983 */ /* 0x001ea80000300a00 */
[----:B------:R-:W3:Y:S04]  /*49090*/  LDL.LU.64 R16, [R1+0x37b0] ;  /* 0x0037b00001107983 */ /* 0x000ee80000300a00 */
[----:B------:R-:W4:Y:S04]  /*490a0*/  LDL.LU.64 R54, [R1+0x37a8] ;  /* 0x0037a80001367983 */ /* 0x000f280000300a00 */
[----:B------:R-:W2:Y:S04]  /*490b0*/  LDL.LU.64 R52, [R1+0x37a0] ;  /* 0x0037a00001347983 */ /* 0x000ea80000300a00 */
[----:B------:R-:W-:Y:S04]  /*490c0*/  STL.64 [R1+0x200], R56 ;  /* 0x0002003801007387 */ /* 0x000fe80000100a00 */
[----:B------:R0:W-:Y:S04]  /*490d0*/  STL.64 [R1+0x208], R58 ;  /* 0x0002083a01007387 */ /* 0x0001e80000100a00 */
[----:B0-----:R-:W4:Y:S04]  /*490e0*/  LDL.LU.64 R58, [R1+0x3798] ;  /* 0x00379800013a7983 */ /* 0x001f280000300a00 */
[----:B------:R-:W3:Y:S01]  /*490f0*/  LDL.LU.64 R56, [R1+0x3790] ;  /* 0x0037900001387983 */ /* 0x000ee20000300a00 */
[C---:B--2---:R-:W-:Y:S06]  /*49100*/  HMMA.16816.F32.BF16 R48, R40.reuse, R52, R48 ;  /* 0x000000342830723c */ /* 0x044fec0000041830 */
        /* <DEDUP_REMOVED lines=9> */
[----:B------:R-:W4:Y:S02]  /*491a0*/  LDL.LU.64 R48, [R1+0x3780] ;  /* 0x0037800001307983 */ /* 0x000f240000300a00 */
[----:B----4-:R-:W-:-:S15]  /*491b0*/  HMMA.16816.F32.BF16 R32, R40, R48, R32 ;  /* 0x000000302820723c */ /* 0x010fde0000041820 */
[----:B------:R-:W-:-:S08]  /*491c0*/  NOP ;  /* 0x0000000000007918 */ /* 0x000fd00000000000 */
[----:B------:R-:W-:Y:S04]  /*491d0*/  STL.64 [R1+0x1d0], R32 ;  /* 0x0001d02001007387 */ /* 0x000fe80000100a00 */
[----:B------:R0:W-:Y:S04]  /*491e0*/  STL.64 [R1+0x1d8], R34 ;  /* 0x0001d82201007387 */ /* 0x0001e80000100a00 */
[----:B0-----:R-:W4:Y:S04]  /*491f0*/  LDL.LU.64 R34, [R1+0x3778] ;  /* 0x0037780001227983 */ /* 0x001f280000300a00 */
[----:B------:R-:W2:Y:S02]  /*49200*/  LDL.LU.64 R32, [R1+0x3770] ;  /* 0x0037700001207983 */ /* 0x000ea40000300a00 */
[----:B--2---:R-:W-:-:S15]  /*49210*/  HMMA.16816.F32.BF16 R28, R40, R32, R28 ;  /* 0x00000020281c723c */ /* 0x004fde000004181c */
[----:B------:R-:W-:-:S08]  /*49220*/  NOP ;  /* 0x0000000000007918 */ /* 0x000fd00000000000 */
[----:B------:R-:W-:Y:S04]  /*49230*/  STL.64 [R1+0x1c0], R28 ;  /* 0x0001c01c01007387 */ /* 0x000fe80000100a00 */
[----:B------:R0:W-:Y:S04]  /*49240*/  STL.64 [R1+0x1c8], R30 ;  /* 0x0001c81e01007387 */ /* 0x0001e80000100a00 */
[----:B0-----:R-:W2:Y:S04]  /*49250*/  LDL.LU.64 R30, [R1+0x3768] ;  /* 0x00376800011e7983 */ /* 0x001ea80000300a00 */
[----:B------:R-:W3:Y:S02]  /*49260*/  LDL.LU.64 R28, [R1+0x3760] ;  /* 0x00376000011c7983 */ /* 0x000ee40000300a00 */
[----:B---3--:R-:W-:-:S15]  /*49270*/  HMMA.16816.F32.BF16 R24, R40, R28, R24 ;  /* 0x0000001c2818723c */ /* 0x008fde0000041818 */
[----:B------:R-:W-:-:S08]  /*49280*/  NOP ;  /* 0x0000000000007918 */ /* 0x000fd00000000000 */
[----:B------:R-:W-:Y:S04]  /*49290*/  STL.64 [R1+0x1b0], R24 ;  /* 0x0001b01801007387 */ /* 0x000fe80000100a00 */
[----:B------:R0:W-:Y:S04]  /*492a0*/  STL.64 [R1+0x1b8], R26 ;  /* 0x0001b81a01007387 */ /* 0x0001e80000100a00 */
[----:B0-----:R-:W3:Y:S04]  /*492b0*/  LDL.LU.64 R26, [R1+0x3758] ;  /* 0x00375800011a7983 */ /* 0x001ee80000300a00 */
[----:B------:R-:W4:Y:S02]  /*492c0*/  LDL.LU.64 R24, [R1+0x3750] ;  /* 0x0037500001187983 */ /* 0x000f240000300a00 */
[----:B----4-:R-:W-:-:S15]  /*492d0*/  HMMA.16816.F32.BF16 R20, R40, R24, R20 ;  /* 0x000000182814723c */ /* 0x010fde0000041814 */
[----:B------:R-:W-:-:S09]  /*492e0*/  NOP ;  /* 0x0000000000007918 */ /* 0x000fd20000000000 */
[----:B------:R-:W-:Y:S02]  /*492f0*/  IMAD.MOV.U32 R3, RZ, RZ, R22 ;  /* 0x000000ffff037224 */ /* 0x000fe400078e0016 */
[----:B------:R-:W-:Y:S02]  /*49300*/  IMAD.MOV.U32 R2, RZ, RZ, R23 ;  /* 0x000000ffff027224 */ /* 0x000fe400078e0017 */
[----:B------:R-:W-:Y:S02]  /*49310*/  IMAD.MOV.U32 R29, RZ, RZ, R20 ;  /* 0x000000ffff1d7224 */ /* 0x000fe400078e0014 */
[----:B------:R-:W-:Y:S01]  /*49320*/  IMAD.MOV.U32 R28, RZ, RZ, R21 ;  /* 0x000000ffff1c7224 */ /* 0x000fe200078e0015 */
[----:B------:R-:W4:Y:S04]  /*49330*/  LDL.LU.64 R22, [R1+0x3748] ;  /* 0x0037480001167983 */ /* 0x000f280000300a00 */
[----:B------:R-:W3:Y:S04]  /*49340*/  LDL.LU.64 R20, [R1+0x3740] ;  /* 0x0037400001147983 */ /* 0x000ee80000300a00 */
[----:B------:R-:W-:Y:S04]  /*49350*/  STL [R1+0x3364], R28 ;  /* 0x0033641c01007387 */ /* 0x000fe80000100800 */
[----:B------:R0:W-:Y:S04]  /*49360*/  STL [R1+0x3360], R29 ;  /* 0x0033601d01007387 */ /* 0x0001e80000100800 */
[----:B--2---:R1:W-:Y:S04]  /*49370*/  STL.64 [R1+0x3700], R30 ;  /* 0x0037001e01007387 */ /* 0x0043e80000100a00 */
[----:B0-----:R-:W2:Y:S04]  /*49380*/  LDL.LU.64 R28, [R1+0x970] ;  /* 0x00097000011c7983 */ /* 0x001ea80000300a00 */
[----:B-1----:R-:W2:Y:S04]  /*49390*/  LDL.LU.64 R30, [R1+0x978] ;  /* 0x00097800011e7983 */ /* 0x002ea80000300a00 */
[----:B------:R-:W-:Y:S04]  /*493a0*/  STL [R1+0x31f4], R2 ;  /* 0x0031f40201007387 */ /* 0x000fe80000100800 */
[----:B------:R-:W-:Y:S01]  /*493b0*/  STL [R1+0x31f0], R3 ;  /* 0x0031f00301007387 */ /* 0x000fe20000100800 */
[----:B---3--:R-:W-:-:S15]  /*493c0*/  HMMA.16816.F32.BF16 R36, R40, R20, R36 ;  /* 0x000000142824723c */ /* 0x008fde0000041824 */
[----:B------:R-:W-:-:S09]  /*493d0*/  NOP ;  /* 0x0000000000007918 */ /* 0x000fd20000000000 */
[----:B------:R-:W-:Y:S01]  /*493e0*/  MOV R33, R36 ;  /* 0x0000002400217202 */ /* 0x000fe20000000f00 */
[----:B------:R-:W-:Y:S02]  /*493f0*/  IMAD.MOV.U32 R32, RZ, RZ, R37 ;  /* 0x000000ffff207224 */ /* 0x000fe400078e0025 */
[----:B------:R-:W-:Y:S02]  /*49400*/  IMAD.MOV.U32 R21, RZ, RZ, R38 ;  /* 0x000000ffff157224 */ /* 0x000fe400078e0026 */
[----:B------:R-:W-:Y:S01]  /*49410*/  IMAD.MOV.U32 R20, RZ, RZ, R39 ;  /* 0x000000ffff147224 */ /* 0x000fe200078e0027 */
[----:B------:R-:W3:Y:S04]  /*49420*/  LDL.LU.64 R36, [R1+0x960] ;  /* 0x0009600001247983 */ /* 0x000ee80000300a00 */
[----:B------:R-:W3:Y:S01]  /*49430*/  LDL.LU.64 R38, [R1+0x968] ;  /* 0x0009680001267983 */ /* 0x000ee20000300a00 */
[----:B--2---:R-:W-:Y:S03]  /*49440*/  HMMA.16816.F32.BF16 R28, R40, R16, R28 ;  /* 0x00000010281c723c */ /* 0x004fe6000004181c */
[----:B------:R-:W-:Y:S04]  /*49450*/  STL.64 [R1+0x3658], R34 ;  /* 0x0036582201007387 */ /* 0x000fe80000100a00 */
[----:B------:R0:W-:Y:S04]  /*49460*/  STL.64 [R1+0x3650], R32 ;  /* 0x0036502001007387 */ /* 0x0001e80000100a00 */
[----:B------:R-:W-:Y:S04]  /*49470*/  STL [R1+0x335c], R21 ;  /* 0x00335c1501007387 */ /* 0x000fe80000100800 */
[----:B----4-:R-:W-:Y:S04]  /*49480*/  STL.64 [R1+0x3728], R22 ;  /* 0x0037281601007387 */ /* 0x010fe80000100a00 */
[----:B------:R3:W-:Y:S04]  /*49490*/  STL [R1+0x3720], R20 ;  /* 0x0037201401007387 */ /* 0x0007e80000100800 */
[----:B0-----:R-:W2:Y:S04]  /*494a0*/  LDL.LU.64 R32, [R1+0x140] ;  /* 0x0001400001207983 */ /* 0x001ea80000300a00 */
[----:B------:R-:W2:Y:S04]  /*494b0*/  LDL.LU.64 R34, [R1+0x148] ;  /* 0x0001480001227983 */ /* 0x000ea80000300a00 */
[----:B------:R-:W-:Y:S01]  /*494c0*/  STL.64 [R1+0x3678], R50 ;  /* 0x0036783201007387 */ /* 0x000fe20000100a00 */
[----:B------:R-:W-:-:S02]  /*494d0*/  IMAD.MOV.U32 R49, RZ, RZ, R28 ;  /* 0x000000ffff317224 */ /* 0x000fc400078e001c */
[----:B------:R-:W-:Y:S02]  /*494e0*/  IMAD.MOV.U32 R48, RZ, RZ, R29 ;  /* 0x000000ffff307224 */ /* 0x000fe400078e001d */
[----:B------:R-:W-:Y:S02]  /*494f0*/  IMAD.MOV.U32 R16, RZ, RZ, R31 ;  /* 0x000000ffff107224 */ /* 0x000fe400078e001f */
[----:B------:R-:W-:Y:S01]  /*49500*/  IMAD.MOV.U32 R17, RZ, RZ, R30 ;  /* 0x000000ffff117224 */ /* 0x000fe200078e001e */
[----:B------:R-:W-:Y:S04]  /*49510*/  STL.64 [R1+0x3670], R48 ;  /* 0x0036703001007387 */ /* 0x000fe80000100a00 */
[----:B------:R-:W-:Y:S04]  /*49520*/  STL [R1+0x3354], R16 ;  /* 0x0033541001007387 */ /* 0x000fe80000100800 */
[----:B------:R0:W-:Y:S04]  /*49530*/  STL [R1+0x3350], R17 ;  /* 0x0033501101007387 */ /* 0x0001e80000100800 */
[----:B------:R1:W-:Y:S01]  /*49540*/  STL.64 [R1+0x3730], R18 ;  /* 0x0037301201007387 */ /* 0x0003e20000100a00 */
[----:B---3--:R-:W-:Y:S03]  /*49550*/  HMMA.16816.F32.BF16 R20, R40, R12, R36 ;  /* 0x0000000c2814723c */ /* 0x008fe60000041824 */
[----:B------:R-:W3:-:S15]  /*49560*/  LDSM.16.MT88.4 R36, [R0+UR4+0x8800] ;  /* 0x008800040024783b */ /* 0x000ede0008004200 */
[----:B------:R-:W-:-:S06]  /*49570*/  NOP ;  /* 0x0000000000007918 */ /* 0x000fcc0000000000 */
[----:B------:R-:W-:Y:S01]  /*49580*/  MOV R56, R20 ;  /* 0x0000001400387202 */ /* 0x000fe20000000f00 */
[----:B------:R-:W-:Y:S02]  /*49590*/  IMAD.MOV.U32 R57, RZ, RZ, R21 ;  /* 0x000000ffff397224 */ /* 0x000fe400078e0015 */
[----:B------:R-:W-:Y:S02]  /*495a0*/  IMAD.MOV.U32 R53, RZ, RZ, R22 ;  /* 0x000000ffff357224 */ /* 0x000fe400078e0016 */
[----:B------:R-:W-:Y:S01]  /*495b0*/  IMAD.MOV.U32 R52, RZ, RZ, R23 ;  /* 0x000000ffff347224 */ /* 0x000fe200078e0017 */
[----:B------:R-:W4:Y:S04]  /*495c0*/  LDL.LU.64 R20, [R1+0x130] ;  /* 0x0001300001147983 */ /* 0x000f280000300a00 */
[----:B------:R-:W4:Y:S01]  /*495d0*/  LDL.LU.64 R22, [R1+0x138] ;  /* 0x0001380001167983 */ /* 0x000f220000300a00 */
[----:B--2---:R-:W-:Y:S01]  /*495e0*/  HMMA.16816.F32.BF16 R32, R40, R8, R32 ;  /* 0x000000082820723c */ /* 0x004fe20000041820 */
[----:B------:R-:W-:-:S02]  /*495f0*/  IMAD.MOV.U32 R28, RZ, RZ, R7 ;  /* 0x000000ffff1c7224 */ /* 0x000fc400078e0007 */
[----:B------:R-:W-:Y:S01]  /*49600*/  IMAD.MOV.U32 R29, RZ, RZ, R6 ;  /* 0x000000ffff1d7224 */ /* 0x000fe200078e0006 */
[----:B0-----:R-:W2:Y:S04]  /*49610*/  LDL.LU.64 R16, [R1+0x940] ;  /* 0x0009400001107983 */ /* 0x001ea80000300a00 */
[----:B-1----:R-:W2:Y:S04]  /*49620*/  LDL.LU.64 R18, [R1+0x948] ;  /* 0x0009480001127983 */ /* 0x002ea80000300a00 */
[----:B------:R-:W-:Y:S04]  /*49630*/  STL.64 [R1+0x3708], R14 ;  /* 0x0037080e01007387 */ /* 0x000fe80000100a00 */
[----:B------:R-:W-:Y:S04]  /*49640*/  STL.64 [R1+0x36a8], R58 ;  /* 0x0036a83a01007387 */ /* 0x000fe80000100a00 */
[----:B------:R-:W-:Y:S04]  /*49650*/  STL.64 [R1+0x36a0], R56 ;  /* 0x0036a03801007387 */ /* 0x000fe80000100a00 */
[----:B------:R-:W-:Y:S04]  /*49660*/  STL.64 [R1+0x3698], R54 ;  /* 0x0036983601007387 */ /* 0x000fe80000100a00 */
[----:B------:R-:W-:Y:S01]  /*49670*/  STL.64 [R1+0x3690], R52 ;  /* 0x0036903401007387 */ /* 0x000fe20000100a00 */
[----:B------:R-:W-:-:S02]  /*49680*/  IMAD.MOV.U32 R24, RZ, RZ, R35 ;  /* 0x000000ffff187224 */ /* 0x000fc400078e0023 */
[----:B------:R-:W-:Y:S01]  /*49690*/  IMAD.MOV.U32 R25, RZ, RZ, R34 ;  /* 0x000000ffff197224 */ /* 0x000fe200078e0022 */
[----:B------:R-:W-:Y:S04]  /*496a0*/  STL.64 [R1+0x140], R32 ;  /* 0x0001402001007387 */ /* 0x000fe80000100a00 */
[----:B------:R-:W-:Y:S04]  /*496b0*/  STL [R1+0x325c], R24 ;  /* 0x00325c1801007387 */ /* 0x000fe80000100800 */
[----:B------:R-:W-:Y:S04]  /*496c0*/  STL [R1+0x3258], R25 ;  /* 0x0032581901007387 */ /* 0x000fe80000100800 */
[----:B------:R-:W-:Y:S01]  /*496d0*/  STL.64 [R1+0x3710], R26 ;  /* 0x0037101a01007387 */ /* 0x000fe20000100a00 */
[----:B----4-:R-:W-:-:S15]  /*496e0*/  HMMA.16816.F32.BF16 R4, R40, R4, R20 ;  /* 0x000000042804723c */ /* 0x010fde0000041814 */
[----:B------:R-:W-:-:S09]  /*496f0*/  NOP ;  /* 0x0000000000007918 */ /* 0x000fd20000000000 */
[----:B------:R-:W-:Y:S02]  /*49700*/  IMAD.MOV.U32 R60, RZ, RZ, R7 ;  /* 0x000000ffff3c7224 */ /* 0x000fe400078e0007 */
[----:B------:R-:W-:Y:S02]  /*49710*/  IMAD.MOV.U32 R61, RZ, RZ, R6 ;  /* 0x000000ffff3d7224 */ /* 0x000fe400078e0006 */
[----:B------:R-:W-:Y:S02]  /*49720*/  IMAD.MOV.U32 R3, RZ, RZ, R5 ;  /* 0x000000ffff037224 */ /* 0x000fe400078e0005 */
[----:B------:R-:W-:Y:S01]  /*49730*/  IMAD.MOV.U32 R2, RZ, RZ, R4 ;  /* 0x000000ffff027224 */ /* 0x000fe200078e0004 */
[----:B------:R-:W-:Y:S04]  /*49740*/  STL [R1+0x326c], R60 ;  /* 0x00326c3c01007387 */ /* 0x000fe80000100800 */
[----:B------:R-:W-:Y:S04]  /*49750*/  STL [R1+0x3268], R61 ;  /* 0x0032683d01007387 */ /* 0x000fe80000100800 */
[----:B------:R-:W-:Y:S04]  /*49760*/  STL [R1+0x3264], R3 ;  /* 0x0032640301007387 */ /* 0x000fe80000100800 */
[----:B------:R-:W-:Y:S04]  /*49770*/  STL [R1+0x3260], R2 ;  /* 0x0032600201007387 */ /* 0x000fe80000100800 */
[----:B---3--:R-:W-:Y:S04]  /*49780*/  STL.64 [R1+0x35d0], R38 ;  /* 0x0035d02601007387 */ /* 0x008fe80000100a00 */
[----:B------:R0:W-:Y:S04]  /*49790*/  STL.64 [R1+0x35c8], R36 ;  /* 0x0035c82401007387 */ /* 0x0001e80000100a00 */
[----:B0-----:R-:W3:Y:S04]  /*497a0*/  LDL.LU.64 R36, [R1+0x150] ;  /* 0x0001500001247983 */ /* 0x001ee80000300a00 */
[----:B------:R-:W4:Y:S01]  /*497b0*/  LDL.64 R38, [R1+0x158] ;  /* 0x0001580001267983 */ /* 0x000f220000100a00 */
[----:B--2---:R-:W-:-:S15]  /*497c0*/  HMMA.16816.F32.BF16 R12, R40, R28, R16 ;  /* 0x0000001c280c723c */ /* 0x004fde0000041810 */
[----:B------:R-:W-:-:S09]  /*497d0*/  NOP ;  /* 0x0000000000007918 */ /* 0x000fd20000000000 */
[----:B------:R-:W-:Y:S01]  /*497e0*/  MOV R9, R12 ;  /* 0x0000000c00097202 */ /* 0x000fe20000000f00 */
[----:B------:R-:W-:Y:S02]  /*497f0*/  IMAD.MOV.U32 R8, RZ, RZ, R13 ;  /* 0x000000ffff087224 */ /* 0x000fe400078e000d */
[----:B------:R-:W-:Y:S02]  /*49800*/  IMAD.MOV.U32 R5, RZ, RZ, R14 ;  /* 0x000000ffff057224 */ /* 0x000fe400078e000e */
[----:B------:R-:W-:Y:S02]  /*49810*/  IMAD.MOV.U32 R13, RZ, RZ, R10 ;  /* 0x000000ffff0d7224 */ /* 0x000fe400078e000a */
[----:B------:R-:W-:Y:S01]  /*49820*/  IMAD.MOV.U32 R14, RZ, RZ, R11 ;  /* 0x000000ffff0e7224 */ /* 0x000fe200078e000b */
[----:B----4-:R-:W-:Y:S04]  /*49830*/  STL [R1+0x35f4], R38 ;  /* 0x0035f42601007387 */ /* 0x010fe80000100800 */
[----:B------:R-:W-:Y:S04]  /*49840*/  STL [R1+0x35f0], R39 ;  /* 0x0035f02701007387 */ /* 0x000fe80000100800 */
[----:B------:R-:W-:Y:S04]  /*49850*/  STL [R1+0x3270], R0 ;  /* 0x0032700001007387 */ /* 0x000fe80000100800 */
[----:B------:R-:W3:Y:S04]  /*49860*/  LDL.LU.64 R32, [R1+0x930] ;  /* 0x0009300001207983 */ /* 0x000ee80000300a00 */
[----:B------:R-:W3:Y:S04]  /*49870*/  LDL.LU.64 R34, [R1+0x938] ;  /* 0x0009380001227983 */ /* 0x000ee80000300a00 */
[----:B------:R-:W2:Y:S04]  /*49880*/  LDL.64 R18, [R1+0x128] ;  /* 0x0001280001127983 */ /* 0x000ea80000100a00 */
[----:B------:R-:W4:Y:S04]  /*49890*/  LDL.LU R20, [R1+0x8f0] ;  /* 0x0008f00001147983 */ /* 0x000f280000300800 */
[----:B------:R-:W4:Y:S04]  /*498a0*/  LDL.LU R21, [R1+0x8f4] ;  /* 0x0008f40001157983 */ /* 0x000f280000300800 */
[----:B------:R-:W4:Y:S04]  /*498b0*/  LDL.LU R22, [R1+0x8f8] ;  /* 0x0008f80001167983 */ /* 0x000f280000300800 */
[----:B------:R-:W4:Y:S04]  /*498c0*/  LDL.LU R23, [R1+0x8fc] ;  /* 0x0008fc0001177983 */ /* 0x000f280000300800 */
[----:B------:R-:W4:Y:S04]  /*498d0*/  LDL.64 R26, [R1+0xf8] ;  /* 0x0000f800011a7983 */ /* 0x000f280000100a00 */
[----:B------:R-:W4:Y:S04]  /*498e0*/  LDL R30, [R1+0xd8] ;  /* 0x0000d800011e7983 */ /* 0x000f280000100800 */
[----:B------:R-:W4:Y:S04]  /*498f0*/  LDL R31, [R1+0xdc] ;  /* 0x0000dc00011f7983 */ /* 0x000f280000100800 */
[----:B------:R-:W4:Y:S04]  /*49900*/  LDL R58, [R1+0xe8] ;  /* 0x0000e800013a7983 */ /* 0x000f280000100800 */
[----:B------:R-:W4:Y:S04]  /*49910*/  LDL R59, [R1+0xec] ;  /* 0x0000ec00013b7983 */ /* 0x000f280000100800 */
[----:B------:R-:W4:Y:S04]  /*49920*/  LDL.LU R52, [R1+0x8c0] ;  /* 0x0008c00001347983 */ /* 0x000f280000300800 */
[----:B------:R-:W4:Y:S04]  /*49930*/  LDL.LU R53, [R1+0x8c4] ;  /* 0x0008c40001357983 */ /* 0x000f280000300800 */
[----:B------:R-:W4:Y:S04]  /*49940*/  LDL.LU R54, [R1+0x8c8] ;  /* 0x0008c80001367983 */ /* 0x000f280000300800 */
[----:B------:R-:W4:Y:S04]  /*49950*/  LDL.LU R55, [R1+0x8cc] ;  /* 0x0008cc0001377983 */ /* 0x000f280000300800 */
[----:B------:R-:W4:Y:S04]  /*49960*/  LDL.LU R12, [R1+0x8b0] ;  /* 0x0008b000010c7983 */ /* 0x000f280000300800 */
[----:B------:R-:W2:Y:S04]  /*49970*/  LDL.LU R10, [R1+0x373c] ;  /* 0x00373c00010a7983 */ /* 0x000ea80000300800 */
[----:B------:R-:W2:Y:S01]  /*49980*/  LDL.LU R11, [R1+0x3738] ;  /* 0x00373800010b7983 */ /* 0x000ea20000300800 */
[----:B------:R-:W-:-:S03]  /*49990*/  IMAD.MOV.U32 R4, RZ, RZ, R15 ;  /* 0x000000ffff047224 */ /* 0x000fc600078e000f */
[----:B------:R-:W4:Y:S04]  /*499a0*/  LDL.LU R15, [R1+0x8bc] ;  /* 0x0008bc00010f7983 */ /* 0x000f280000300800 */
[----:B------:R0:W-:Y:S04]  /*499b0*/  STL.64 [R1+0x3718], R4 ;  /* 0x0037180401007387 */ /* 0x0001e80000100a00 */
[----:B0-----:R-:W4:Y:S04]  /*499c0*/  LDL.LU R4, [R1+0x8d0] ;  /* 0x0008d00001047983 */ /* 0x001f280000300800 */
[----:B------:R-:W4:Y:S04]  /*499d0*/  LDL.LU R5, [R1+0x8d4] ;  /* 0x0008d40001057983 */ /* 0x000f280000300800 */
[----:B------:R-:W4:Y:S04]  /*499e0*/  LDL.LU R6, [R1+0x8d8] ;  /* 0x0008d80001067983 */ /* 0x000f280000300800 */
[----:B------:R-:W4:Y:S01]  /*499f0*/  LDL.LU R7, [R1+0x8dc] ;  /* 0x0008dc0001077983 */ /* 0x000f220000300800 */
[----:B---3--:R-:W-:Y:S03]  /*49a00*/  HMMA.16816.F32.BF16 R32, R40, R36, R32 ;  /* 0x000000242820723c */ /* 0x008fe60000041820 */
[----:B--2---:R0:W-:Y:S04]  /*49a10*/  STL.64 [R1+0x3618], R10 ;  /* 0x0036180a01007387 */ /* 0x0041e80000100a00 */
[----:B------:R-:W-:Y:S04]  /*49a20*/  STL.64 [R1+0x3610], R8 ;  /* 0x0036100801007387 */ /* 0x000fe80000100a00 */
[----:B0-----:R-:W2:Y:S04]  /*49a30*/  LDL.64 R10, [R1+0x108] ;  /* 0x00010800010a7983 */ /* 0x001ea80000100a00 */
[----:B------:R-:W3:Y:S08]  /*49a40*/  LDL.LU R36, [R1+0x900] ;  /* 0x0009000001247983 */ /* 0x000ef00000300800 */
[----:B------:R-:W-:Y:S04]  /*49a50*/  STL.64 [R1+0x980], R32 ;  /* 0x0009802001007387 */ /* 0x000fe80000100a00 */
[----:B------:R0:W-:Y:S04]  /*49a60*/  STL.64 [R1+0x988], R34 ;  /* 0x0009882201007387 */ /* 0x0001e80000100a00 */
[----:B------:R-:W3:Y:S04]  /*49a70*/  LDL.LU R37, [R1+0x904] ;  /* 0x0009040001257983 */ /* 0x000ee80000300800 */
[----:B------:R-:W3:Y:S04]  /*49a80*/  LDL.LU R38, [R1+0x908] ;  /* 0x0009080001267983 */ /* 0x000ee80000300800 */
[----:B------:R-:W3:Y:S04]  /*49a90*/  LDL.LU R39, [R1+0x90c] ;  /* 0x00090c0001277983 */ /* 0x000ee80000300800 */
[----:B------:R-:W4:Y:S04]  /*49aa0*/  LDL R42, [R1+0x118] ;  /* 0x00011800012a7983 */ /* 0x000f280000100800 */
[----:B------:R-:W4:Y:S04]  /*49ab0*/  LDL R43, [R1+0x11c] ;  /* 0x00011c00012b7983 */ /* 0x000f280000100800 */
[----:B------:R-:W2:Y:S04]  /*49ac0*/  LDL.LU R48, [R1+0x8a0] ;  /* 0x0008a00001307983 */ /* 0x000ea80000300800 */
[----:B------:R-:W2:Y:S04]  /*49ad0*/  LDL.LU R49, [R1+0x8a4] ;  /* 0x0008a40001317983 */ /* 0x000ea80000300800 */
[----:B------:R-:W2:Y:S04]  /*49ae0*/  LDL.LU R50, [R1+0x8a8] ;  /* 0x0008a80001327983 */ /* 0x000ea80000300800 */
[----:B------:R-:W2:Y:S04]  /*49af0*/  LDL.LU R51, [R1+0x8ac] ;  /* 0x0008ac0001337983 */ /* 0x000ea80000300800 */
[----:B0-----:R-:W2:Y:S01]  /*49b00*/  LDL.64 R34, [R1+0xc8] ;  /* 0x0000c80001227983 */ /* 0x001ea20000100a00 */
[----:B------:R-:W-:Y:S01]  /*49b10*/  IMAD.MOV.U32 R16, RZ, RZ, R19 ;  /* 0x000000ffff107224 */ /* 0x000fe200078e0013 */
[C---:B---3--:R-:W-:Y:S06]  /*49b20*/  HMMA.16816.F32.BF16 R36, R44.reuse, R18, R36 ;  /* 0x000000122c24723c */ /* 0x048fec0000041824 */
[----:B----4-:R-:W-:-:S15]  /*49b30*/  HMMA.16816.F32.BF16 R20, R44, R42, R20 ;  /* 0x0000002a2c14723c */ /* 0x010fde0000041814 */
[----:B------:R-:W-:-:S02]  /*49b40*/  NOP ;  /* 0x0000000000007918 */ /* 0x000fc40000000000 */
[----:B------:R0:W-:Y:S04]  /*49b50*/  STL.64 [R1+0x970], R36 ;  /* 0x0009702401007387 */ /* 0x0001e80000100a00 */
[----:B------:R-:W-:Y:S01]  /*49b60*/  STL.64 [R1+0x978], R38 ;  /* 0x0009782601007387 */ /* 0x000fe20000100a00 */
[----:B0-----:R-:W-:-:S03]  /*49b70*/  IMAD.MOV.U32 R37, RZ, RZ, R18 ;  /* 0x000000ffff257224 */ /* 0x001fc600078e0012 */
[----:B------:R-:W3:Y:S04]  /*49b80*/  LDL.LU.64 R18, [R1+0x3730] ;  /* 0x0037300001127983 */ /* 0x000ee80000300a00 */
[----:B------:R-:W-:Y:S04]  /*49b90*/  STL.64 [R1+0x960], R20 ;  /* 0x0009601401007387 */ /* 0x000fe80000100a00 */
[----:B------:R0:W-:Y:S04]  /*49ba0*/  STL.64 [R1+0x968], R22 ;  /* 0x0009681601007387 */ /* 0x0001e80000100a00 */
[----:B0-----:R-:W4:Y:S04]  /*49bb0*/  LDL.LU.64 R22, [R1+0x3728] ;  /* 0x0037280001167983 */ /* 0x001f280000300a00 */
[----:B------:R-:W3:Y:S04]  /*49bc0*/  LDL.LU R20, [R1+0x3720] ;  /* 0x0037200001147983 */ /* 0x000ee80000300800 */
[----:B------:R0:W-:Y:S04]  /*49bd0*/  STL.64 [R1+0x35b0], R42 ;  /* 0x0035b02a01007387 */ /* 0x0001e80000100a00 */
[----:B------:R-:W2:Y:S04]  /*49be0*/  LDL.LU R40, [R1+0x8e0] ;  /* 0x0008e00001287983 */ /* 0x000ea80000300800 */
[----:B------:R-:W2:Y:S04]  /*49bf0*/  LDL.LU R41, [R1+0x8e4] ;  /* 0x0008e40001297983 */ /* 0x000ea80000300800 */
[----:B0-----:R-:W2:Y:S04]  /*49c00*/  LDL.LU R42, [R1+0x8e8] ;  /* 0x0008e800012a7983 */ /* 0x001ea80000300800 */
[----:B------:R-:W2:Y:S01]  /*49c10*/  LDL.LU R43, [R1+0x8ec] ;  /* 0x0008ec00012b7983 */ /* 0x000ea20000300800 */
[C---:B------:R-:W-:Y:S06]  /*49c20*/  HMMA.16816.F32.BF16 R4, R44.reuse, R26, R4 ;  /* 0x0000001a2c04723c */ /* 0x040fec0000041804 */
[----:B------:R-:W-:Y:S01]  /*49c30*/  IMAD.MOV.U32 R21, RZ, RZ, R27 ;  /* 0x000000ffff157224 */ /* 0x000fe200078e001b */
[----:B--2---:R-:W-:-:S15]  /*49c40*/  HMMA.16816.F32.BF16 R40, R44, R10, R40 ;  /* 0x0000000a2c28723c */ /* 0x004fde0000041828 */
[----:B------:R-:W-:-:S08]  /*49c50*/  NOP ;  /* 0x0000000000007918 */ /* 0x000fd00000000000 */
[----:B------:R-:W-:Y:S04]  /*49c60*/  STL.64 [R1+0x900], R40 ;  /* 0x0009002801007387 */ /* 0x000fe80000100a00 */
[----:B------:R-:W-:Y:S04]  /*49c70*/  STL.64 [R1+0x908], R42 ;  /* 0x0009082a01007387 */ /* 0x000fe80000100a00 */
[----:B------:R0:W-:Y:S04]  /*49c80*/  STL.64 [R1+0x8f0], R4 ;  /* 0x0008f00401007387 */ /* 0x0001e80000100a00 */
[----:B------:R1:W-:Y:S04]  /*49c90*/  STL.64 [R1+0x8f8], R6 ;  /* 0x0008f80601007387 */ /* 0x0003e80000100a00 */
[----:B0-----:R-:W2:Y:S04]  /*49ca0*/  LDL.LU R4, [R1+0x890] ;  /* 0x0008900001047983 */ /* 0x001ea80000300800 */
[----:B------:R-:W2:Y:S04]  /*49cb0*/  LDL.LU R5, [R1+0x894] ;  /* 0x0008940001057983 */ /* 0x000ea80000300800 */
[----:B-1----:R-:W2:Y:S01]  /*49cc0*/  LDL.LU R6, [R1+0x898] ;  /* 0x0008980001067983 */ /* 0x002ea20000300800 */
[----:B------:R-:W-:-:S03]  /*49cd0*/  MOV R43, R26 ;  /* 0x0000001a002b7202 */ /* 0x000fc60000000f00 */
[----:B------:R-:W2:Y:S04]  /*49ce0*/  LDL.LU R7, [R1+0x89c] ;  /* 0x00089c0001077983 */ /* 0x000ea80000300800 */
[----:B------:R-:W2:Y:S04]  /*49cf0*/  LDL.64 R26, [R1+0xb8] ;  /* 0x0000b800011a7983 */ /* 0x000ea80000100a00 */
[----:B----4-:R-:W-:Y:S04]  /*49d00*/  STL.64 [R1+0x3638], R22 ;  /* 0x0036381601007387 */ /* 0x010fe80000100a00 */
[----:B---3--:R0:W-:Y:S01]  /*49d10*/  STL.64 [R1+0x3630], R20 ;  /* 0x0036301401007387 */ /* 0x0081e20000100a00 */
[----:B------:R-:W-:-:S02]  /*49d20*/  IMAD.MOV.U32 R42, RZ, RZ, R10 ;  /* 0x000000ffff2a7224 */ /* 0x000fc400078e000a */
[----:B------:R-:W-:Y:S02]  /*49d30*/  IMAD.MOV.U32 R41, RZ, RZ, R11 ;  /* 0x000000ffff297224 */ /* 0x000fe400078e000b */
[C---:B------:R-:W-:Y:S01]  /*49d40*/  HMMA.16816.F32.BF16 R8, R44.reuse, R30, R12 ;  /* 0x0000001e2c08723c */ /* 0x040fe2000004180c */
[----:B------:R-:W3:Y:S05]  /*49d50*/  LDL.LU R12, [R1+0x880] ;  /* 0x00088000010c7983 */ /* 0x000eea0000300800 */
[----:B0-----:R-:W-:-:S15]  /*49d60*/  HMMA.16816.F32.BF16 R20, R44, R58, R52 ;  /* 0x0000003a2c14723c */ /* 0x001fde0000041834 */
[----:B------:R-:W-:-:S08]  /*49d70*/  NOP ;  /* 0x0000000000007918 */ /* 0x000fd00000000000 */
[----:B------:R-:W-:Y:S04]  /*49d80*/  STL.64 [R1+0x8e0], R20 ;  /* 0x0008e01401007387 */ /* 0x000fe80000100a00 */
[----:B------:R-:W-:Y:S04]  /*49d90*/  STL.64 [R1+0x8e8], R22 ;  /* 0x0008e81601007387 */ /* 0x000fe80000100a00 */
[----:B------:R-:W-:Y:S04]  /*49da0*/  STL.64 [R1+0x8d0], R8 ;  /* 0x0008d00801007387 */ /* 0x000fe80000100a00 */
[----:B------:R0:W-:Y:S04]  /*49db0*/  STL.64 [R1+0x8d8], R10 ;  /* 0x0008d80a01007387 */ /* 0x0001e80000100a00 */
[----:B------:R-:W3:Y:S04]  /*49dc0*/  LDL.LU R13, [R1+0x884] ;  /* 0x00088400010d7983 */ /* 0x000ee80000300800 */
[----:B------:R-:W3:Y:S04]  /*49dd0*/  LDL.LU R14, [R1+0x888] ;  /* 0x00088800010e7983 */ /* 0x000ee80000300800 */
[----:B------:R-:W3:Y:S04]  /*49de0*/  LDL.LU R15, [R1+0x88c] ;  /* 0x00088c00010f7983 */ /* 0x000ee80000300800 */
[----:B------:R-:W3:Y:S04]  /*49df0*/  LDL.64 R30, [R1+0xa8] ;  /* 0x0000a800011e7983 */ /* 0x000ee80000100a00 */
[----:B------:R-:W4:Y:S04]  /*49e00*/  LDL.LU R52, [R1+0x870] ;  /* 0x0008700001347983 */ /* 0x000f280000300800 */
[----:B------:R-:W4:Y:S04]  /*49e10*/  LDL.LU R53, [R1+0x874] ;  /* 0x0008740001357983 */ /* 0x000f280000300800 */
[----:B------:R-:W4:Y:S04]  /*49e20*/  LDL.LU R54, [R1+0x878] ;  /* 0x0008780001367983 */ /* 0x000f280000300800 */
[----:B------:R-:W4:Y:S04]  /*49e30*/  LDL.LU R55, [R1+0x87c] ;  /* 0x00087c0001377983 */ /* 0x000f280000300800 */
[----:B------:R-:W4:Y:S01]  /*49e40*/  LDL.64 R58, [R1+0x98] ;  /* 0x00009800013a7983 */ /* 0x000f220000100a00 */
[----:B0-----:R-:W-:Y:S06]  /*49e50*/  HMMA.16816.F32.BF16 R8, R44, R34, R48 ;  /* 0x000000222c08723c */ /* 0x001fec0000041830 */
[----:B------:R-:W-:-:S02]  /*49e60*/  IMAD.MOV.U32 R40, RZ, RZ, R34 ;  /* 0x000000ffff287224 */ /* 0x000fc400078e0022 */
[----:B------:R-:W-:-:S15]  /*49e70*/  IMAD.MOV.U32 R3, RZ, RZ, R35 ;  /* 0x000000ffff037224 */ /* 0x000fde00078e0023 */
[----:B------:R-:W-:Y:S04]  /*49e80*/  STL.64 [R1+0x8c0], R8 ;  /* 0x0008c00801007387 */ /* 0x000fe80000100a00 */
[----:B------:R0:W-:Y:S04]  /*49e90*/  STL.64 [R1+0x8c8], R10 ;  /* 0x0008c80a01007387 */ /* 0x0001e80000100a00 */
[----:B------:R-:W4:Y:S04]  /*49ea0*/  LDL.LU R20, [R1+0x850] ;  /* 0x0008500001147983 */ /* 0x000f280000300800 */
[----:B------:R-:W4:Y:S04]  /*49eb0*/  LDL.LU R21, [R1+0x854] ;  /* 0x0008540001157983 */ /* 0x000f280000300800 */
[----:B------:R-:W4:Y:S04]  /*49ec0*/  LDL.LU R22, [R1+0x858] ;  /* 0x0008580001167983 */ /* 0x000f280000300800 */
[----:B------:R-:W4:Y:S04]  /*49ed0*/  LDL.LU R23, [R1+0x85c] ;  /* 0x00085c0001177983 */ /* 0x000f280000300800 */
[----:B0-----:R-:W4:Y:S04]  /*49ee0*/  LDL.64 R10, [R1+0x78] ;  /* 0x00007800010a7983 */ /* 0x001f280000100a00 */
[----:B------:R-:W4:Y:S04]  /*49ef0*/  LDL.LU R48, [R1+0x840] ;  /* 0x0008400001307983 */ /* 0x000f280000300800 */
[----:B------:R-:W4:Y:S04]  /*49f00*/  LDL.LU R49, [R1+0x844] ;  /* 0x0008440001317983 */ /* 0x000f280000300800 */
[----:B------:R-:W4:Y:S04]  /*49f10*/  LDL.LU R50, [R1+0x848] ;  /* 0x0008480001327983 */ /* 0x000f280000300800 */
[----:B------:R-:W4:Y:S04]  /*49f20*/  LDL.LU R51, [R1+0x84c] ;  /* 0x00084c0001337983 */ /* 0x000f280000300800 */
[----:B------:R-:W4:Y:S04]  /*49f30*/  LDL.64 R34, [R1+0x68] ;  /* 0x0000680001227983 */ /* 0x000f280000100a00 */
[----:B------:R0:W-:Y:S04]  /*49f40*/  STL.64 [R1+0x36b8], R42 ;  /* 0x0036b82a01007387 */ /* 0x0001e80000100a00 */
[----:B------:R-:W-:Y:S04]  /*49f50*/  STL.64 [R1+0x36b0], R40 ;  /* 0x0036b02801007387 */ /* 0x000fe80000100a00 */
[----:B0-----:R-:W4:Y:S01]  /*49f60*/  LDL.64 R42, [R1+0x88] ;  /* 0x00008800012a7983 */ /* 0x001f220000100a00 */
[----:B--2---:R-:W-:Y:S06]  /*49f70*/  HMMA.16816.F32.BF16 R4, R44, R26, R4 ;  /* 0x0000001a2c04723c */ /* 0x004fec0000041804 */
[----:B------:R-:W-:-:S02]  /*49f80*/  IMAD.MOV.U32 R17, RZ, RZ, R27 ;  /* 0x000000ffff117224 */ /* 0x000fc400078e001b */
[----:B------:R-:W-:-:S15]  /*49f90*/  IMAD.MOV.U32 R36, RZ, RZ, R26 ;  /* 0x000000ffff247224 */ /* 0x000fde00078e001a */
[----:B------:R0:W-:Y:S04]  /*49fa0*/  STL.64 [R1+0x8b0], R4 ;  /* 0x0008b00401007387 */ /* 0x0001e80000100a00 */
[----:B------:R-:W-:Y:S04]  /*49fb0*/  STL.64 [R1+0x8b8], R6 ;  /* 0x0008b80601007387 */ /* 0x000fe80000100a00 */
[----:B0-----:R-:W2:Y:S04]  /*49fc0*/  LDL.LU.64 R4, [R1+0x3718] ;  /* 0x0037180001047983 */ /* 0x001ea80000300a00 */
[----:B------:R-:W2:Y:S01]  /*49fd0*/  LDL.LU.64 R26, [R1+0x3710] ;  /* 0x00371000011a7983 */ /* 0x000ea20000300a00 */
[----:B---3--:R-:W-:Y:S03]  /*49fe0*/  HMMA.16816.F32.BF16 R12, R44, R30, R12 ;  /* 0x0000001e2c0c723c */ /* 0x008fe6000004180c */
[----:B------:R-:W-:Y:S04]  /*49ff0*/  STL.64 [R1+0x36c8], R18 ;  /* 0x0036c81201007387 */ /* 0x000fe80000100a00 */
[----:B------:R0:W-:Y:S04]  /*4a000*/  STL.64 [R1+0x36c0], R16 ;  /* 0x0036c01001007387 */ /* 0x0001e80000100a00 */
[----:B0-----:R-:W3:Y:S04]  /*4a010*/  LDL.LU R16, [R1+0x860] ;  /* 0x0008600001107983 */ /* 0x001ee80000300800 */
[----:B------:R-:W3:Y:S04]  /*4a020*/  LDL.LU R17, [R1+0x864] ;  /* 0x0008640001117983 */ /* 0x000ee80000300800 */
[----:B------:R-:W3:Y:S04]  /*4a030*/  LDL.LU R18, [R1+0x868] ;  /* 0x0008680001127983 */ /* 0x000ee80000300800 */
[----:B------:R-:W3:Y:S04]  /*4a040*/  LDL.LU R19, [R1+0x86c] ;  /* 0x00086c0001137983 */ /* 0x000ee80000300800 */
[----:B------:R-:W-:Y:S04]  /*4a050*/  STL.64 [R1+0x8a0], R12 ;  /* 0x0008a00c01007387 */ /* 0x000fe80000100a00 */
[----:B------:R0:W-:Y:S04]  /*4a060*/  STL.64 [R1+0x8a8], R14 ;  /* 0x0008a80e01007387 */ /* 0x0001e80000100a00 */
[----:B0-----:R-:W2:Y:S01]  /*4a070*/  LDL.LU.64 R14, [R1+0x3708] ;  /* 0x00370800010e7983 */ /* 0x001ea20000300a00 */
[----:B------:R-:W-:-:S02]  /*4a080*/  IMAD.MOV.U32 R13, RZ, RZ, R30 ;  /* 0x000000ffff0d7224 */ /* 0x000fc400078e001e */
[----:B------:R-:W-:Y:S02]  /*4a090*/  IMAD.MOV.U32 R12, RZ, RZ, R31 ;  /* 0x000000ffff0c7224 */ /* 0x000fe400078e001f */
[----:B------:R-:W3:Y:S01]  /*4a0a0*/  LDL.LU.64 R30, [R1+0x3700] ;  /* 0x00370000011e7983 */ /* 0x000ee20000300a00 */
[----:B----4-:R-:W-:Y:S02]  /*4a0b0*/  IMAD.MOV.U32 R38, RZ, RZ, R58 ;  /* 0x000000ffff267224 */ /* 0x010fe400078e003a */
[----:B------:R-:W-:Y:S01]  /*4a0c0*/  IMAD.MOV.U32 R39, RZ, RZ, R59 ;  /* 0x000000ffff277224 */ /* 0x000fe200078e003b */
[----:B------:R-:W-:Y:S01]  /*4a0d0*/  MOV R7, R42 ;  /* 0x0000002a00077202 */ /* 0x000fe20000000f00 */
[----:B--2---:R-:W-:Y:S04]  /*4a0e0*/  STL.64 [R1+0x36d8], R14 ;  /* 0x0036d80e01007387 */ /* 0x004fe80000100a00 */
[----:B------:R0:W-:Y:S02]  /*4a0f0*/  STL.64 [R1+0x36d0], R12 ;  /* 0x0036d00c01007387 */ /* 0x0001e40000100a00 */
[----:B0-----:R-:W-:-:S15]  /*4a100*/  HMMA.16816.F32.BF16 R12, R44, R58, R52 ;  /* 0x0000003a2c0c723c */ /* 0x001fde0000041834 */
[----:B------:R-:W-:-:S08]  /*4a110*/  NOP ;  /* 0x0000000000007918 */ /* 0x000fd00000000000 */
[----:B------:R-:W-:Y:S04]  /*4a120*/  STL.64 [R1+0x890], R12 ;  /* 0x0008900c01007387 */ /* 0x000fe80000100a00 */
[----:B------:R3:W-:Y:S04]  /*4a130*/  STL.64 [R1+0x898], R14 ;  /* 0x0008980e01007387 */ /* 0x0007e80000100a00 */
[----:B------:R-:W2:Y:S04]  /*4a140*/  LDL.LU R52, [R1+0x830] ;  /* 0x0008300001347983 */ /* 0x000ea80000300800 */
[----:B------:R-:W2:Y:S04]  /*4a150*/  LDL.LU R53, [R1+0x834] ;  /* 0x0008340001357983 */ /* 0x000ea80000300800 */
[----:B------:R-:W2:Y:S04]  /*4a160*/  LDL.LU R54, [R1+0x838] ;  /* 0x0008380001367983 */ /* 0x000ea80000300800 */
[----:B------:R-:W2:Y:S04]  /*4a170*/  LDL.LU R55, [R1+0x83c] ;  /* 0x00083c0001377983 */ /* 0x000ea80000300800 */
[----:B------:R-:W2:Y:S01]  /*4a180*/  LDL.64 R58, [R1+0x58] ;  /* 0x00005800013a7983 */ /* 0x000ea20000100a00 */
[----:B---3--:R-:W-:Y:S06]  /*4a190*/  HMMA.16816.F32.BF16 R12, R44, R42, R16 ;  /* 0x0000002a2c0c723c */ /* 0x008fec0000041810 */
[----:B------:R-:W-:Y:S01]  /*4a1a0*/  IMAD.MOV.U32 R6, RZ, RZ, R43 ;  /* 0x000000ffff067224 */ /* 0x000fe200078e002b */
[----:B------:R-:W-:Y:S04]  /*4a1b0*/  STL.64 [R1+0x36e8], R38 ;  /* 0x0036e82601007387 */ /* 0x000fe80000100a00 */
[----:B------:R-:W-:-:S12]  /*4a1c0*/  STL.64 [R1+0x36e0], R36 ;  /* 0x0036e02401007387 */ /* 0x000fd80000100a00 */
[----:B------:R-:W-:Y:S04]  /*4a1d0*/  STL.64 [R1+0x880], R12 ;  /* 0x0008800c01007387 */ /* 0x000fe80000100a00 */
[----:B------:R-:W-:Y:S04]  /*4a1e0*/  STL.64 [R1+0x888], R14 ;  /* 0x0008880e01007387 */ /* 0x000fe80000100a00 */
[----:B------:R-:W-:Y:S04]  /*4a1f0*/  STL.64 [R1+0x36f8], R6 ;  /* 0x0036f80601007387 */ /* 0x000fe80000100a00 */
[----:B------:R0:W-:Y:S02]  /*4a200*/  STL.64 [R1+0x36f0], R4 ;  /* 0x0036f00401007387 */ /* 0x0001e40000100a00 */
[----:B0-----:R-:W-:Y:S06]  /*4a210*/  HMMA.16816.F32.BF16 R4, R44, R10, R20 ;  /* 0x0000000a2c04723c */ /* 0x001fec0000041814 */
[----:B------:R-:W-:-:S02]  /*4a220*/  IMAD.MOV.U32 R24, RZ, RZ, R11 ;  /* 0x000000ffff187224 */ /* 0x000fc400078e000b */
[----:B------:R-:W-:-:S15]  /*4a230*/  IMAD.MOV.U32 R25, RZ, RZ, R10 ;  /* 0x000000ffff197224 */ /* 0x000fde00078e000a */
[----:B------:R-:W-:Y:S04]  /*4a240*/  STL.64 [R1+0x870], R4 ;  /* 0x0008700401007387 */ /* 0x000fe80000100a00 */
[----:B------:R0:W-:Y:S02]  /*4a250*/  STL.64 [R1+0x878], R6 ;  /* 0x0008780601007387 */ /* 0x0001e40000100a00 */
[----:B0-----:R-:W-:Y:S02]  /*4a260*/  HMMA.16816.F32.BF16 R4, R44, R34, R48 ;  /* 0x000000222c04723c */ /* 0x001fe40000041830 */
[----:B------:R-:W-:Y:S04]  /*4a270*/  STL [R1+0x3544], R24 ;  /* 0x0035441801007387 */ /* 0x000fe80000100800 */
[----:B------:R-:W-:Y:S01]  /*4a280*/  STL [R1+0x3540], R25 ;  /* 0x0035401901007387 */ /* 0x000fe20000100800 */
[----:B------:R-:W-:-:S02]  /*4a290*/  IMAD.MOV.U32 R29, RZ, RZ, R34 ;  /* 0x000000ffff1d7224 */ /* 0x000fc400078e0022 */
[----:B------:R-:W-:-:S14]  /*4a2a0*/  IMAD.MOV.U32 R28, RZ, RZ, R35 ;  /* 0x000000ffff1c7224 */ /* 0x000fdc00078e0023 */
[----:B------:R0:W-:Y:S04]  /*4a2b0*/  STL.64 [R1+0x860], R4 ;  /* 0x0008600401007387 */ /* 0x0001e80000100a00 */
[----:B------:R1:W-:Y:S04]  /*4a2c0*/  STL.64 [R1+0x868], R6 ;  /* 0x0008680601007387 */ /* 0x0003e80000100a00 */
[----:B0-----:R-:W3:Y:S04]  /*4a2d0*/  LDL.LU R4, [R1+0x820] ;  /* 0x0008200001047983 */ /* 0x001ee80000300800 */
[----:B------:R-:W3:Y:S04]  /*4a2e0*/  LDL.LU R5, [R1+0x824] ;  /* 0x0008240001057983 */ /* 0x000ee80000300800 */
[----:B-1----:R-:W3:Y:S04]  /*4a2f0*/  LDL.LU R6, [R1+0x828] ;  /* 0x0008280001067983 */ /* 0x002ee80000300800 */
[----:B------:R-:W3:Y:S04]  /*4a300*/  LDL.LU R7, [R1+0x82c] ;  /* 0x00082c0001077983 */ /* 0x000ee80000300800 */
[----:B------:R-:W3:Y:S04]  /*4a310*/  LDL.64 R50, [R1+0x48] ;  /* 0x0000480001327983 */ /* 0x000ee80000100a00 */
[----:B------:R-:W4:Y:S04]  /*4a320*/  LDL R34, [R1+0x38] ;  /* 0x0000380001227983 */ /* 0x000f280000100800 */
        /* <DEDUP_REMOVED lines=9> */
[----:B------:R-:W4:Y:S04]  /*4a3c0*/  LDL.64 R22, [R1+0x28] ;  /* 0x0000280001167983 */ /* 0x000f280000100a00 */
[----:B------:R-:W-:Y:S04]  /*4a3d0*/  STL [R1+0x354c], R28 ;  /* 0x00354c1c01007387 */ /* 0x000fe80000100800 */
[----:B------:R-:W-:Y:S01]  /*4a3e0*/  STL [R1+0x3548], R29 ;  /* 0x0035481d01007387 */ /* 0x000fe20000100800 */
[----:B--2---:R-:W-:Y:S06]  /*4a3f0*/  HMMA.16816.F32.BF16 R8, R44, R58, R52 ;  /* 0x0000003a2c08723c */ /* 0x004fec0000041834 */
[----:B------:R-:W-:-:S02]  /*4a400*/  IMAD.MOV.U32 R24, RZ, RZ, R58 ;  /* 0x000000ffff187224 */ /* 0x000fc400078e003a */
[----:B------:R-:W-:-:S15]  /*4a410*/  IMAD.MOV.U32 R25, RZ, RZ, R59 ;  /* 0x000000ffff197224 */ /* 0x000fde00078e003b */
[----:B------:R-:W-:Y:S04]  /*4a420*/  STL.64 [R1+0x850], R8 ;  /* 0x0008500801007387 */ /* 0x000fe80000100a00 */
[----:B------:R0:W-:Y:S04]  /*4a430*/  STL.64 [R1+0x858], R10 ;  /* 0x0008580a01007387 */ /* 0x0001e80000100a00 */
[----:B------:R-:W2:Y:S04]  /*4a440*/  LDL.LU R16, [R1+0x7f0] ;  /* 0x0007f00001107983 */ /* 0x000ea80000300800 */
[----:B------:R-:W2:Y:S04]  /*4a450*/  LDL.LU R17, [R1+0x7f4] ;  /* 0x0007f40001117983 */ /* 0x000ea80000300800 */
[----:B------:R-:W2:Y:S04]  /*4a460*/  LDL.LU R18, [R1+0x7f8] ;  /* 0x0007f80001127983 */ /* 0x000ea80000300800 */
[----:B------:R-:W2:Y:S04]  /*4a470*/  LDL.LU R19, [R1+0x7fc] ;  /* 0x0007fc0001137983 */ /* 0x000ea80000300800 */
[----:B0-----:R-:W2:Y:S04]  /*4a480*/  LDL.64 R10, [R1+0x18] ;  /* 0x00001800010a7983 */ /* 0x001ea80000100a00 */
[----:B------:R-:W2:Y:S04]  /*4a490*/  LDL.LU R40, [R1+0x7e0] ;  /* 0x0007e00001287983 */ /* 0x000ea80000300800 */
[----:B------:R-:W2:Y:S04]  /*4a4a0*/  LDL.LU R41, [R1+0x7e4] ;  /* 0x0007e40001297983 */ /* 0x000ea80000300800 */
[----:B------:R-:W2:Y:S04]  /*4a4b0*/  LDL.LU R42, [R1+0x7e8] ;  /* 0x0007e800012a7983 */ /* 0x000ea80000300800 */
[----:B------:R-:W2:Y:S04]  /*4a4c0*/  LDL.LU R43, [R1+0x7ec] ;  /* 0x0007ec00012b7983 */ /* 0x000ea80000300800 */
[----:B------:R-:W2:Y:S04]  /*4a4d0*/  LDL.64 R58, [R1+0x8] ;  /* 0x00000800013a7983 */ /* 0x000ea80000100a00 */
[----:B------:R-:W2:Y:S04]  /*4a4e0*/  LDL.LU R52, [R1+0x7d0] ;  /* 0x0007d00001347983 */ /* 0x000ea80000300800 */
[----:B------:R-:W2:Y:S04]  /*4a4f0*/  LDL.LU R53, [R1+0x7d4] ;  /* 0x0007d40001357983 */ /* 0x000ea80000300800 */
[----:B------:R-:W2:Y:S04]  /*4a500*/  LDL.LU R54, [R1+0x7d8] ;  /* 0x0007d80001367983 */ /* 0x000ea80000300800 */
[----:B------:R-:W2:Y:S04]  /*4a510*/  LDL.LU R55, [R1+0x7dc] ;  /* 0x0007dc0001377983 */ /* 0x000ea80000300800 */
[----:B------:R-:W-:Y:S01]  /*4a520*/  STL [R1+0x3554], R25 ;  /* 0x0035541901007387 */ /* 0x000fe20000100800 */
[C---:B---3--:R-:W-:Y:S06]  /*4a530*/  HMMA.16816.F32.BF16 R4, R44.reuse, R50, R4 ;  /* 0x000000322c04723c */ /* 0x048fec0000041804 */
[C---:B----4-:R-:W-:Y:S06]  /*4a540*/  HMMA.16816.F32.BF16 R32, R44.reuse, R34, R36 ;  /* 0x000000222c20723c */ /* 0x050fec0000041824 */
[----:B------:R-:W-:Y:S01]  /*4a550*/  HMMA.16816.F32.BF16 R12, R44, R22, R12 ;  /* 0x000000162c0c723c */ /* 0x000fe2000004180c */
[----:B------:R-:W-:-:S02]  /*4a560*/  IMAD.MOV.U32 R28, RZ, RZ, R50 ;  /* 0x000000ffff1c7224 */ /* 0x000fc400078e0032 */
[----:B------:R-:W-:-:S08]  /*4a570*/  IMAD.MOV.U32 R29, RZ, RZ, R51 ;  /* 0x000000ffff1d7224 */ /* 0x000fd000078e0033 */
[----:B------:R-:W-:Y:S04]  /*4a580*/  STL.64 [R1+0x840], R4 ;  /* 0x0008400401007387 */ /* 0x000fe80000100a00 */
[----:B------:R0:W-:Y:S04]  /*4a590*/  STL.64 [R1+0x848], R6 ;  /* 0x0008480601007387 */ /* 0x0001e80000100a00 */
[----:B0-----:R-:W3:Y:S04]  /*4a5a0*/  LDL.LU.64 R6, [R1+0x36f8] ;  /* 0x0036f80001067983 */ /* 0x001ee80000300a00 */
[----:B------:R-:W4:Y:S04]  /*4a5b0*/  LDL.LU.64 R4, [R1+0x36f0] ;  /* 0x0036f00001047983 */ /* 0x000f280000300a00 */
[----:B------:R-:W3:Y:S04]  /*4a5c0*/  LDL.LU R48, [R1+0x7c0] ;  /* 0x0007c00001307983 */ /* 0x000ee80000300800 */
[----:B------:R-:W3:Y:S04]  /*4a5d0*/  LDL.LU R49, [R1+0x7c4] ;  /* 0x0007c40001317983 */ /* 0x000ee80000300800 */
[----:B------:R-:W3:Y:S04]  /*4a5e0*/  LDL.LU R50, [R1+0x7c8] ;  /* 0x0007c80001327983 */ /* 0x000ee80000300800 */
[----:B------:R-:W3:Y:S04]  /*4a5f0*/  LDL.LU R51, [R1+0x7cc] ;  /* 0x0007cc0001337983 */ /* 0x000ee80000300800 */
[----:B------:R-:W4:Y:S04]  /*4a600*/  LDL.LU.64 R38, [R1+0x36e8] ;  /* 0x0036e80001267983 */ /* 0x000f280000300a00 */
[----:B------:R-:W4:Y:S04]  /*4a610*/  LDL.LU.64 R36, [R1+0x36e0] ;  /* 0x0036e00001247983 */ /* 0x000f280000300a00 */
[----:B------:R0:W-:Y:S04]  /*4a620*/  STL.64 [R1+0x830], R32 ;  /* 0x0008302001007387 */ /* 0x0001e80000100a00 */
[----:B------:R1:W-:Y:S01]  /*4a630*/  STL.64 [R1+0x838], R34 ;  /* 0x0008382201007387 */ /* 0x0003e20000100a00 */
[----:B------:R-:W-:-:S03]  /*4a640*/  MOV R2, R22 ;  /* 0x0000001600027202 */ /* 0x000fc60000000f00 */
[----:B0-----:R-:W4:Y:S04]  /*4a650*/  LDL.LU R32, [R1+0x7b0] ;  /* 0x0007b00001207983 */ /* 0x001f280000300800 */
[----:B------:R-:W4:Y:S04]  /*4a660*/  LDL.LU R33, [R1+0x7b4] ;  /* 0x0007b40001217983 */ /* 0x000f280000300800 */
[----:B-1----:R-:W4:Y:S04]  /*4a670*/  LDL.LU R34, [R1+0x7b8] ;  /* 0x0007b80001227983 */ /* 0x002f280000300800 */
[----:B------:R-:W4:Y:S04]  /*4a680*/  LDL.LU R35, [R1+0x7bc] ;  /* 0x0007bc0001237983 */ /* 0x000f280000300800 */
[----:B------:R-:W-:Y:S04]  /*4a690*/  STL.64 [R1+0x820], R12 ;  /* 0x0008200c01007387 */ /* 0x000fe80000100a00 */
[----:B------:R0:W-:Y:S01]  /*4a6a0*/  STL.64 [R1+0x828], R14 ;  /* 0x0008280e01007387 */ /* 0x0001e20000100a00 */
[----:B------:R-:W-:-:S03]  /*4a6b0*/  IMAD.MOV.U32 R0, RZ, RZ, R23 ;  /* 0x000000ffff007224 */ /* 0x000fc600078e0017 */
[----:B0-----:R-:W3:Y:S04]  /*4a6c0*/  LDL.LU.64 R14, [R1+0x36d8] ;  /* 0x0036d800010e7983 */ /* 0x001ee80000300a00 */
[----:B------:R-:W4:Y:S04]  /*4a6d0*/  LDL.LU.64 R12, [R1+0x36d0] ;  /* 0x0036d000010c7983 */ /* 0x000f280000300a00 */
[----:B------:R-:W4:Y:S04]  /*4a6e0*/  LDL.LU R20, [R1+0x7a0] ;  /* 0x0007a00001147983 */ /* 0x000f280000300800 */
[----:B------:R-:W4:Y:S04]  /*4a6f0*/  LDL.LU R21, [R1+0x7a4] ;  /* 0x0007a40001157983 */ /* 0x000f280000300800 */
[----:B------:R-:W4:Y:S04]  /*4a700*/  LDL.LU R22, [R1+0x7a8] ;  /* 0x0007a80001167983 */ /* 0x000f280000300800 */
[----:B------:R-:W4:Y:S04]  /*4a710*/  LDL.LU R23, [R1+0x7ac] ;  /* 0x0007ac0001177983 */ /* 0x000f280000300800 */
[----:B------:R0:W-:Y:S01]  /*4a720*/  STL [R1+0x3550], R2 ;  /* 0x0035500201007387 */ /* 0x0001e20000100800 */
[C---:B--2---:R-:W-:Y:S06]  /*4a730*/  HMMA.16816.F32.BF16 R16, R44.reuse, R10, R16 ;  /* 0x0000000a2c10723c */ /* 0x044fec0000041810 */
[----:B------:R-:W-:Y:S01]  /*4a740*/  HMMA.16816.F32.BF16 R40, R44, R58, R40 ;  /* 0x0000003a2c28723c */ /* 0x000fe20000041828 */
[----:B------:R-:W-:-:S02]  /*4a750*/  IMAD.MOV.U32 R61, RZ, RZ, R10 ;  /* 0x000000ffff3d7224 */ /* 0x000fc400078e000a */
[----:B------:R-:W-:-:S03]  /*4a760*/  IMAD.MOV.U32 R60, RZ, RZ, R11 ;  /* 0x000000ffff3c7224 */ /* 0x000fc600078e000b */
[----:B------:R-:W-:Y:S02]  /*4a770*/  IMAD.MOV.U32 R25, RZ, RZ, R58 ;  /* 0x000000ffff197224 */ /* 0x000fe400078e003a */
[----:B0-----:R-:W-:-:S09]  /*4a780*/  IMAD.MOV.U32 R2, RZ, RZ, R59 ;  /* 0x000000ffff027224 */ /* 0x001fd200078e003b */
[----:B------:R-:W-:Y:S04]  /*4a790*/  STL.64 [R1+0x810], R16 ;  /* 0x0008101001007387 */ /* 0x000fe80000100a00 */
[----:B------:R0:W-:Y:S04]  /*4a7a0*/  STL.64 [R1+0x818], R18 ;  /* 0x0008181201007387 */ /* 0x0001e80000100a00 */
[----:B0-----:R-:W2:Y:S04]  /*4a7b0*/  LDL.LU.64 R18, [R1+0x36c8] ;  /* 0x0036c80001127983 */ /* 0x001ea80000300a00 */
[----:B------:R-:W4:Y:S04]  /*4a7c0*/  LDL.LU.64 R16, [R1+0x36c0] ;  /* 0x0036c00001107983 */ /* 0x000f280000300a00 */
[----:B------:R-:W4:Y:S04]  /*4a7d0*/  LDL.LU R8, [R1+0x790] ;  /* 0x0007900001087983 */ /* 0x000f280000300800 */
[----:B------:R-:W4:Y:S04]  /*4a7e0*/  LDL.LU R9, [R1+0x794] ;  /* 0x0007940001097983 */ /* 0x000f280000300800 */
[----:B------:R-:W4:Y:S04]  /*4a7f0*/  LDL.LU R10, [R1+0x798] ;  /* 0x00079800010a7983 */ /* 0x000f280000300800 */
[----:B------:R-:W4:Y:S04]  /*4a800*/  LDL.LU R11, [R1+0x79c] ;  /* 0x00079c00010b7983 */ /* 0x000f280000300800 */
[----:B------:R-:W-:Y:S04]  /*4a810*/  STL.64 [R1+0x800], R40 ;  /* 0x0008002801007387 */ /* 0x000fe80000100a00 */
[----:B------:R0:W-:Y:S04]  /*4a820*/  STL.64 [R1+0x808], R42 ;  /* 0x0008082a01007387 */ /* 0x0001e80000100a00 */
[----:B0-----:R-:W4:Y:S04]  /*4a830*/  LDL.LU.64 R42, [R1+0x36b8] ;  /* 0x0036b800012a7983 */ /* 0x001f280000300a00 */
[----:B------:R-:W4:Y:S04]  /*4a840*/  LDL.LU.64 R40, [R1+0x36b0] ;  /* 0x0036b00001287983 */ /* 0x000f280000300a00 */
[----:B------:R-:W3:Y:S04]  /*4a850*/  LDL.LU.64 R58, [R1+0x36a8] ;  /* 0x0036a800013a7983 */ /* 0x000ee80000300a00 */
[----:B------:R-:W2:Y:S01]  /*4a860*/  LDL.LU.64 R56, [R1+0x36a0] ;  /* 0x0036a00001387983 */ /* 0x000ea20000300a00 */
[----:B---3--:R-:W-:-:S15]  /*4a870*/  HMMA.16816.F32.BF16 R52, R44, R58, R52 ;  /* 0x0000003a2c34723c */ /* 0x008fde0000041834 */
[----:B------:R-:W-:-:S08]  /*4a880*/  NOP ;  /* 0x0000000000007918 */ /* 0x000fd00000000000 */
[----:B------:R-:W-:Y:S04]  /*4a890*/  STL.64 [R1+0x7f0], R52 ;  /* 0x0007f03401007387 */ /* 0x000fe80000100a00 */
[----:B------:R0:W-:Y:S04]  /*4a8a0*/  STL.64 [R1+0x7f8], R54 ;  /* 0x0007f83601007387 */ /* 0x0001e80000100a00 */
[----:B0-----:R-:W3:Y:S04]  /*4a8b0*/  LDL.LU.64 R54, [R1+0x3698] ;  /* 0x0036980001367983 */ /* 0x001ee80000300a00 */
[----:B------:R-:W4:Y:S04]  /*4a8c0*/  LDL.LU.64 R52, [R1+0x3690] ;  /* 0x0036900001347983 */ /* 0x000f280000300a00 */
[----:B------:R-:W-:Y:S04]  /*4a8d0*/  STL.64 [R1+0x34b8], R58 ;  /* 0x0034b83a01007387 */ /* 0x000fe80000100a00 */
[----:B--2---:R0:W-:Y:S02]  /*4a8e0*/  STL.64 [R1+0x34b0], R56 ;  /* 0x0034b03801007387 */ /* 0x0041e40000100a00 */
[----:B0-----:R-:W-:-:S02]  /*4a8f0*/  IMAD.MOV.U32 R56, RZ, RZ, R31 ;  /* 0x000000ffff387224 */ /* 0x001fc400078e001f */
[----:B------:R-:W-:Y:S01]  /*4a900*/  IMAD.MOV.U32 R57, RZ, RZ, R30 ;  /* 0x000000ffff397224 */ /* 0x000fe200078e001e */
[----:B------:R-:W2:Y:S04]  /*4a910*/  LDL.LU R31, [R1+0x368c] ;  /* 0x00368c00011f7983 */ /* 0x000ea80000300800 */
[----:B------:R-:W2:Y:S01]  /*4a920*/  LDL.LU R30, [R1+0x3688] ;  /* 0x00368800011e7983 */ /* 0x000ea20000300800 */
[----:B------:R-:W-:Y:S02]  /*4a930*/  IMAD.MOV.U32 R58, RZ, RZ, R15 ;  /* 0x000000ffff3a7224 */ /* 0x000fe400078e000f */
[----:B------:R-:W-:Y:S01]  /*4a940*/  IMAD.MOV.U32 R59, RZ, RZ, R18 ;  /* 0x000000ffff3b7224 */ /* 0x000fe200078e0012 */
[----:B------:R-:W2:Y:S04]  /*4a950*/  LDL.LU R15, [R1+0x3684] ;  /* 0x00368400010f7983 */ /* 0x000ea80000300800 */
[----:B------:R-:W2:Y:S01]  /*4a960*/  LDL.LU R18, [R1+0x3680] ;  /* 0x0036800001127983 */ /* 0x000ea20000300800 */
[----:B---3--:R-:W-:-:S15]  /*4a970*/  HMMA.16816.F32.BF16 R48, R44, R54, R48 ;  /* 0x000000362c30723c */ /* 0x008fde0000041830 */
[----:B------:R-:W-:-:S08]  /*4a980*/  NOP ;  /* 0x0000000000007918 */ /* 0x000fd00000000000 */
[----:B------:R-:W-:Y:S04]  /*4a990*/  STL.64 [R1+0x7e0], R48 ;  /* 0x0007e03001007387 */ /* 0x000fe80000100a00 */
[----:B------:R0:W-:Y:S04]  /*4a9a0*/  STL.64 [R1+0x7e8], R50 ;  /* 0x0007e83201007387 */ /* 0x0001e80000100a00 */
[----:B0-----:R-:W3:Y:S04]  /*4a9b0*/  LDL.LU.64 R50, [R1+0x3678] ;  /* 0x0036780001327983 */ /* 0x001ee80000300a00 */
[----:B------:R-:W2:Y:S04]  /*4a9c0*/  LDL.LU.64 R48, [R1+0x3670] ;  /* 0x0036700001307983 */ /* 0x000ea80000300a00 */
[----:B------:R-:W-:Y:S04]  /*4a9d0*/  STL.64 [R1+0x34a8], R54 ;  /* 0x0034a83601007387 */ /* 0x000fe80000100a00 */
[----:B----4-:R0:W-:Y:S02]  /*4a9e0*/  STL.64 [R1+0x34a0], R52 ;  /* 0x0034a03401007387 */ /* 0x0101e40000100a00 */
[----:B0-----:R-:W-:Y:S01]  /*4a9f0*/  MOV R52, R27 ;  /* 0x0000001b00347202 */ /* 0x001fe20000000f00 */
[----:B------:R-:W-:Y:S01]  /*4aa00*/  IMAD.MOV.U32 R53, RZ, RZ, R26 ;  /* 0x000000ffff357224 */ /* 0x000fe200078e001a */
[----:B------:R-:W4:Y:S04]  /*4aa10*/  LDL.LU R27, [R1+0x366c] ;  /* 0x00366c00011b7983 */ /* 0x000f280000300800 */
[----:B------:R-:W4:Y:S01]  /*4aa20*/  LDL.LU R26, [R1+0x3668] ;  /* 0x00366800011a7983 */ /* 0x000f220000300800 */
[----:B------:R-:W-:-:S02]  /*4aa30*/  IMAD.MOV.U32 R54, RZ, RZ, R14 ;  /* 0x000000ffff367224 */ /* 0x000fc400078e000e */
[----:B------:R-:W-:Y:S01]  /*4aa40*/  IMAD.MOV.U32 R55, RZ, RZ, R19 ;  /* 0x000000ffff377224 */ /* 0x000fe200078e0013 */
[----:B------:R-:W4:Y:S04]  /*4aa50*/  LDL.LU R14, [R1+0x3664] ;  /* 0x00366400010e7983 */ /* 0x000f280000300800 */
[----:B------:R-:W4:Y:S01]  /*4aa60*/  LDL.LU R19, [R1+0x3660] ;  /* 0x0036600001137983 */ /* 0x000f220000300800 */
        /* <DEDUP_REMOVED lines=14> */
[----:B------:R-:W4:Y:S04]  /*4ab50*/  LDL.LU R30, [R1+0x3644] ;  /* 0x00364400011e7983 */ /* 0x000f280000300800 */
[----:B------:R-:W4:Y:S01]  /*4ab60*/  LDL.LU R31, [R1+0x3640] ;  /* 0x00364000011f7983 */ /* 0x000f220000300800 */
[----:B---3--:R-:W-:-:S15]  /*4ab70*/  HMMA.16816.F32.BF16 R20, R44, R34, R20 ;  /* 0x000000222c14723c */ /* 0x008fde0000041814 */
[----:B------:R-:W-:-:S08]  /*4ab80*/  NOP ;  /* 0x0000000000007918 */ /* 0x000fd00000000000 */
[----:B------:R-:W-:Y:S04]  /*4ab90*/  STL.64 [R1+0x7c0], R20 ;  /* 0x0007c01401007387 */ /* 0x000fe80000100a00 */
[----:B------:R0:W-:Y:S04]  /*4aba0*/  STL.64 [R1+0x7c8], R22 ;  /* 0x0007c81601007387 */ /* 0x0001e80000100a00 */
[----:B0-----:R-:W3:Y:S01]  /*4abb0*/  LDL.LU.64 R22, [R1+0x3638] ;  /* 0x0036380001167983 */ /* 0x001ee20000300a00 */
[----:B----4-:R-:W-:Y:S03]  /*4abc0*/  HMMA.16816.F32.BF16 R8, R44, R30, R8 ;  /* 0x0000001e2c08723c */ /* 0x010fe60000041808 */
[----:B------:R-:W4:Y:S04]  /*4abd0*/  LDL.LU.64 R20, [R1+0x3630] ;  /* 0x0036300001147983 */ /* 0x000f280000300a00 */
[----:B------:R-:W-:Y:S04]  /*4abe0*/  STL.64 [R1+0x3488], R34 ;  /* 0x0034882201007387 */ /* 0x000fe80000100a00 */
[----:B------:R0:W-:Y:S02]  /*4abf0*/  STL.64 [R1+0x3480], R32 ;  /* 0x0034802001007387 */ /* 0x0001e40000100a00 */
[----:B0-----:R-:W-:Y:S01]  /*4ac00*/  IMAD.MOV.U32 R32, RZ, RZ, R14 ;  /* 0x000000ffff207224 */ /* 0x001fe200078e000e */
[----:B------:R-:W-:Y:S01]  /*4ac10*/  MOV R34, R26 ;  /* 0x0000001a00227202 */ /* 0x000fe20000000f00 */
[----:B------:R-:W4:Y:S01]  /*4ac20*/  LDL.LU R14, [R1+0x362c] ;  /* 0x00362c00010e7983 */ /* 0x000f220000300800 */
[----:B------:R-:W-:-:S02]  /*4ac30*/  IMAD.MOV.U32 R35, RZ, RZ, R27 ;  /* 0x000000ffff237224 */ /* 0x000fc400078e001b */
[----:B---3--:R-:W-:Y:S02]  /*4ac40*/  IMAD.MOV.U32 R33, RZ, RZ, R22 ;  /* 0x000000ffff217224 */ /* 0x008fe400078e0016 */
[----:B------:R-:W3:Y:S04]  /*4ac50*/  LDL.LU R22, [R1+0x3628] ;  /* 0x0036280001167983 */ /* 0x000ee80000300800 */
[----:B------:R-:W4:Y:S04]  /*4ac60*/  LDL.LU R26, [R1+0x3624] ;  /* 0x00362400011a7983 */ /* 0x000f280000300800 */
[----:B------:R-:W4:Y:S04]  /*4ac70*/  LDL.LU R27, [R1+0x3620] ;  /* 0x00362000011b7983 */ /* 0x000f280000300800 */
[----:B------:R-:W-:Y:S04]  /*4ac80*/  STL.64 [R1+0x7b0], R8 ;  /* 0x0007b00801007387 */ /* 0x000fe80000100a00 */
[----:B------:R0:W-:Y:S04]  /*4ac90*/  STL.64 [R1+0x7b8], R10 ;  /* 0x0007b80a01007387 */ /* 0x0001e80000100a00 */
[----:B0-----:R-:W3:Y:S04]  /*4aca0*/  LDL.LU.64 R10, [R1+0x3618] ;  /* 0x00361800010a7983 */ /* 0x001ee80000300a00 */
[----:B------:R-:W3:Y:S04]  /*4acb0*/  LDL.LU.64 R8, [R1+0x3610] ;  /* 0x0036100001087983 */ /* 0x000ee80000300a00 */
[----:B------:R-:W-:Y:S04]  /*4acc0*/  STL.64 [R1+0x3478], R30 ;  /* 0x0034781e01007387 */ /* 0x000fe80000100a00 */
[----:B------:R0:W-:Y:S02]  /*4acd0*/  STL.64 [R1+0x3558], R28 ;  /* 0x0035581c01007387 */ /* 0x0001e40000100a00 */
[----:B0-----:R-:W-:-:S02]  /*4ace0*/  IMAD.MOV.U32 R28, RZ, RZ, R23 ;  /* 0x000000ffff1c7224 */ /* 0x001fc400078e0017 */
[----:B------:R-:W3:Y:S01]  /*4acf0*/  LDL.LU R23, [R1+0x360c] ;  /* 0x00360c0001177983 */ /* 0x000ee20000300800 */
[----:B--2---:R-:W-:-:S03]  /*4ad00*/  IMAD.MOV.U32 R29, RZ, RZ, R15 ;  /* 0x000000ffff1d7224 */ /* 0x004fc600078e000f */
[----:B------:R-:W2:Y:S01]  /*4ad10*/  LDL.LU R15, [R1+0x3608] ;  /* 0x00360800010f7983 */ /* 0x000ea20000300800 */
[----:B------:R-:W-:Y:S02]  /*4ad20*/  IMAD.MOV.U32 R30, RZ, RZ, R18 ;  /* 0x000000ffff1e7224 */ /* 0x000fe400078e0012 */
[----:B------:R-:W-:Y:S01]  /*4ad30*/  IMAD.MOV.U32 R31, RZ, RZ, R19 ;  /* 0x000000ffff1f7224 */ /* 0x000fe200078e0013 */
[----:B------:R-:W2:Y:S04]  /*4ad40*/  LDL.LU R18, [R1+0x3604] ;  /* 0x0036040001127983 */ /* 0x000ea80000300800 */
[----:B------:R-:W2:Y:S02]  /*4ad50*/  LDL.LU R19, [R1+0x3600] ;  /* 0x0036000001137983 */ /* 0x000ea40000300800 */
[C---:B----4-:R-:W-:Y:S06]  /*4ad60*/  HMMA.16816.F32.BF16 R28, R44.reuse, R26, R28 ;  /* 0x0000001a2c1c723c */ /* 0x050fec000004181c */
[----:B------:R-:W-:Y:S04]  /*4ad70*/  STL.64 [R1+0x34c0], R26 ;  /* 0x0034c01a01007387 */ /* 0x000fe80000100a00 */
[----:B------:R3:W-:Y:S02]  /*4ad80*/  STL.64 [R1+0x3560], R24 ;  /* 0x0035601801007387 */ /* 0x0007e40000100a00 */
[C---:B---3--:R-:W-:Y:S11]  /*4ad90*/  HMMA.16816.F32.BF16 R24, R44.reuse, R22, R32 ;  /* 0x000000162c18723c */ /* 0x048ff60000041820 */
[----:B------:R-:W-:Y:S04]  /*4ada0*/  STL.64 [R1+0x7a0], R28 ;  /* 0x0007a01c01007387 */ /* 0x000fe80000100a00 */
[----:B------:R0:W-:Y:S04]  /*4adb0*/  STL.64 [R1+0x7a8], R30 ;  /* 0x0007a81e01007387 */ /* 0x0001e80000100a00 */
[----:B------:R-:W-:Y:S04]  /*4adc0*/  STL.64 [R1+0x35e0], R22 ;  /* 0x0035e01601007387 */ /* 0x000fe80000100a00 */
[----:B------:R-:W-:Y:S01]  /*4add0*/  STL [R1+0x35d8], R20 ;  /* 0x0035d81401007387 */ /* 0x000fe20000100800 */
[C---:B--2---:R-:W-:Y:S06]  /*4ade0*/  HMMA.16816.F32.BF16 R32, R44.reuse, R18, R48 ;  /* 0x000000122c20723c */ /* 0x044fec0000041830 */
[C---:B0-----:R-:W-:Y:S01]  /*4adf0*/  HMMA.16816.F32.BF16 R28, R44.reuse, R14, R52 ;  /* 0x0000000e2c1c723c */ /* 0x041fe20000041834 */
[----:B------:R-:W-:Y:S04]  /*4ae00*/  STL.64 [R1+0x790], R24 ;  /* 0x0007901801007387 */ /* 0x000fe80000100a00 */
[----:B------:R0:W-:Y:S02]  /*4ae10*/  STL.64 [R1+0x798], R26 ;  /* 0x0007981a01007387 */ /* 0x0001e40000100a00 */
[----:B0-----:R-:W-:Y:S10]  /*4ae20*/  HMMA.16816.F32.BF16 R24, R44, R10, R56 ;  /* 0x0000000a2c18723c */ /* 0x001ff40000041838 */
[----:B------:R-:W-:Y:S04]  /*4ae30*/  STL.64 [R1+0x780], R32 ;  /* 0x0007802001007387 */ /* 0x000fe80000100a00 */
[----:B------:R-:W-:Y:S04]  /*4ae40*/  STL.64 [R1+0x788], R34 ;  /* 0x0007882201007387 */ /* 0x000fe80000100a00 */
[----:B------:R-:W-:Y:S04]  /*4ae50*/  STL.64 [R1+0x770], R28 ;  /* 0x0007701c01007387 */ /* 0x000fe80000100a00 */
[----:B------:R-:W-:Y:S01]  /*4ae60*/  STL.64 [R1+0x778], R30 ;  /* 0x0007781e01007387 */ /* 0x000fe20000100a00 */
[----:B------:R-:W-:-:S03]  /*4ae70*/  IMAD.MOV.U32 R58, RZ, RZ, R7 ;  /* 0x000000ffff3a7224 */ /* 0x000fc600078e0007 */
[----:B------:R-:W2:Y:S01]  /*4ae80*/  LDL.LU R7, [R1+0x35fc] ;  /* 0x0035fc0001077983 */ /* 0x000ea20000300800 */
[----:B------:R-:W-:-:S03]  /*4ae90*/  IMAD.MOV.U32 R59, RZ, RZ, R6 ;  /* 0x000000ffff3b7224 */ /* 0x000fc600078e0006 */
[----:B------:R0:W-:Y:S04]  /*4aea0*/  STL.64 [R1+0x760], R24 ;  /* 0x0007601801007387 */ /* 0x0001e80000100a00 */
[----:B------:R1:W-:Y:S04]  /*4aeb0*/  STL.64 [R1+0x768], R26 ;  /* 0x0007681a01007387 */ /* 0x0003e80000100a00 */
[----:B------:R-:W3:Y:S04]  /*4aec0*/  LDL.LU R6, [R1+0x35f8] ;  /* 0x0035f80001067983 */ /* 0x000ee80000300800 */
[----:B0-----:R-:W4:Y:S04]  /*4aed0*/  LDL.LU R24, [R1+0x720] ;  /* 0x0007200001187983 */ /* 0x001f280000300800 */
[----:B------:R-:W4:Y:S04]  /*4aee0*/  LDL.LU R25, [R1+0x724] ;  /* 0x0007240001197983 */ /* 0x000f280000300800 */
[----:B-1----:R-:W4:Y:S04]  /*4aef0*/  LDL.LU R26, [R1+0x728] ;  /* 0x00072800011a7983 */ /* 0x002f280000300800 */
[----:B------:R-:W4:Y:S04]  /*4af00*/  LDL.LU R27, [R1+0x72c] ;  /* 0x00072c00011b7983 */ /* 0x000f280000300800 */
[----:B------:R-:W4:Y:S04]  /*4af10*/  LDL.64 R30, [R1+0x168] ;  /* 0x00016800011e7983 */ /* 0x000f280000100a00 */
        /* <DEDUP_REMOVED lines=8> */
[----:B------:R-:W4:Y:S01]  /*4afa0*/  LDL.LU R55, [R1+0x69c] ;  /* 0x00069c0001377983 */ /* 0x000f220000300800 */
[----:B------:R-:W-:-:S02]  /*4afb0*/  IMAD.MOV.U32 R50, RZ, RZ, R38 ;  /* 0x000000ffff327224 */ /* 0x000fc400078e0026 */
[----:B------:R-:W-:Y:S02]  /*4afc0*/  IMAD.MOV.U32 R51, RZ, RZ, R39 ;  /* 0x000000ffff337224 */ /* 0x000fe400078e0027 */
[----:B--2---:R-:W-:Y:S01]  /*4afd0*/  IMAD.MOV.U32 R33, RZ, RZ, R7 ;  /* 0x000000ffff217224 */ /* 0x004fe200078e0007 */
[----:B---3--:R-:W-:Y:S01]  /*4afe0*/  MOV R32, R6 ;  /* 0x0000000600207202 */ /* 0x008fe20000000f00 */
[----:B----4-:R-:W-:Y:S04]  /*4aff0*/  STL.64 [R1+0x3578], R54 ;  /* 0x0035783601007387 */ /* 0x010fe80000100a00 */
[----:B------:R-:W-:Y:S04]  /*4b000*/  STL.64 [R1+0x3570], R52 ;  /* 0x0035703401007387 */ /* 0x000fe80000100a00 */
[----:B------:R-:W2:Y:S04]  /*4b010*/  LDL.LU R38, [R1+0x35f4] ;  /* 0x0035f40001267983 */ /* 0x000ea80000300800 */
[----:B------:R-:W3:Y:S04]  /*4b020*/  LDL.LU R39, [R1+0x35f0] ;  /* 0x0035f00001277983 */ /* 0x000ee80000300800 */
[----:B------:R-:W-:Y:S04]  /*4b030*/  STL.64 [R1+0x3580], R50 ;  /* 0x0035803201007387 */ /* 0x000fe80000100a00 */
[----:B------:R-:W4:Y:S04]  /*4b040*/  LDL.LU R6, [R1+0x35ec] ;  /* 0x0035ec0001067983 */ /* 0x000f280000300800 */
[----:B------:R-:W4:Y:S04]  /*4b050*/  LDL.LU R7, [R1+0x35e8] ;  /* 0x0035e80001077983 */ /* 0x000f280000300800 */
[----:B------:R-:W2:Y:S04]  /*4b060*/  LDL.LU R34, [R1+0x6a8] ;  /* 0x0006a80001227983 */ /* 0x000ea80000300800 */
[----:B------:R-:W2:Y:S04]  /*4b070*/  LDL.LU R35, [R1+0x6ac] ;  /* 0x0006ac0001237983 */ /* 0x000ea80000300800 */
[----:B--2---:R-:W-:Y:S04]  /*4b080*/  STL.64 [R1+0x3590], R34 ;  /* 0x0035902201007387 */ /* 0x004fe80000100a00 */
[----:B------:R-:W-:Y:S04]  /*4b090*/  STL.64 [R1+0x3588], R32 ;  /* 0x0035882001007387 */ /* 0x000fe80000100a00 */
[----:B------:R0:W-:Y:S04]  /*4b0a0*/  STL.64 [R1+0x34d0], R10 ;  /* 0x0034d00a01007387 */ /* 0x0001e80000100a00 */
[----:B------:R-:W-:Y:S01]  /*4b0b0*/  STL.64 [R1+0x34c8], R8 ;  /* 0x0034c80801007387 */ /* 0x000fe20000100a00 */
[----:B0-----:R-:W-:-:S02]  /*4b0c0*/  IMAD.MOV.U32 R10, RZ, RZ, R13 ;  /* 0x000000ffff0a7224 */ /* 0x001fc400078e000d */
[----:B------:R-:W-:-:S05]  /*4b0d0*/  IMAD.MOV.U32 R11, RZ, RZ, R12 ;  /* 0x000000ffff0b7224 */ /* 0x000fca00078e000c */
[----:B------:R4:W-:Y:S02]  /*4b0e0*/  STL.64 [R1+0x3598], R10 ;  /* 0x0035980a01007387 */ /* 0x0009e40000100a00 */
[----:B----4-:R-:W-:Y:S06]  /*4b0f0*/  HMMA.16816.F32.BF16 R8, R44, R6, R56 ;  /* 0x000000062c08723c */ /* 0x010fec0000041838 */
[----:B------:R-:W-:Y:S04]  /*4b100*/  STL.64 [R1+0x34e0], R6 ;  /* 0x0034e00601007387 */ /* 0x000fe80000100a00 */
[----:B------:R0:W-:-:S13]  /*4b110*/  STL.64 [R1+0x34d8], R4 ;  /* 0x0034d80401007387 */ /* 0x0001da0000100a00 */
[----:B------:R-:W-:Y:S04]  /*4b120*/  STL.64 [R1+0x750], R8 ;  /* 0x0007500801007387 */ /* 0x000fe80000100a00 */
[----:B------:R-:W-:Y:S04]  /*4b130*/  STL.64 [R1+0x758], R10 ;  /* 0x0007580a01007387 */ /* 0x000fe80000100a00 */
[----:B0-----:R-:W2:Y:S04]  /*4b140*/  LDL.LU R4, [R1+0x6b0] ;  /* 0x0006b00001047983 */ /* 0x001ea80000300800 */
[----:B------:R-:W2:Y:S04]  /*4b150*/  LDL.LU R5, [R1+0x6b4] ;  /* 0x0006b40001057983 */ /* 0x000ea80000300800 */
[----:B------:R-:W4:Y:S04]  /*4b160*/  LDL.LU R6, [R1+0x6b8] ;  /* 0x0006b80001067983 */ /* 0x000f280000300800 */
[----:B------:R-:W4:Y:S04]  /*4b170*/  LDL.LU R7, [R1+0x6bc] ;  /* 0x0006bc0001077983 */ /* 0x000f280000300800 */
[----:B----4-:R-:W-:Y:S04]  /*4b180*/  STL.64 [R1+0x35a8], R6 ;  /* 0x0035a80601007387 */ /* 0x010fe80000100a00 */
[----:B--2---:R0:W-:Y:S02]  /*4b190*/  STL.64 [R1+0x35a0], R4 ;  /* 0x0035a00401007387 */ /* 0x0041e40000100a00 */
[----:B0-----:R-:W-:-:S15]  /*4b1a0*/  HMMA.16816.F32.BF16 R4, R44, R30, R24 ;  /* 0x0000001e2c04723c */ /* 0x001fde0000041818 */
[----:B------:R-:W-:-:S08]  /*4b1b0*/  NOP ;  /* 0x0000000000007918 */ /* 0x000fd00000000000 */
[----:B------:R-:W-:Y:S04]  /*4b1c0*/  STL.64 [R1+0x740], R4 ;  /* 0x0007400401007387 */ /* 0x000fe80000100a00 */
[----:B------:R-:W-:Y:S04]  /*4b1d0*/  STL.64 [R1+0x748], R6 ;  /* 0x0007480601007387 */ /* 0x000fe80000100a00 */
[----:B------:R-:W2:Y:S04]  /*4b1e0*/  LDL.LU R56, [R1+0x6f0] ;  /* 0x0006f00001387983 */ /* 0x000ea80000300800 */
[----:B------:R-:W2:Y:S04]  /*4b1f0*/  LDL.LU R57, [R1+0x6f4] ;  /* 0x0006f40001397983 */ /* 0x000ea80000300800 */
[----:B------:R-:W4:Y:S04]  /*4b200*/  LDL.LU R58, [R1+0x6f8] ;  /* 0x0006f800013a7983 */ /* 0x000f280000300800 */
[----:B------:R-:W4:Y:S01]  /*4b210*/  LDL.LU R59, [R1+0x6fc] ;  /* 0x0006fc00013b7983 */ /* 0x000f220000300800 */
[----:B------:R-:W-:-:S03]  /*4b220*/  IMAD.MOV.U32 R55, RZ, RZ, R21 ;  /* 0x000000ffff377224 */ /* 0x000fc600078e0015 */
[----:B----4-:R-:W-:Y:S04]  /*4b230*/  STL.64 [R1+0x35c0], R58 ;  /* 0x0035c03a01007387 */ /* 0x010fe80000100a00 */
[----:B--2---:R0:W-:Y:S04]  /*4b240*/  STL.64 [R1+0x35b8], R56 ;  /* 0x0035b83801007387 */ /* 0x0041e80000100a00 */
[----:B------:R-:W2:Y:S04]  /*4b250*/  LDL.LU R20, [R1+0x360] ;  /* 0x0003600001147983 */ /* 0x000ea80000300800 */
[----:B------:R-:W2:Y:S04]  /*4b260*/  LDL.LU R21, [R1+0x364] ;  /* 0x0003640001157983 */ /* 0x000ea80000300800 */
[----:B------:R-:W2:Y:S04]  /*4b270*/  LDL.LU R22, [R1+0x368] ;  /* 0x0003680001167983 */ /* 0x000ea80000300800 */
[----:B------:R-:W2:Y:S01]  /*4b280*/  LDL.LU R23, [R1+0x36c] ;  /* 0x00036c0001177983 */ /* 0x000ea20000300800 */
[----:B------:R-:W-:-:S03]  /*4b290*/  IMAD.MOV.U32 R54, RZ, RZ, R43 ;  /* 0x000000ffff367224 */ /* 0x000fc600078e002b */
[----:B0-----:R-:W4:Y:S04]  /*4b2a0*/  LDL.LU R56, [R1+0x350] ;  /* 0x0003500001387983 */ /* 0x001f280000300800 */
[----:B------:R-:W4:Y:S04]  /*4b2b0*/  LDL.LU R57, [R1+0x354] ;  /* 0x0003540001397983 */ /* 0x000f280000300800 */
[----:B------:R-:W4:Y:S04]  /*4b2c0*/  LDL.LU R58, [R1+0x358] ;  /* 0x00035800013a7983 */ /* 0x000f280000300800 */
[----:B------:R-:W4:Y:S04]  /*4b2d0*/  LDL.LU R59, [R1+0x35c] ;  /* 0x00035c00013b7983 */ /* 0x000f280000300800 */
[----:B------:R-:W4:Y:S04]  /*4b2e0*/  LDL.LU R4, [R1+0x340] ;  /* 0x0003400001047983 */ /* 0x000f280000300800 */
[----:B------:R-:W4:Y:S04]  /*4b2f0*/  LDL.LU R5, [R1+0x344] ;  /* 0x0003440001057983 */ /* 0x000f280000300800 */
[----:B------:R-:W4:Y:S01]  /*4b300*/  LDL.LU R6, [R1+0x348] ;  /* 0x0003480001067983 */ /* 0x000f220000300800 */
[----:B------:R-:W-:-:S03]  /*4b310*/  IMAD.MOV.U32 R43, RZ, RZ, R16 ;  /* 0x000000ffff2b7224 */ /* 0x000fc600078e0010 */
[----:B------:R-:W4:Y:S04]  /*4b320*/  LDL.LU R7, [R1+0x34c] ;  /* 0x00034c0001077983 */ /* 0x000f280000300800 */
        /* <DEDUP_REMOVED lines=9> */
[----:B------:R-:W4:Y:S01]  /*4b3c0*/  LDL.64 R26, [R1+0xe8] ;  /* 0x0000e800011a7983 */ /* 0x000f220000100a00 */
[----:B------:R-:W-:-:S02]  /*4b3d0*/  IMAD.MOV.U32 R13, RZ, RZ, R30 ;  /* 0x000000ffff0d7224 */ /* 0x000fc400078e001e */
[----:B------:R-:W-:Y:S01]  /*4b3e0*/  IMAD.MOV.U32 R12, RZ, RZ, R31 ;  /* 0x000000ffff0c7224 */ /* 0x000fe200078e001f */
[----:B------:R-:W4:Y:S04]  /*4b3f0*/  LDL.LU R28, [R1+0x6e0] ;  /* 0x0006e000011c7983 */ /* 0x000f280000300800 */
[----:B------:R-:W4:Y:S04]  /*4b400*/  LDL.LU R29, [R1+0x6e4] ;  /* 0x0006e400011d7983 */ /* 0x000f280000300800 */
[----:B------:R-:W4:Y:S04]  /*4b410*/  LDL.LU R30, [R1+0x6e8] ;  /* 0x0006e800011e7983 */ /* 0x000f280000300800 */
[----:B------:R-:W4:Y:S04]  /*4b420*/  LDL.LU R31, [R1+0x6ec] ;  /* 0x0006ec00011f7983 */ /* 0x000f280000300800 */
[----:B------:R0:W-:Y:S04]  /*4b430*/  STL.64 [R1+0x34f0], R14 ;  /* 0x0034f00e01007387 */ /* 0x0001e80000100a00 */
[----:B------:R-:W-:Y:S01]  /*4b440*/  STL.64 [R1+0x34e8], R12 ;  /* 0x0034e80c01007387 */ /* 0x000fe20000100a00 */
[----:B------:R-:W-:Y:S01]  /*4b450*/  IMAD.MOV.U32 R34, RZ, RZ, R42 ;  /* 0x000000ffff227224 */ /* 0x000fe200078e002a */
[----:B------:R-:W-:Y:S01]  /*4b460*/  MOV R42, R37 ;  /* 0x00000025002a7202 */ /* 0x000fe20000000f00 */
[----:B0-----:R-:W-:-:S02]  /*4b470*/  IMAD.MOV.U32 R15, RZ, RZ, R17 ;  /* 0x000000ffff0f7224 */ /* 0x001fc400078e0011 */
[----:B---3--:R-:W-:Y:S02]  /*4b480*/  IMAD.MOV.U32 R17, RZ, RZ, R39 ;  /* 0x000000ffff117224 */ /* 0x008fe400078e0027 */
[----:B------:R-:W-:Y:S01]  /*4b490*/  IMAD.MOV.U32 R14, RZ, RZ, R36 ;  /* 0x000000ffff0e7224 */ /* 0x000fe200078e0024 */
[----:B--2---:R-:W-:Y:S01]  /*4b4a0*/  HMMA.16816.F32.BF16 R44, R44, R38, R20 ;  /* 0x000000262c2c723c */ /* 0x004fe20000041814 */
[----:B------:R-:W2:Y:S04]  /*4b4b0*/  LDL.LU.64 R22, [R1+0x35e0] ;  /* 0x0035e00001167983 */ /* 0x000ea80000300a00 */
[----:B------:R-:W3:Y:S02]  /*4b4c0*/  LDL.LU R20, [R1+0x35d8] ;  /* 0x0035d80001147983 */ /* 0x000ee40000300800 */
[----:B------:R-:W-:-:S15]  /*4b4d0*/  IMAD.MOV.U32 R21, RZ, RZ, R38 ;  /* 0x000000ffff157224 */ /* 0x000fde00078e0026 */
[----:B------:R-:W-:-:S01]  /*4b4e0*/  NOP ;  /* 0x0000000000007918 */ /* 0x000fc20000000000 */
[----:B------:R0:W-:Y:S04]  /*4b4f0*/  STL.64 [R1+0x730], R44 ;  /* 0x0007302c01007387 */ /* 0x0001e80000100a00 */
[----:B------:R1:W-:Y:S04]  /*4b500*/  STL.64 [R1+0x738], R46 ;  /* 0x0007382e01007387 */ /* 0x0003e80000100a00 */
[----:B------:R-:W4:Y:S04]  /*4b510*/  LDL.LU.64 R38, [R1+0x35d0] ;  /* 0x0035d00001267983 */ /* 0x000f280000300a00 */
[----:B------:R-:W4:Y:S01]  /*4b520*/  LDL.LU.64 R36, [R1+0x35c8] ;  /* 0x0035c80001247983 */ /* 0x000f220000300a00 */
[----:B------:R-:W-:-:S03]  /*4b530*/  IMAD.MOV.U32 R35, RZ, RZ, R41 ;  /* 0x000000ffff237224 */ /* 0x000fc600078e0029 */
[----:B0-----:R-:W3:Y:S04]  /*4b540*/  LDL.LU R44, [R1+0x6c0] ;  /* 0x0006c000012c7983 */ /* 0x001ee80000300800 */
[----:B------:R-:W3:Y:S04]  /*4b550*/  LDL.LU R45, [R1+0x6c4] ;  /* 0x0006c400012d7983 */ /* 0x000ee80000300800 */
[----:B-1----:R-:W3:Y:S04]  /*4b560*/  LDL.LU R46, [R1+0x6c8] ;  /* 0x0006c800012e7983 */ /* 0x002ee80000300800 */
[----:B------:R-:W3:Y:S04]  /*4b570*/  LDL.LU R47, [R1+0x6cc] ;  /* 0x0006cc00012f7983 */ /* 0x000ee80000300800 */
[----:B--2---:R0:W-:Y:S02]  /*4b580*/  STL.64 [R1+0x3500], R22 ;  /* 0x0035001601007387 */ /* 0x0041e40000100a00 */
[----:B0-----:R-:W-:-:S02]  /*4b590*/  IMAD.MOV.U32 R22, RZ, RZ, R40 ;  /* 0x000000ffff167224 */ /* 0x001fc400078e0028 */
[----:B----4-:R-:W-:Y:S01]  /*4b5a0*/  HMMA.16816.F32.BF16 R40, R36, R42, R56 ;  /* 0x0000002a2428723c */ /* 0x010fe20000041838 */
[----:B---3--:R-:W-:Y:S04]  /*4b5b0*/  STL.64 [R1+0x34f8], R20 ;  /* 0x0034f81401007387 */ /* 0x008fe80000100a00 */
[----:B------:R-:W2:Y:S04]  /*4b5c0*/  LDL.LU.64 R58, [R1+0x35c0] ;  /* 0x0035c000013a7983 */ /* 0x000ea80000300a00 */
[----:B------:R-:W2:-:S14]  /*4b5d0*/  LDL.LU.64 R56, [R1+0x35b8] ;  /* 0x0035b80001387983 */ /* 0x000e9c0000300a00 */
[----:B------:R-:W-:Y:S04]  /*4b5e0*/  STL.64 [R1+0x720], R40 ;  /* 0x0007202801007387 */ /* 0x000fe80000100a00 */
[----:B------:R0:W-:Y:S04]  /*4b5f0*/  STL.64 [R1+0x728], R42 ;  /* 0x0007282a01007387 */ /* 0x0001e80000100a00 */
[----:B0-----:R-:W3:Y:S01]  /*4b600*/  LDL.LU.64 R42, [R1+0x35b0] ;  /* 0x0035b000012a7983 */ /* 0x001ee20000300a00 */
[C---:B------:R-:W-:Y:S06]  /*4b610*/  HMMA.16816.F32.BF16 R32, R36.reuse, R34, R8 ;  /* 0x000000222420723c */ /* 0x040fec0000041808 */
[C---:B------:R-:W-:Y:S06]  /*4b620*/  HMMA.16816.F32.BF16 R52, R36.reuse, R54, R48 ;  /* 0x000000362434723c */ /* 0x040fec0000041830 */
[----:B---3--:R-:W-:Y:S01]  /*4b630*/  HMMA.16816.F32.BF16 R40, R36, R42, R4 ;  /* 0x0000002a2428723c */ /* 0x008fe20000041804 */
[----:B------:R-:W3:Y:S04]  /*4b640*/  LDL.LU.64 R6, [R1+0x35a8] ;  /* 0x0035a80001067983 */ /* 0x000ee80000300a00 */
[----:B------:R-:W3:-:S15]  /*4b650*/  LDL.LU.64 R4, [R1+0x35a0] ;  /* 0x0035a00001047983 */ /* 0x000ede0000300a00 */
[----:B------:R-:W-:-:S03]  /*4b660*/  NOP ;  /* 0x0000000000007918 */ /* 0x000fc60000000000 */
[----:B------:R-:W-:Y:S04]  /*4b670*/  STL.64 [R1+0x360], R40 ;  /* 0x0003602801007387 */ /* 0x000fe80000100a00 */
[----:B------:R-:W-:Y:S04]  /*4b680*/  STL.64 [R1+0x368], R42 ;  /* 0x0003682a01007387 */ /* 0x000fe80000100a00 */
[----:B------:R0:W1:Y:S01]  /*4b690*/  LDSM.16.MT88.4 R40, [R16+UR4+0x8800] ;  /* 0x008800041028783b */ /* 0x0000620008004200 */
[----:B--2---:R-:W-:Y:S06]  /*4b6a0*/  HMMA.16816.F32.BF16 R56, R36, R26, R56 ;  /* 0x0000001a2438723c */ /* 0x004fec0000041838 */
[----:B0-----:R-:W-:Y:S01]  /*4b6b0*/  IMAD.MOV.U32 R16, RZ, RZ, R26 ;  /* 0x000000ffff107224 */ /* 0x001fe200078e001a */
[----:B-1----:R-:W-:Y:S04]  /*4b6c0*/  STL.64 [R1+0x3470], R42 ;  /* 0x0034702a01007387 */ /* 0x002fe80000100a00 */
[----:B------:R0:W-:Y:S04]  /*4b6d0*/  STL.64 [R1+0x3468], R40 ;  /* 0x0034682801007387 */ /* 0x0001e80000100a00 */
[----:B0-----:R-:W2:Y:S04]  /*4b6e0*/  LDL.LU R40, [R1+0x6d0] ;  /* 0x0006d00001287983 */ /* 0x001ea80000300800 */
[----:B------:R-:W2:Y:S04]  /*4b6f0*/  LDL.LU R41, [R1+0x6d4] ;  /* 0x0006d40001297983 */ /* 0x000ea80000300800 */
[----:B------:R-:W2:Y:S04]  /*4b700*/  LDL.LU R42, [R1+0x6d8] ;  /* 0x0006d800012a7983 */ /* 0x000ea80000300800 */
[----:B------:R-:W2:Y:S04]  /*4b710*/  LDL.LU R43, [R1+0x6dc] ;  /* 0x0006dc00012b7983 */ /* 0x000ea80000300800 */
[----:B------:R-:W3:Y:S04]  /*4b720*/  LDL.LU.64 R10, [R1+0x3598] ;  /* 0x00359800010a7983 */ /* 0x000ee80000300a00 */
[----:B------:R-:W-:Y:S04]  /*4b730*/  STL.64 [R1+0x940], R32 ;  /* 0x0009402001007387 */ /* 0x000fe80000100a00 */
[----:B------:R0:W-:Y:S04]  /*4b740*/  STL.64 [R1+0x948], R34 ;  /* 0x0009482201007387 */ /* 0x0001e80000100a00 */
[----:B0-----:R-:W4:Y:S04]  /*4b750*/  LDL.LU.64 R34, [R1+0x3590] ;  /* 0x0035900001227983 */ /* 0x001f280000300a00 */
[----:B------:R-:W4:Y:S04]  /*4b760*/  LDL.LU.64 R32, [R1+0x3588] ;  /* 0x0035880001207983 */ /* 0x000f280000300a00 */
[----:B------:R-:W4:Y:S04]  /*4b770*/  LDL.LU.64 R50, [R1+0x3580] ;  /* 0x0035800001327983 */ /* 0x000f280000300a00 */
        /* <DEDUP_REMOVED lines=8> */
[----:B------:R0:W-:Y:S04]  /*4b800*/  STL.64 [R1+0x3510], R18 ;  /* 0x0035101201007387 */ /* 0x0001e80000100a00 */
[----:B------:R1:W-:Y:S04]  /*4b810*/  STL.64 [R1+0x3508], R16 ;  /* 0x0035081001007387 */ /* 0x0003e80000100a00 */
[----:B0-----:R-:W1:Y:S04]  /*4b820*/  LDL R18, [R1+0xd8] ;  /* 0x0000d80001127983 */ /* 0x001e680000100800 */
[----:B------:R-:W1:Y:S01]  /*4b830*/  LDL R19, [R1+0xdc] ;  /* 0x0000dc0001137983 */ /* 0x000e620000100800 */
[----:B------:R-:W-:-:S07]  /*4b840*/  IMAD.MOV.U32 R23, RZ, RZ, R3 ;  /* 0x000000ffff177224 */ /* 0x000fce00078e0003 */
[C---:B--2---:R-:W-:Y:S06]  /*4b850*/  HMMA.16816.F32.BF16 R20, R36.reuse, R22, R40 ;  /* 0x000000162414723c */ /* 0x044fec0000041828 */
[----:B-1----:R-:W-:Y:S01]  /*4b860*/  HMMA.16816.F32.BF16 R16, R36, R18, R28 ;  /* 0x000000122410723c */ /* 0x002fe2000004181c */
[----:B------:R-:W2:-:S15]  /*4b870*/  LDL.LU.64 R28, [R1+0x3558] ;  /* 0x00355800011c7983 */ /* 0x000e9e0000300a00 */
[----:B------:R-:W-:-:S07]  /*4b880*/  NOP ;  /* 0x0000000000007918 */ /* 0x000fce0000000000 */
[----:B------:R-:W-:Y:S04]  /*4b890*/  STL.64 [R1+0x700], R16 ;  /* 0x0007001001007387 */ /* 0x000fe80000100a00 */
[----:B------:R0:W-:Y:S02]  /*4b8a0*/  STL.64 [R1+0x708], R18 ;  /* 0x0007081201007387 */ /* 0x0001e40000100a00 */
[C---:B0-----:R-:W-:Y:S06]  /*4b8b0*/  HMMA.16816.F32.BF16 R16, R36.reuse, R14, R44 ;  /* 0x0000000e2410723c */ /* 0x041fec000004182c */
[C---:B---3--:R-:W-:Y:S06]  /*4b8c0*/  HMMA.16816.F32.BF16 R12, R36.reuse, R10, R4 ;  /* 0x0000000a240c723c */ /* 0x048fec0000041804 */
[C---:B----4-:R-:W-:Y:S01]  /*4b8d0*/  HMMA.16816.F32.BF16 R8, R36.reuse, R50, R32 ;  /* 0x000000322408723c */ /* 0x050fe20000041820 */
[----:B------:R-:W-:Y:S04]  /*4b8e0*/  STL.64 [R1+0x6f0], R20 ;  /* 0x0006f01401007387 */ /* 0x000fe80000100a00 */
[----:B------:R-:W-:Y:S01]  /*4b8f0*/  STL.64 [R1+0x6f8], R22 ;  /* 0x0006f81601007387 */ /* 0x000fe20000100a00 */
[----:B------:R-:W-:Y:S07]  /*4b900*/  HMMA.16816.F32.BF16 R4, R36, R58, R52 ;  /* 0x0000003a2404723c */ /* 0x000fee0000041834 */
[----:B------:R-:W-:Y:S01]  /*4b910*/  MOV R58, R25 ;  /* 0x00000019003a7202 */ /* 0x000fe20000000f00 */
[----:B------:R-:W-:Y:S04]  /*4b920*/  STL.64 [R1+0x6e0], R16 ;  /* 0x0006e01001007387 */ /* 0x000fe80000100a00 */
[----:B------:R-:W-:Y:S04]  /*4b930*/  STL.64 [R1+0x6e8], R18 ;  /* 0x0006e81201007387 */ /* 0x000fe80000100a00 */
[----:B------:R-:W-:Y:S04]  /*4b940*/  STL.64 [R1+0x6d0], R12 ;  /* 0x0006d00c01007387 */ /* 0x000fe80000100a00 */
[----:B------:R-:W-:Y:S04]  /*4b950*/  STL.64 [R1+0x6d8], R14 ;  /* 0x0006d80e01007387 */ /* 0x000fe80000100a00 */
[----:B------:R-:W-:Y:S04]  /*4b960*/  STL.64 [R1+0x6c0], R8 ;  /* 0x0006c00801007387 */ /* 0x000fe80000100a00 */
[----:B------:R-:W-:Y:S04]  /*4b970*/  STL.64 [R1+0x6c8], R10 ;  /* 0x0006c80a01007387 */ /* 0x000fe80000100a00 */
[----:B------:R-:W3:Y:S01]  /*4b980*/  LDL.LU R25, [R1+0x3554] ;  /* 0x0035540001197983 */ /* 0x000ee20000300800 */
[----:B------:R-:W-:-:S03]  /*4b990*/  IMAD.MOV.U32 R59, RZ, RZ, R2 ;  /* 0x000000ffff3b7224 */ /* 0x000fc600078e0002 */
[----:B------:R-:W-:Y:S04]  /*4b9a0*/  STL.64 [R1+0x6b0], R4 ;  /* 0x0006b00401007387 */ /* 0x000fe80000100a00 */
[----:B------:R-:W-:Y:S04]  /*4b9b0*/  STL.64 [R1+0x6b8], R6 ;  /* 0x0006b80601007387 */ /* 0x000fe80000100a00 */
[----:B------:R-:W4:Y:S01]  /*4b9c0*/  LDL.LU R2, [R1+0x3550] ;  /* 0x0035500001027983 */ /* 0x000f220000300800 */
[----:B------:R-:W-:-:S03]  /*4b9d0*/  IMAD.MOV.U32 R50, RZ, RZ, R24 ;  /* 0x000000ffff327224 */ /* 0x000fc600078e0018 */
[----:B------:R-:W-:Y:S01]  /*4b9e0*/  STL.64 [R1+0x3518], R58 ;  /* 0x0035183a01007387 */ /* 0x000fe20000100a00 */
[----:B--2---:R-:W-:Y:S02]  /*4b9f0*/  IMAD.MOV.U32 R34, RZ, RZ, R28 ;  /* 0x000000ffff227224 */ /* 0x004fe400078e001c */
[----:B------:R-:W-:Y:S01]  /*4ba00*/  IMAD.MOV.U32 R35, RZ, RZ, R29 ;  /* 0x000000ffff237224 */ /* 0x000fe200078e001d */
[----:B------:R-:W2:Y:S04]  /*4ba10*/  LDL.LU R28, [R1+0x354c] ;  /* 0x00354c00011c7983 */ /* 0x000ea80000300800 */
[----:B------:R-:W4:Y:S04]  /*4ba20*/  LDL.LU R29, [R1+0x3548] ;  /* 0x00354800011d7983 */ /* 0x000f280000300800 */
[----:B------:R-:W-:Y:S04]  /*4ba30*/  STL.64 [R1+0x3520], R34 ;  /* 0x0035202201007387 */ /* 0x000fe80000100a00 */
[----:B------:R-:W2:Y:S01]  /*4ba40*/  LDL.LU R24, [R1+0x3544] ;  /* 0x0035440001187983 */ /* 0x000ea20000300800 */
[----:B---3--:R-:W-:-:S03]  /*4ba50*/  IMAD.MOV.U32 R51, RZ, RZ, R25 ;  /* 0x000000ffff337224 */ /* 0x008fc600078e0019 */
[----:B------:R-:W3:Y:S04]  /*4ba60*/  LDL.LU R25, [R1+0x3540] ;  /* 0x0035400001197983 */ /* 0x000ee80000300800 */
[----:B------:R-:W-:Y:S04]  /*4ba70*/  STL.64 [R1+0x3528], R50 ;  /* 0x0035283201007387 */ /* 0x000fe80000100a00 */
[----:B------:R-:W4:Y:S04]  /*4ba80*/  LDL.LU R40, [R1+0x660] ;  /* 0x0006600001287983 */ /* 0x000f280000300800 */
[----:B------:R-:W4:Y:S04]  /*4ba90*/  LDL.LU R41, [R1+0x664] ;  /* 0x0006640001297983 */ /* 0x000f280000300800 */
[----:B------:R-:W2:Y:S04]  /*4baa0*/  LDL.LU R42, [R1+0x668] ;  /* 0x00066800012a7983 */ /* 0x000ea80000300800 */
[----:B------:R-:W2:Y:S04]  /*4bab0*/  LDL.LU R43, [R1+0x66c] ;  /* 0x00066c00012b7983 */ /* 0x000ea80000300800 */
[----:B--2---:R-:W-:Y:S04]  /*4bac0*/  STL.64 [R1+0x3538], R42 ;  /* 0x0035382a01007387 */ /* 0x004fe80000100a00 */
[----:B----4-:R0:W-:Y:S04]  /*4bad0*/  STL.64 [R1+0x3530], R40 ;  /* 0x0035302801007387 */ /* 0x0101e80000100a00 */
[----:B0-----:R-:W2:Y:S04]  /*4bae0*/  LDL.LU R40, [R1+0x680] ;  /* 0x0006800001287983 */ /* 0x001ea80000300800 */
[----:B------:R-:W2:Y:S04]  /*4baf0*/  LDL.LU R41, [R1+0x684] ;  /* 0x0006840001297983 */ /* 0x000ea80000300800 */
[----:B------:R-:W2:Y:S04]  /*4bb00*/  LDL.LU R42, [R1+0x688] ;  /* 0x00068800012a7983 */ /* 0x000ea80000300800 */
[----:B------:R-:W2:Y:S04]  /*4bb10*/  LDL.LU R43, [R1+0x68c] ;  /* 0x00068c00012b7983 */ /* 0x000ea80000300800 */
[----:B------:R-:W4:Y:S04]  /*4bb20*/  LDL.LU R32, [R1+0x670] ;  /* 0x0006700001207983 */ /* 0x000f280000300800 */
[----:B------:R-:W4:Y:S04]  /*4bb30*/  LDL.LU R33, [R1+0x674] ;  /* 0x0006740001217983 */ /* 0x000f280000300800 */
[----:B------:R-:W4:Y:S04]  /*4bb40*/  LDL.LU R34, [R1+0x678] ;  /* 0x0006780001227983 */ /* 0x000f280000300800 */
[----:B------:R-:W4:Y:S01]  /*4bb50*/  LDL.LU R35, [R1+0x67c] ;  /* 0x00067c0001237983 */ /* 0x000f220000300800 */
[----:B---3--:R-:W-:-:S02]  /*4bb60*/  IMAD.MOV.U32 R50, RZ, RZ, R25 ;  /* 0x000000ffff327224 */ /* 0x008fc400078e0019 */
[----:B------:R-:W-:Y:S02]  /*4bb70*/  IMAD.MOV.U32 R51, RZ, RZ, R24 ;  /* 0x000000ffff337224 */ /* 0x000fe400078e0018 */
[----:B------:R-:W-:Y:S02]  /*4bb80*/  IMAD.MOV.U32 R59, RZ, RZ, R28 ;  /* 0x000000ffff3b7224 */ /* 0x000fe400078e001c */
[----:B------:R-:W-:Y:S01]  /*4bb90*/  IMAD.MOV.U32 R58, RZ, RZ, R29 ;  /* 0x000000ffff3a7224 */ /* 0x000fe200078e001d */
[----:B------:R-:W3:Y:S04]  /*4bba0*/  LDL.LU R28, [R1+0x650] ;  /* 0x00065000011c7983 */ /* 0x000ee80000300800 */
[----:B------:R-:W3:Y:S04]  /*4bbb0*/  LDL.LU R29, [R1+0x654] ;  /* 0x00065400011d7983 */ /* 0x000ee80000300800 */
[----:B------:R-:W3:Y:S04]  /*4bbc0*/  LDL.LU R30, [R1+0x658] ;  /* 0x00065800011e7983 */ /* 0x000ee80000300800 */
[----:B------:R-:W3:Y:S04]  /*4bbd0*/  LDL.LU R31, [R1+0x65c] ;  /* 0x00065c00011f7983 */ /* 0x000ee80000300800 */
[----:B------:R-:W3:Y:S04]  /*4bbe0*/  LDL.LU R24, [R1+0x610] ;  /* 0x0006100001187983 */ /* 0x000ee80000300800 */
[----:B------:R-:W3:Y:S01]  /*4bbf0*/  LDL.LU R25, [R1+0x614] ;  /* 0x0006140001197983 */ /* 0x000ee20000300800 */
[----:B------:R-:W-:-:S03]  /*4bc00*/  IMAD.MOV.U32 R3, RZ, RZ, R27 ;  /* 0x000000ffff037224 */ /* 0x000fc600078e001b */
[----:B------:R-:W3:Y:S04]  /*4bc10*/  LDL.LU R26, [R1+0x618] ;  /* 0x00061800011a7983 */ /* 0x000ee80000300800 */
[----:B------:R-:W3:Y:S04]  /*4bc20*/  LDL.LU R27, [R1+0x61c] ;  /* 0x00061c00011b7983 */ /* 0x000ee80000300800 */
[----:B------:R-:W3:Y:S04]  /*4bc30*/  LDL.LU R16, [R1+0x640] ;  /* 0x0006400001107983 */ /* 0x000ee80000300800 */
[----:B------:R-:W3:Y:S04]  /*4bc40*/  LDL.LU R17, [R1+0x644] ;  /* 0x0006440001117983 */ /* 0x000ee80000300800 */
[----:B------:R-:W3:Y:S04]  /*4bc50*/  LDL.LU R18, [R1+0x648] ;  /* 0x0006480001127983 */ /* 0x000ee80000300800 */
[----:B------:R-:W3:Y:S04]  /*4bc60*/  LDL.LU R19, [R1+0x64c] ;  /* 0x00064c0001137983 */ /* 0x000ee80000300800 */
[----:B------:R-:W3:Y:S04]  /*4bc70*/  LDL.LU.64 R22, [R1+0x38] ;  /* 0x0000380001167983 */ /* 0x000ee80000300a00 */
        /* <DEDUP_REMOVED lines=12> */
[C---:B--2---:R-:W-:Y:S03]  /*4bd40*/  HMMA.16816.F32.BF16 R48, R36.reuse, R50, R40 ;  /* 0x000000322430723c */ /* 0x044fe60000041828 */
[----:B------:R-:W2:Y:S04]  /*4bd50*/  LDL.LU.64 R42, [R1+0x3538] ;  /* 0x00353800012a7983 */ /* 0x000ea80000300a00 */
[----:B------:R-:W2:Y:S01]  /*4bd60*/  LDL.LU.64 R40, [R1+0x3530] ;  /* 0x0035300001287983 */ /* 0x000ea20000300a00 */
[----:B----4-:R-:W-:-:S15]  /*4bd70*/  HMMA.16816.F32.BF16 R56, R36, R58, R32 ;  /* 0x0000003a2438723c */ /* 0x010fde0000041820 */
[----:B------:R-:W-:Y:S04]  /*4bd80*/  STL.64 [R1+0x6a0], R48 ;  /* 0x0006a03001007387 */ /* 0x000fe80000100a00 */
[----:B------:R0:W-:Y:S04]  /*4bd90*/  STL.64 [R1+0x6a8], R50 ;  /* 0x0006a83201007387 */ /* 0x0001e80000100a00 */
[----:B0-----:R-:W2:Y:S04]  /*4bda0*/  LDL.LU.64 R50, [R1+0x3528] ;  /* 0x0035280001327983 */ /* 0x001ea80000300a00 */
[----:B------:R-:W4:Y:S04]  /*4bdb0*/  LDL.LU.64 R34, [R1+0x3520] ;  /* 0x0035200001227983 */ /* 0x000f280000300a00 */
[----:B------:R-:W-:Y:S04]  /*4bdc0*/  STL.64 [R1+0x690], R56 ;  /* 0x0006903801007387 */ /* 0x000fe80000100a00 */
[----:B------:R0:W-:Y:S04]  /*4bdd0*/  STL.64 [R1+0x698], R58 ;  /* 0x0006983a01007387 */ /* 0x0001e80000100a00 */
[----:B0-----:R-:W4:Y:S01]  /*4bde0*/  LDL.LU.64 R58, [R1+0x3518] ;  /* 0x00351800013a7983 */ /* 0x001f220000300a00 */
[----:B---3--:R-:W-:Y:S01]  /*4bdf0*/  HMMA.16816.F32.BF16 R16, R36, R22, R16 ;  /* 0x000000162410723c */ /* 0x008fe20000041810 */
[----:B------:R-:W-:-:S02]  /*4be00*/  IMAD.MOV.U32 R46, RZ, RZ, R2 ;  /* 0x000000ffff2e7224 */ /* 0x000fc400078e0002 */
[----:B------:R-:W-:Y:S01]  /*4be10*/  IMAD.MOV.U32 R47, RZ, RZ, R0 ;  /* 0x000000ffff2f7224 */ /* 0x000fe200078e0000 */
[----:B------:R-:W3:Y:S01]  /*4be20*/  LDL.LU R48, [R1+0x5f0] ;  /* 0x0005f00001307983 */ /* 0x000ee20000300800 */
[----:B------:R-:W-:Y:S01]  /*4be30*/  MOV R10, R61 ;  /* 0x0000003d000a7202 */ /* 0x000fe20000000f00 */
[----:B------:R-:W-:-:S04]  /*4be40*/  IMAD.MOV.U32 R11, RZ, RZ, R60 ;  /* 0x000000ffff0b7224 */ /* 0x000fc800078e003c */
[C---:B------:R-:W-:Y:S06]  /*4be50*/  HMMA.16816.F32.BF16 R44, R36.reuse, R46, R12 ;  /* 0x0000002e242c723c */ /* 0x040fec000004180c */
[----:B------:R-:W-:Y:S01]  /*4be60*/  HMMA.16816.F32.BF16 R8, R36, R10, R4 ;  /* 0x0000000a2408723c */ /* 0x000fe20000041804 */
[----:B------:R-:W-:Y:S02]  /*4be70*/  IMAD.MOV.U32 R2, RZ, RZ, R22 ;  /* 0x000000ffff027224 */ /* 0x000fe400078e0016 */
[----:B------:R-:W-:-:S03]  /*4be80*/  IMAD.MOV.U32 R0, RZ, RZ, R23 ;  /* 0x000000ffff007224 */ /* 0x000fc600078e0017 */
[C---:B--2---:R-:W-:Y:S06]  /*4be90*/  HMMA.16816.F32.BF16 R40, R36.reuse, R50, R40 ;  /* 0x000000322428723c */ /* 0x044fec0000041828 */
[----:B----4-:R-:W-:-:S15]  /*4bea0*/  HMMA.16816.F32.BF16 R28, R36, R34, R28 ;  /* 0x00000022241c723c */ /* 0x010fde000004181c */
[----:B------:R-:W-:-:S02]  /*4beb0*/  NOP ;  /* 0x0000000000007918 */ /* 0x000fc40000000000 */
[----:B------:R0:W-:Y:S04]  /*4bec0*/  STL.64 [R1+0x680], R40 ;  /* 0x0006802801007387 */ /* 0x0001e80000100a00 */
[----:B------:R1:W-:Y:S04]  /*4bed0*/  STL.64 [R1+0x688], R42 ;  /* 0x0006882a01007387 */ /* 0x0003e80000100a00 */
[----:B------:R-:W3:Y:S04]  /*4bee0*/  LDL.LU R49, [R1+0x5f4] ;  /* 0x0005f40001317983 */ /* 0x000ee80000300800 */
[----:B------:R-:W3:Y:S04]  /*4bef0*/  LDL.LU R50, [R1+0x5f8] ;  /* 0x0005f80001327983 */ /* 0x000ee80000300800 */
[----:B------:R-:W3:Y:S04]  /*4bf00*/  LDL.LU R51, [R1+0x5fc] ;  /* 0x0005fc0001337983 */ /* 0x000ee80000300800 */
[----:B------:R-:W2:Y:S04]  /*4bf10*/  LDL.LU R32, [R1+0x5e0] ;  /* 0x0005e00001207983 */ /* 0x000ea80000300800 */
[----:B------:R4:W-:Y:S04]  /*4bf20*/  STL.64 [R1+0x670], R28 ;  /* 0x0006701c01007387 */ /* 0x0009e80000100a00 */
[----:B------:R4:W-:Y:S04]  /*4bf30*/  STL.64 [R1+0x678], R30 ;  /* 0x0006781e01007387 */ /* 0x0009e80000100a00 */
[----:B------:R-:W2:Y:S04]  /*4bf40*/  LDL.LU R33, [R1+0x5e4] ;  /* 0x0005e40001217983 */ /* 0x000ea80000300800 */
[----:B------:R-:W2:Y:S04]  /*4bf50*/  LDL.LU R34, [R1+0x5e8] ;  /* 0x0005e80001227983 */ /* 0x000ea80000300800 */
[----:B------:R-:W2:Y:S04]  /*4bf60*/  LDL.LU R35, [R1+0x5ec] ;  /* 0x0005ec0001237983 */ /* 0x000ea80000300800 */
[----:B0-----:R-:W2:Y:S04]  /*4bf70*/  LDL.LU R40, [R1+0x580] ;  /* 0x0005800001287983 */ /* 0x001ea80000300800 */
[----:B------:R-:W2:Y:S04]  /*4bf80*/  LDL.LU R41, [R1+0x584] ;  /* 0x0005840001297983 */ /* 0x000ea80000300800 */
[----:B-1----:R-:W2:Y:S04]  /*4bf90*/  LDL.LU R42, [R1+0x588] ;  /* 0x00058800012a7983 */ /* 0x002ea80000300800 */
[----:B------:R-:W2:Y:S01]  /*4bfa0*/  LDL.LU R43, [R1+0x58c] ;  /* 0x00058c00012b7983 */ /* 0x000ea20000300800 */
[C---:B------:R-:W-:Y:S03]  /*4bfb0*/  HMMA.16816.F32.BF16 R56, R36.reuse, R58, R24 ;  /* 0x0000003a2438723c */ /* 0x040fe60000041818 */
[----:B----4-:R-:W4:Y:S04]  /*4bfc0*/  LDL.LU R28, [R1+0x5d0] ;  /* 0x0005d000011c7983 */ /* 0x010f280000300800 */
[----:B------:R-:W4:Y:S04]  /*4bfd0*/  LDL.LU R29, [R1+0x5d4] ;  /* 0x0005d400011d7983 */ /* 0x000f280000300800 */
[----:B------:R-:W4:Y:S04]  /*4bfe0*/  LDL.LU R30, [R1+0x5d8] ;  /* 0x0005d800011e7983 */ /* 0x000f280000300800 */
[----:B------:R-:W4:Y:S04]  /*4bff0*/  LDL.LU R31, [R1+0x5dc] ;  /* 0x0005dc00011f7983 */ /* 0x000f280000300800 */
[----:B------:R-:W-:Y:S04]  /*4c000*/  STL.64 [R1+0x660], R16 ;  /* 0x0006601001007387 */ /* 0x000fe80000100a00 */
[----:B------:R0:W-:Y:S04]  /*4c010*/  STL.64 [R1+0x668], R18 ;  /* 0x0006681201007387 */ /* 0x0001e80000100a00 */
[----:B0-----:R-:W4:Y:S04]  /*4c020*/  LDL.LU.64 R18, [R1+0x3510] ;  /* 0x0035100001127983 */ /* 0x001f280000300a00 */
[----:B------:R-:W4:Y:S04]  /*4c030*/  LDL.LU.64 R16, [R1+0x3508] ;  /* 0x0035080001107983 */ /* 0x000f280000300a00 */
[----:B------:R-:W4:Y:S04]  /*4c040*/  LDL.LU.64 R22, [R1+0x3500] ;  /* 0x0035000001167983 */ /* 0x000f280000300a00 */
[----:B------:R-:W4:Y:S04]  /*4c050*/  LDL.LU.64 R20, [R1+0x34f8] ;  /* 0x0034f80001147983 */ /* 0x000f280000300a00 */
[----:B------:R-:W4:Y:S04]  /*4c060*/  LDL.LU.64 R14, [R1+0x34f0] ;  /* 0x0034f000010e7983 */ /* 0x000f280000300a00 */
[----:B------:R-:W4:Y:S04]  /*4c070*/  LDL.LU.64 R12, [R1+0x34e8] ;  /* 0x0034e800010c7983 */ /* 0x000f280000300a00 */
[----:B------:R0:W-:Y:S04]  /*4c080*/  STL.64 [R1+0x650], R44 ;  /* 0x0006502c01007387 */ /* 0x0001e80000100a00 */
[----:B------:R1:W-:Y:S04]  /*4c090*/  STL.64 [R1+0x658], R46 ;  /* 0x0006582e01007387 */ /* 0x0003e80000100a00 */
[----:B0-----:R-:W4:Y:S04]  /*4c0a0*/  LDL.LU R44, [R1+0x570] ;  /* 0x00057000012c7983 */ /* 0x001f280000300800 */
[----:B------:R-:W4:Y:S04]  /*4c0b0*/  LDL.LU R45, [R1+0x574] ;  /* 0x00057400012d7983 */ /* 0x000f280000300800 */
[----:B-1----:R-:W4:Y:S04]  /*4c0c0*/  LDL.LU R46, [R1+0x578] ;  /* 0x00057800012e7983 */ /* 0x002f280000300800 */
[----:B------:R-:W4:Y:S04]  /*4c0d0*/  LDL.LU R47, [R1+0x57c] ;  /* 0x00057c00012f7983 */ /* 0x000f280000300800 */
[----:B------:R-:W4:Y:S04]  /*4c0e0*/  LDL.LU.64 R6, [R1+0x34e0] ;  /* 0x0034e00001067983 */ /* 0x000f280000300a00 */
[----:B------:R-:W4:Y:S04]  /*4c0f0*/  LDL.LU.64 R4, [R1+0x34d8] ;  /* 0x0034d80001047983 */ /* 0x000f280000300a00 */
[----:B------:R-:W-:Y:S04]  /*4c100*/  STL.64 [R1+0x640], R8 ;  /* 0x0006400801007387 */ /* 0x000fe80000100a00 */
[----:B------:R0:W-:Y:S04]  /*4c110*/  STL.64 [R1+0x648], R10 ;  /* 0x0006480a01007387 */ /* 0x0001e80000100a00 */
[----:B0-----:R-:W4:Y:S04]  /*4c120*/  LDL.LU.64 R10, [R1+0x34d0] ;  /* 0x0034d000010a7983 */ /* 0x001f280000300a00 */
[----:B------:R-:W4:Y:S04]  /*4c130*/  LDL.LU.64 R8, [R1+0x34c8] ;  /* 0x0034c80001087983 */ /* 0x000f280000300a00 */
[----:B------:R-:W4:Y:S04]  /*4c140*/  LDL.LU.64 R26, [R1+0x34c0] ;  /* 0x0034c000011a7983 */ /* 0x000f280000300a00 */
[----:B------:R-:W-:Y:S04]  /*4c150*/  STL.64 [R1+0x630], R56 ;  /* 0x0006303801007387 */ /* 0x000fe80000100a00 */
[----:B------:R0:W-:Y:S04]  /*4c160*/  STL.64 [R1+0x638], R58 ;  /* 0x0006383a01007387 */ /* 0x0001e80000100a00 */
[----:B0-----:R-:W3:Y:S04]  /*4c170*/  LDL.LU.64 R58, [R1+0x34b8] ;  /* 0x0034b800013a7983 */ /* 0x001ee80000300a00 */
        /* <DEDUP_REMOVED lines=8> */
[----:B--2---:R0:W-:Y:S04]  /*4c200*/  STL.64 [R1+0x3388], R56 ;  /* 0x0033883801007387 */ /* 0x0041e80000100a00 */
[----:B0-----:R-:W2:Y:S04]  /*4c210*/  LDL.LU R56, [R1+0x590] ;  /* 0x0005900001387983 */ /* 0x001ea80000300800 */
[----:B------:R-:W2:Y:S04]  /*4c220*/  LDL.LU R57, [R1+0x594] ;  /* 0x0005940001397983 */ /* 0x000ea80000300800 */
        /* <DEDUP_REMOVED lines=9> */
[----:B----4-:R0:W-:Y:S04]  /*4c2c0*/  STL.64 [R1+0x3378], R52 ;  /* 0x0033783401007387 */ /* 0x0101e80000100a00 */
[----:B0-----:R-:W4:Y:S04]  /*4c2d0*/  LDL.LU R52, [R1+0x5a0] ;  /* 0x0005a00001347983 */ /* 0x001f280000300800 */
[----:B------:R-:W4:Y:S04]  /*4c2e0*/  LDL.LU R53, [R1+0x5a4] ;  /* 0x0005a40001357983 */ /* 0x000f280000300800 */
        /* <DEDUP_REMOVED lines=19> */
[----:B------:R-:W2:Y:S04]  /*4c420*/  LDL R28, [R1+0x24fc] ;  /* 0x0024fc00011c7983 */ /* 0x000ea80000100800 */
[----:B------:R-:W-:Y:S04]  /*4c430*/  STL.64 [R1+0x33a0], R34 ;  /* 0x0033a02201007387 */ /* 0x000fe80000100a00 */
[----:B----4-:R0:W-:Y:S04]  /*4c440*/  STL.64 [R1+0x3398], R32 ;  /* 0x0033982001007387 */ /* 0x0101e80000100a00 */
[----:B0-----:R-:W3:Y:S04]  /*4c450*/  LDL.LU R32, [R1+0x5c0] ;  /* 0x0005c00001207983 */ /* 0x001ee80000300800 */
[----:B------:R-:W3:Y:S04]  /*4c460*/  LDL.LU R33, [R1+0x5c4] ;  /* 0x0005c40001217983 */ /* 0x000ee80000300800 */
[----:B------:R-:W3:Y:S04]  /*4c470*/  LDL.LU R34, [R1+0x5c8] ;  /* 0x0005c80001227983 */ /* 0x000ee80000300800 */
[----:B------:R-:W3:Y:S02]  /*4c480*/  LDL.LU R35, [R1+0x5cc] ;  /* 0x0005cc0001237983 */ /* 0x000ee40000300800 */
[----:B---3--:R-:W-:Y:S06]  /*4c490*/  HMMA.16816.F32.BF16 R32, R36, R30, R32 ;  /* 0x0000001e2420723c */ /* 0x008fec0000041820 */
[----:B------:R-:W-:-:S15]  /*4c4a0*/  STL.64 [R1+0x3430], R30 ;  /* 0x0034301e01007387 */ /* 0x000fde0000100a00 */
[----:B------:R-:W-:-:S02]  /*4c4b0*/  NOP ;  /* 0x0000000000007918 */ /* 0x000fc40000000000 */
[----:B------:R-:W-:Y:S04]  /*4c4c0*/  STL.64 [R1+0x5e0], R32 ;  /* 0x0005e02001007387 */ /* 0x000fe80000100a00 */
[----:B------:R2:W-:Y:S04]  /*4c4d0*/  STL.64 [R1+0x5e8], R34 ;  /* 0x0005e82201007387 */ /* 0x0005e80000100a00 */
[----:B------:R0:W-:Y:S01]  /*4c4e0*/  STL.64 [R1+0x33d8], R26 ;  /* 0x0033d81a01007387 */ /* 0x0001e20000100a00 */
[C---:B--2---:R-:W-:Y:S06]  /*4c4f0*/  HMMA.16816.F32.BF16 R32, R36.reuse, R26, R48 ;  /* 0x0000001a2420723c */ /* 0x044fec0000041830 */
[----:B0-----:R-:W-:-:S15]  /*4c500*/  HMMA.16816.F32.BF16 R24, R36, R22, R52 ;  /* 0x000000162418723c */ /* 0x001fde0000041834 */
[----:B------:R-:W-:-:S02]  /*4c510*/  NOP ;  /* 0x0000000000007918 */ /* 0x000fc40000000000 */
[----:B------:R-:W-:Y:S04]  /*4c520*/  STL.64 [R1+0x5d0], R32 ;  /* 0x0005d02001007387 */ /* 0x000fe80000100a00 */
[----:B------:R0:W-:Y:S04]  /*4c530*/  STL.64 [R1+0x5d8], R34 ;  /* 0x0005d82201007387 */ /* 0x0001e80000100a00 */
[----:B------:R-:W-:Y:S04]  /*4c540*/  STL.64 [R1+0x3440], R22 ;  /* 0x0034401601007387 */ /* 0x000fe80000100a00 */
[----:B------:R-:W-:Y:S04]  /*4c550*/  STL [R1+0x3438], R20 ;  /* 0x0034381401007387 */ /* 0x000fe80000100800 */
[----:B------:R-:W-:Y:S04]  /*4c560*/  STL.64 [R1+0x5c0], R24 ;  /* 0x0005c01801007387 */ /* 0x000fe80000100a00 */
[----:B------:R1:W-:Y:S01]  /*4c570*/  STL.64 [R1+0x5c8], R26 ;  /* 0x0005c81a01007387 */ /* 0x0003e20000100a00 */
[C---:B0-----:R-:W-:Y:S06]  /*4c580*/  HMMA.16816.F32.BF16 R32, R36.reuse, R18, R56 ;  /* 0x000000122420723c */ /* 0x041fec0000041838 */
[----:B-1----:R-:W-:Y:S01]  /*4c590*/  HMMA.16816.F32.BF16 R24, R36, R14, R40 ;  /* 0x0000000e2418723c */ /* 0x002fe20000041828 */
[----:B------:R-:W-:-:S15]  /*4c5a0*/  STL [R1+0x3358], R19 ;  /* 0x0033581301007387 */ /* 0x000fde0000100800 */
[----:B------:R-:W-:-:S01]  /*4c5b0*/  NOP ;  /* 0x0000000000007918 */ /* 0x000fc20000000000 */
[----:B------:R-:W-:Y:S04]  /*4c5c0*/  STL.64 [R1+0x5b0], R32 ;  /* 0x0005b02001007387 */ /* 0x000fe80000100a00 */
[----:B------:R-:W-:Y:S04]  /*4c5d0*/  STL.64 [R1+0x5b8], R34 ;  /* 0x0005b82201007387 */ /* 0x000fe80000100a00 */
[----:B------:R-:W2:Y:S04]  /*4c5e0*/  LDL.LU R48, [R1+0x920] ;  /* 0x0009200001307983 */ /* 0x000ea80000300800 */
[----:B------:R-:W-:Y:S04]  /*4c5f0*/  STL.64 [R1+0x5a0], R24 ;  /* 0x0005a01801007387 */ /* 0x000fe80000100a00 */
[----:B------:R0:W-:Y:S04]  /*4c600*/  STL.64 [R1+0x5a8], R26 ;  /* 0x0005a81a01007387 */ /* 0x0001e80000100a00 */
[----:B------:R-:W2:Y:S04]  /*4c610*/  LDL.LU R49, [R1+0x924] ;  /* 0x0009240001317983 */ /* 0x000ea80000300800 */
[----:B------:R-:W2:Y:S04]  /*4c620*/  LDL.LU R50, [R1+0x928] ;  /* 0x0009280001327983 */ /* 0x000ea80000300800 */
[----:B------:R-:W2:Y:S01]  /*4c630*/  LDL.LU R51, [R1+0x92c] ;  /* 0x00092c0001337983 */ /* 0x000ea20000300800 */
[----:B0-----:R-:W-:Y:S03]  /*4c640*/  HMMA.16816.F32.BF16 R24, R36, R10, R44 ;  /* 0x0000000a2418723c */ /* 0x001fe6000004182c */
[----:B------:R-:W-:Y:S04]  /*4c650*/  STL.64 [R1+0x3460], R14 ;  /* 0x0034600e01007387 */ /* 0x000fe80000100a00 */
[----:B------:R-:W3:Y:S04]  /*4c660*/  LDL.LU R56, [R1+0x560] ;  /* 0x0005600001387983 */ /* 0x000ee80000300800 */
[----:B------:R-:W0:-:S12]  /*4c670*/  LDSM.16.MT88.4 R44, [R28+UR4+0x8800] ;  /* 0x008800041c2c783b */ /* 0x000e180008004200 */
[----:B------:R1:W-:Y:S04]  /*4c680*/  STL.64 [R1+0x590], R24 ;  /* 0x0005901801007387 */ /* 0x0003e80000100a00 */
[----:B------:R4:W-:Y:S04]  /*4c690*/  STL.64 [R1+0x598], R26 ;  /* 0x0005981a01007387 */ /* 0x0009e80000100a00 */
[----:B------:R-:W3:Y:S04]  /*4c6a0*/  LDL.LU R57, [R1+0x564] ;  /* 0x0005640001397983 */ /* 0x000ee80000300800 */
[----:B------:R-:W3:Y:S04]  /*4c6b0*/  LDL.LU R58, [R1+0x568] ;  /* 0x00056800013a7983 */ /* 0x000ee80000300800 */
[----:B------:R-:W3:Y:S04]  /*4c6c0*/  LDL.LU R59, [R1+0x56c] ;  /* 0x00056c00013b7983 */ /* 0x000ee80000300800 */
[----:B------:R-:W3:Y:S04]  /*4c6d0*/  LDL.LU R40, [R1+0x910] ;  /* 0x0009100001287983 */ /* 0x000ee80000300800 */
[----:B------:R-:W3:Y:S04]  /*4c6e0*/  LDL.LU R41, [R1+0x914] ;  /* 0x0009140001297983 */ /* 0x000ee80000300800 */
[----:B------:R-:W3:Y:S04]  /*4c6f0*/  LDL.LU R42, [R1+0x918] ;  /* 0x00091800012a7983 */ /* 0x000ee80000300800 */
[----:B------:R-:W3:Y:S04]  /*4c700*/  LDL.LU R43, [R1+0x91c] ;  /* 0x00091c00012b7983 */ /* 0x000ee80000300800 */
[----:B------:R0:W-:Y:S04]  /*4c710*/  STL.64 [R1+0x3348], R10 ;  /* 0x0033480a01007387 */ /* 0x0001e80000100a00 */
[----:B------:R-:W-:Y:S04]  /*4c720*/  STL.64 [R1+0x3340], R8 ;  /* 0x0033400801007387 */ /* 0x000fe80000100a00 */
[----:B-1----:R-:W3:Y:S04]  /*4c730*/  LDL.LU R24, [R1+0x530] ;  /* 0x0005300001187983 */ /* 0x002ee80000300800 */
[----:B------:R-:W3:Y:S04]  /*4c740*/  LDL.LU R25, [R1+0x534] ;  /* 0x0005340001197983 */ /* 0x000ee80000300800 */
[----:B----4-:R-:W4:Y:S04]  /*4c750*/  LDL.LU R26, [R1+0x538] ;  /* 0x00053800011a7983 */ /* 0x010f280000300800 */
[----:B------:R-:W4:Y:S01]  /*4c760*/  LDL.LU R27, [R1+0x53c] ;  /* 0x00053c00011b7983 */ /* 0x000f220000300800 */
[----:B------:R-:W-:-:S02]  /*4c770*/  IMAD.MOV.U32 R55, RZ, RZ, R12 ;  /* 0x000000ffff377224 */ /* 0x000fc400078e000c */
[----:B------:R-:W-:Y:S01]  /*4c780*/  IMAD.MOV.U32 R54, RZ, RZ, R13 ;  /* 0x000000ffff367224 */ /* 0x000fe200078e000d */
[----:B0-----:R-:W4:Y:S04]  /*4c790*/  LDL.LU.64 R10, [R1+0x128] ;  /* 0x00012800010a7983 */ /* 0x001f280000300a00 */
[----:B------:R-:W4:Y:S04]  /*4c7a0*/  LDL.LU R12, [R1+0x540] ;  /* 0x00054000010c7983 */ /* 0x000f280000300800 */
[----:B------:R-:W4:Y:S04]  /*4c7b0*/  LDL.LU R13, [R1+0x544] ;  /* 0x00054400010d7983 */ /* 0x000f280000300800 */
[----:B------:R-:W4:Y:S04]  /*4c7c0*/  LDL.LU R14, [R1+0x548] ;  /* 0x00054800010e7983 */ /* 0x000f280000300800 */
[----:B------:R-:W4:Y:S04]  /*4c7d0*/  LDL.LU R15, [R1+0x54c] ;  /* 0x00054c00010f7983 */ /* 0x000f280000300800 */
[----:B------:R-:W4:Y:S04]  /*4c7e0*/  LDL.LU.64 R22, [R1+0x118] ;  /* 0x0001180001167983 */ /* 0x000f280000300a00 */
[----:B------:R-:W4:Y:S04]  /*4c7f0*/  LDL.LU.64 R30, [R1+0x108] ;  /* 0x00010800011e7983 */ /* 0x000f280000300a00 */
[----:B------:R-:W-:Y:S04]  /*4c800*/  STL.64 [R1+0x3300], R46 ;  /* 0x0033002e01007387 */ /* 0x000fe80000100a00 */
[----:B------:R-:W-:Y:S04]  /*4c810*/  STL.64 [R1+0x32f8], R44 ;  /* 0x0032f82c01007387 */ /* 0x000fe80000100a00 */
[----:B------:R-:W4:Y:S01]  /*4c820*/  LDL.LU R32, [R1+0x520] ;  /* 0x0005200001207983 */ /* 0x000f220000300800 */
[----:B--2---:R-:W-:-:S15]  /*4c830*/  HMMA.16816.F32.BF16 R48, R36, R6, R48 ;  /* 0x000000062430723c */ /* 0x004fde0000041830 */
[----:B------:R-:W-:-:S08]  /*4c840*/  NOP ;  /* 0x0000000000007918 */ /* 0x000fd00000000000 */
[----:B------:R-:W-:Y:S04]  /*4c850*/  STL.64 [R1+0x9b0], R48 ;  /* 0x0009b03001007387 */ /* 0x000fe80000100a00 */
[----:B------:R0:W-:Y:S04]  /*4c860*/  STL.64 [R1+0x9b8], R50 ;  /* 0x0009b83201007387 */ /* 0x0001e80000100a00 */
[----:B------:R-:W2:Y:S04]  /*4c870*/  LDL.LU R33, [R1+0x524] ;  /* 0x0005240001217983 */ /* 0x000ea80000300800 */
[----:B------:R-:W2:Y:S04]  /*4c880*/  LDL.LU R34, [R1+0x528] ;  /* 0x0005280001227983 */ /* 0x000ea80000300800 */
[----:B------:R-:W2:Y:S04]  /*4c890*/  LDL.LU R35, [R1+0x52c] ;  /* 0x00052c0001237983 */ /* 0x000ea80000300800 */
[----:B0-----:R-:W2:Y:S04]  /*4c8a0*/  LDL.LU.64 R50, [R1+0xf8] ;  /* 0x0000f80001327983 */ /* 0x001ea80000300a00 */
[----:B------:R-:W-:Y:S04]  /*4c8b0*/  STL.64 [R1+0x3338], R6 ;  /* 0x0033380601007387 */ /* 0x000fe80000100a00 */
[----:B------:R0:W-:Y:S01]  /*4c8c0*/  STL.64 [R1+0x3330], R4 ;  /* 0x0033300401007387 */ /* 0x0001e20000100a00 */
[----:B---3--:R-:W-:Y:S03]  /*4c8d0*/  HMMA.16816.F32.BF16 R52, R36, R54, R40 ;  /* 0x000000362434723c */ /* 0x008fe60000041828 */
[----:B0-----:R-:W3:Y:S04]  /*4c8e0*/  LDL.LU R4, [R1+0x550] ;  /* 0x0005500001047983 */ /* 0x001ee80000300800 */
[----:B------:R-:W3:Y:S04]  /*4c8f0*/  LDL.LU R5, [R1+0x554] ;  /* 0x0005540001057983 */ /* 0x000ee80000300800 */
[----:B------:R-:W3:Y:S04]  /*4c900*/  LDL.LU R6, [R1+0x558] ;  /* 0x0005580001067983 */ /* 0x000ee80000300800 */
[----:B------:R-:W3:Y:S04]  /*4c910*/  LDL.LU R7, [R1+0x55c] ;  /* 0x00055c0001077983 */ /* 0x000ee80000300800 */
[----:B------:R-:W3:Y:S04]  /*4c920*/  LDL.LU.64 R42, [R1+0x3470] ;  /* 0x00347000012a7983 */ /* 0x000ee80000300a00 */
[----:B------:R-:W3:Y:S01]  /*4c930*/  LDL.LU.64 R40, [R1+0x3468] ;  /* 0x0034680001287983 */ /* 0x000ee20000300a00 */
[----:B------:R-:W-:-:S02]  /*4c940*/  IMAD.MOV.U32 R46, RZ, RZ, R21 ;  /* 0x000000ffff2e7224 */ /* 0x000fc400078e0015 */
[----:B------:R-:W-:-:S07]  /*4c950*/  IMAD.MOV.U32 R47, RZ, RZ, R17 ;  /* 0x000000ffff2f7224 */ /* 0x000fce00078e0011 */
[----:B------:R-:W-:Y:S01]  /*4c960*/  HMMA.16816.F32.BF16 R36, R36, R46, R56 ;  /* 0x0000002e2424723c */ /* 0x000fe20000041838 */
[----:B------:R0:W-:Y:S04]  /*4c970*/  STL.64 [R1+0x9a0], R52 ;  /* 0x0009a03401007387 */ /* 0x0001e80000100a00 */
[----:B------:R1:W-:Y:S01]  /*4c980*/  STL.64 [R1+0x9a8], R54 ;  /* 0x0009a83601007387 */ /* 0x0003e20000100a00 */
[----:B----4-:R-:W-:Y:S01]  /*4c990*/  IMAD.MOV.U32 R17, RZ, RZ, R11 ;  /* 0x000000ffff117224 */ /* 0x010fe200078e000b */
[----:B------:R-:W-:Y:S01]  /*4c9a0*/  MOV R58, R16 ;  /* 0x00000010003a7202 */ /* 0x000fe20000000f00 */
[----:B------:R-:W-:-:S15]  /*4c9b0*/  IMAD.MOV.U32 R16, RZ, RZ, R10 ;  /* 0x000000ffff107224 */ /* 0x000fde00078e000a */
[----:B------:R-:W-:Y:S04]  /*4c9c0*/  STL.64 [R1+0x580], R36 ;  /* 0x0005802401007387 */ /* 0x000fe80000100a00 */
[----:B------:R4:W-:Y:S04]  /*4c9d0*/  STL.64 [R1+0x588], R38 ;  /* 0x0005882601007387 */ /* 0x0009e80000100a00 */
[----:B0-----:R-:W2:Y:S04]  /*4c9e0*/  LDL.LU R52, [R1+0x510] ;  /* 0x0005100001347983 */ /* 0x001ea80000300800 */
[----:B------:R-:W2:Y:S04]  /*4c9f0*/  LDL.LU R53, [R1+0x514] ;  /* 0x0005140001357983 */ /* 0x000ea80000300800 */
[----:B-1----:R-:W2:Y:S04]  /*4ca00*/  LDL.LU R54, [R1+0x518] ;  /* 0x0005180001367983 */ /* 0x002ea80000300800 */
[----:B------:R-:W2:Y:S04]  /*4ca10*/  LDL.LU R55, [R1+0x51c] ;  /* 0x00051c0001377983 */ /* 0x000ea80000300800 */
[----:B------:R-:W-:Y:S01]  /*4ca20*/  STL.64 [R1+0x3310], R46 ;  /* 0x0033102e01007387 */ /* 0x000fe20000100a00 */
[----:B----4-:R-:W-:-:S02]  /*4ca30*/  IMAD.MOV.U32 R38, RZ, RZ, R2 ;  /* 0x000000ffff267224 */ /* 0x010fc400078e0002 */
[----:B------:R-:W-:-:S05]  /*4ca40*/  IMAD.MOV.U32 R39, RZ, RZ, R0 ;  /* 0x000000ffff277224 */ /* 0x000fca00078e0000 */
[----:B------:R-:W-:Y:S01]  /*4ca50*/  STL.64 [R1+0x3448], R38 ;  /* 0x0034482601007387 */ /* 0x000fe20000100a00 */
[C---:B---3--:R-:W-:Y:S06]  /*4ca60*/  HMMA.16816.F32.BF16 R4, R40.reuse, R10, R4 ;  /* 0x0000000a2804723c */ /* 0x048fec0000041804 */
[----:B------:R-:W-:-:S15]  /*4ca70*/  HMMA.16816.F32.BF16 R8, R40, R30, R24 ;  /* 0x0000001e2808723c */ /* 0x000fde0000041818 */
[----:B------:R-:W-:-:S02]  /*4ca80*/  NOP ;  /* 0x0000000000007918 */ /* 0x000fc40000000000 */
[----:B------:R-:W-:Y:S04]  /*4ca90*/  STL.64 [R1+0x570], R4 ;  /* 0x0005700401007387 */ /* 0x000fe80000100a00 */
[----:B------:R0:W-:Y:S02]  /*4caa0*/  STL.64 [R1+0x578], R6 ;  /* 0x0005780601007387 */ /* 0x0001e40000100a00 */
[----:B0-----:R-:W-:Y:S02]  /*4cab0*/  HMMA.16816.F32.BF16 R4, R40, R22, R12 ;  /* 0x000000162804723c */ /* 0x001fe4000004180c */
[----:B------:R0:W-:Y:S04]  /*4cac0*/  STL [R1+0x3458], R18 ;  /* 0x0034581201007387 */ /* 0x0001e80000100800 */
[----:B------:R-:W-:-:S15]  /*4cad0*/  STL.64 [R1+0x3450], R16 ;  /* 0x0034501001007387 */ /* 0x000fde0000100a00 */
[----:B------:R-:W-:-:S02]  /*4cae0*/  NOP ;  /* 0x0000000000007918 */ /* 0x000fc40000000000 */
[----:B------:R-:W-:Y:S04]  /*4caf0*/  STL.64 [R1+0x560], R4 ;  /* 0x0005600401007387 */ /* 0x000fe80000100a00 */
[----:B------:R-:W-:Y:S04]  /*4cb00*/  STL.64 [R1+0x568], R6 ;  /* 0x0005680601007387 */ /* 0x000fe80000100a00 */
[----:B------:R-:W-:Y:S04]  /*4cb10*/  STL.64 [R1+0x550], R8 ;  /* 0x0005500801007387 */ /* 0x000fe80000100a00 */
[----:B------:R2:W-:Y:S04]  /*4cb20*/  STL.64 [R1+0x558], R10 ;  /* 0x0005580a01007387 */ /* 0x0005e80000100a00 */
[----:B------:R-:W3:Y:S04]  /*4cb30*/  LDL.LU R12, [R1+0x500] ;  /* 0x00050000010c7983 */ /* 0x000ee80000300800 */
[----:B------:R-:W3:Y:S04]  /*4cb40*/  LDL.LU R13, [R1+0x504] ;  /* 0x00050400010d7983 */ /* 0x000ee80000300800 */
[----:B------:R-:W3:Y:S04]  /*4cb50*/  LDL.LU R14, [R1+0x508] ;  /* 0x00050800010e7983 */ /* 0x000ee80000300800 */
[----:B------:R-:W3:Y:S04]  /*4cb60*/  LDL.LU R15, [R1+0x50c] ;  /* 0x00050c00010f7983 */ /* 0x000ee80000300800 */
[----:B0-----:R-:W3:Y:S01]  /*4cb70*/  LDL.LU.64 R18, [R1+0xd8] ;  /* 0x0000d80001127983 */ /* 0x001ee20000300a00 */
[----:B--2---:R-:W-:Y:S01]  /*4cb80*/  HMMA.16816.F32.BF16 R8, R40, R50, R32 ;  /* 0x000000322808723c */ /* 0x004fe20000041820 */
[----:B------:R-:W-:-:S05]  /*4cb90*/  IMAD.MOV.U32 R59, RZ, RZ, R3 ;  /* 0x000000ffff3b7224 */ /* 0x000fca00078e0003 */
[----:B------:R-:W-:Y:S01]  /*4cba0*/  MOV R7, R50 ;  /* 0x0000003200077202 */ /* 0x000fe20000000f00 */
[----:B------:R-:W-:Y:S02]  /*4cbb0*/  IMAD.MOV.U32 R6, RZ, RZ, R51 ;  /* 0x000000ffff067224 */ /* 0x000fe400078e0033 */
[----:B------:R-:W-:Y:S02]  /*4cbc0*/  IMAD.MOV.U32 R5, RZ, RZ, R30 ;  /* 0x000000ffff057224 */ /* 0x000fe400078e001e */
[----:B------:R-:W-:Y:S02]  /*4cbd0*/  IMAD.MOV.U32 R4, RZ, RZ, R31 ;  /* 0x000000ffff047224 */ /* 0x000fe400078e001f */
[----:B------:R-:W-:Y:S02]  /*4cbe0*/  IMAD.MOV.U32 R47, RZ, RZ, R22 ;  /* 0x000000ffff2f7224 */ /* 0x000fe400078e0016 */
[----:B------:R-:W-:-:S08]  /*4cbf0*/  IMAD.MOV.U32 R46, RZ, RZ, R23 ;  /* 0x000000ffff2e7224 */ /* 0x000fd000078e0017 */
[----:B------:R-:W-:Y:S04]  /*4cc00*/  STL.64 [R1+0x540], R8 ;  /* 0x0005400801007387 */ /* 0x000fe80000100a00 */
[----:B------:R-:W-:Y:S04]  /*4cc10*/  STL.64 [R1+0x548], R10 ;  /* 0x0005480a01007387 */ /* 0x000fe80000100a00 */
[----:B------:R-:W2:Y:S04]  /*4cc20*/  LDL.LU R36, [R1+0x4f0] ;  /* 0x0004f00001247983 */ /* 0x000ea80000300800 */
[----:B------:R-:W2:Y:S04]  /*4cc30*/  LDL.LU R37, [R1+0x4f4] ;  /* 0x0004f40001257983 */ /* 0x000ea80000300800 */
[----:B------:R-:W2:Y:S04]  /*4cc40*/  LDL.LU R38, [R1+0x4f8] ;  /* 0x0004f80001267983 */ /* 0x000ea80000300800 */
[----:B------:R-:W2:Y:S04]  /*4cc50*/  LDL.LU R39, [R1+0x4fc] ;  /* 0x0004fc0001277983 */ /* 0x000ea80000300800 */
[----:B------:R-:W2:Y:S04]  /*4cc60*/  LDL.LU.64 R22, [R1+0xc8] ;  /* 0x0000c80001167983 */ /* 0x000ea80000300a00 */
[----:B------:R-:W-:Y:S04]  /*4cc70*/  STL.64 [R1+0x33b0], R6 ;  /* 0x0033b00601007387 */ /* 0x000fe80000100a00 */
[----:B------:R0:W-:Y:S04]  /*4cc80*/  STL.64 [R1+0x33a8], R4 ;  /* 0x0033a80401007387 */ /* 0x0001e80000100a00 */
[----:B------:R-:W4:Y:S01]  /*4cc90*/  LDL.LU R28, [R1+0x4e0] ;  /* 0x0004e000011c7983 */ /* 0x000f220000300800 */
[----:B0-----:R-:W-:-:S15]  /*4cca0*/  HMMA.16816.F32.BF16 R4, R40, R58, R52 ;  /* 0x0000003a2804723c */ /* 0x001fde0000041834 */
[----:B------:R-:W-:-:S08]  /*4ccb0*/  NOP ;  /* 0x0000000000007918 */ /* 0x000fd00000000000 */
[----:B------:R-:W-:Y:S04]  /*4ccc0*/  STL.64 [R1+0x530], R4 ;  /* 0x0005300401007387 */ /* 0x000fe80000100a00 */
[----:B------:R0:W-:Y:S04]  /*4ccd0*/  STL.64 [R1+0x538], R6 ;  /* 0x0005380601007387 */ /* 0x0001e80000100a00 */
[----:B------:R-:W4:Y:S04]  /*4cce0*/  LDL.LU R29, [R1+0x4e4] ;  /* 0x0004e400011d7983 */ /* 0x000f280000300800 */
[----:B------:R-:W4:Y:S04]  /*4ccf0*/  LDL.LU R30, [R1+0x4e8] ;  /* 0x0004e800011e7983 */ /* 0x000f280000300800 */
[----:B------:R-:W4:Y:S04]  /*4cd00*/  LDL.LU R31, [R1+0x4ec] ;  /* 0x0004ec00011f7983 */ /* 0x000f280000300800 */
[----:B0-----:R-:W4:Y:S04]  /*4cd10*/  LDL.LU.64 R6, [R1+0xa8] ;  /* 0x0000a80001067983 */ /* 0x001f280000300a00 */
[----:B------:R-:W4:Y:S04]  /*4cd20*/  LDL.LU R8, [R1+0x4c0] ;  /* 0x0004c00001087983 */ /* 0x000f280000300800 */
[----:B------:R-:W4:Y:S04]  /*4cd30*/  LDL.LU R9, [R1+0x4c4] ;  /* 0x0004c40001097983 */ /* 0x000f280000300800 */
[----:B------:R-:W4:Y:S04]  /*4cd40*/  LDL.LU R10, [R1+0x4c8] ;  /* 0x0004c800010a7983 */ /* 0x000f280000300800 */
[----:B------:R-:W4:Y:S04]  /*4cd50*/  LDL.LU R11, [R1+0x4cc] ;  /* 0x0004cc00010b7983 */ /* 0x000f280000300800 */
[----:B------:R-:W4:Y:S04]  /*4cd60*/  LDL.LU.64 R26, [R1+0x98] ;  /* 0x00009800011a7983 */ /* 0x000f280000300a00 */
        /* <DEDUP_REMOVED lines=9> */
[----:B------:R-:W4:Y:S01]  /*4ce00*/  LDL.LU.64 R58, [R1+0x78] ;  /* 0x00007800013a7983 */ /* 0x000f220000300a00 */
[----:B---3--:R-:W-:-:S15]  /*4ce10*/  HMMA.16816.F32.BF16 R12, R40, R18, R12 ;  /* 0x00000012280c723c */ /* 0x008fde000004180c */
[----:B------:R-:W-:-:S08]  /*4ce20*/  NOP ;  /* 0x0000000000007918 */ /* 0x000fd00000000000 */
[----:B------:R-:W-:Y:S04]  /*4ce30*/  STL.64 [R1+0x520], R12 ;  /* 0x0005200c01007387 */ /* 0x000fe80000100a00 */
[----:B------:R0:W-:Y:S04]  /*4ce40*/  STL.64 [R1+0x528], R14 ;  /* 0x0005280e01007387 */ /* 0x0001e80000100a00 */
[----:B0-----:R-:W3:Y:S01]  /*4ce50*/  LDL.LU.64 R14, [R1+0x3460] ;  /* 0x00346000010e7983 */ /* 0x001ee20000300a00 */
[----:B--2---:R-:W-:Y:S01]  /*4ce60*/  HMMA.16816.F32.BF16 R36, R40, R22, R36 ;  /* 0x000000162824723c */ /* 0x004fe20000041824 */
[----:B------:R-:W-:-:S02]  /*4ce70*/  IMAD.MOV.U32 R13, RZ, RZ, R18 ;  /* 0x000000ffff0d7224 */ /* 0x000fc400078e0012 */
[----:B------:R-:W-:Y:S01]  /*4ce80*/  IMAD.MOV.U32 R12, RZ, RZ, R19 ;  /* 0x000000ffff0c7224 */ /* 0x000fe200078e0013 */
[----:B------:R-:W2:Y:S04]  /*4ce90*/  LDL.LU R18, [R1+0x3458] ;  /* 0x0034580001127983 */ /* 0x000ea80000300800 */
[----:B------:R-:W2:Y:S01]  /*4cea0*/  LDL.LU.64 R16, [R1+0x3450] ;  /* 0x0034500001107983 */ /* 0x000ea20000300a00 */
[----:B------:R-:W-:Y:S02]  /*4ceb0*/  IMAD.MOV.U32 R45, RZ, RZ, R22 ;  /* 0x000000ffff2d7224 */ /* 0x000fe400078e0016 */
[----:B------:R-:W-:Y:S01]  /*4cec0*/  IMAD.MOV.U32 R44, RZ, RZ, R23 ;  /* 0x000000ffff2c7224 */ /* 0x000fe200078e0017 */
[----:B---3--:R-:W-:Y:S04]  /*4ced0*/  STL.64 [R1+0x33c0], R14 ;  /* 0x0033c00e01007387 */ /* 0x008fe80000100a00 */
[----:B------:R0:W-:Y:S04]  /*4cee0*/  STL.64 [R1+0x33b8], R12 ;  /* 0x0033b80c01007387 */ /* 0x0001e80000100a00 */
[----:B0-----:R-:W3:Y:S04]  /*4cef0*/  LDL.LU R12, [R1+0x4d0] ;  /* 0x0004d000010c7983 */ /* 0x001ee80000300800 */
[----:B------:R-:W3:Y:S04]  /*4cf00*/  LDL.LU R13, [R1+0x4d4] ;  /* 0x0004d400010d7983 */ /* 0x000ee80000300800 */
[----:B------:R-:W3:Y:S04]  /*4cf10*/  LDL.LU R14, [R1+0x4d8] ;  /* 0x0004d800010e7983 */ /* 0x000ee80000300800 */
[----:B------:R-:W3:Y:S04]  /*4cf20*/  LDL.LU R15, [R1+0x4dc] ;  /* 0x0004dc00010f7983 */ /* 0x000ee80000300800 */
[----:B------:R-:W-:Y:S04]  /*4cf30*/  STL.64 [R1+0x510], R36 ;  /* 0x0005102401007387 */ /* 0x000fe80000100a00 */
[----:B------:R0:W-:Y:S04]  /*4cf40*/  STL.64 [R1+0x518], R38 ;  /* 0x0005182601007387 */ /* 0x0001e80000100a00 */
[----:B0-----:R-:W2:Y:S04]  /*4cf50*/  LDL.LU.64 R38, [R1+0x3448] ;  /* 0x0034480001267983 */ /* 0x001ea80000300a00 */
[----:B------:R-:W2:Y:S04]  /*4cf60*/  LDL.LU.64 R22, [R1+0x3440] ;  /* 0x0034400001167983 */ /* 0x000ea80000300a00 */
[----:B------:R-:W2:Y:S04]  /*4cf70*/  LDL.LU R20, [R1+0x3438] ;  /* 0x0034380001147983 */ /* 0x000ea80000300800 */
[----:B------:R0:W-:Y:S04]  /*4cf80*/  STL.64 [R1+0x33d0], R46 ;  /* 0x0033d02e01007387 */ /* 0x0001e80000100a00 */
[----:B------:R-:W-:Y:S04]  /*4cf90*/  STL.64 [R1+0x33c8], R44 ;  /* 0x0033c82c01007387 */ /* 0x000fe80000100a00 */
[----:B0-----:R-:W4:Y:S02]  /*4cfa0*/  LDL.LU.64 R46, [R1+0xb8] ;  /* 0x0000b800012e7983 */ /* 0x001f240000300a00 */
[----:B----4-:R-:W-:-:S15]  /*4cfb0*/  HMMA.16816.F32.BF16 R28, R40, R46, R28 ;  /* 0x0000002e281c723c */ /* 0x010fde000004181c */
[----:B------:R-:W-:-:S08]  /*4cfc0*/  NOP ;  /* 0x0000000000007918 */ /* 0x000fd00000000000 */
[----:B------:R-:W-:Y:S04]  /*4cfd0*/  STL.64 [R1+0x500], R28 ;  /* 0x0005001c01007387 */ /* 0x000fe80000100a00 */
[----:B------:R0:W-:Y:S04]  /*4cfe0*/  STL.64 [R1+0x508], R30 ;  /* 0x0005081e01007387 */ /* 0x0001e80000100a00 */
[----:B0-----:R-:W4:Y:S01]  /*4cff0*/  LDL.LU.64 R30, [R1+0x3430] ;  /* 0x00343000011e7983 */ /* 0x001f220000300a00 */
[----:B---3--:R-:W-:Y:S06]  /*4d000*/  HMMA.16816.F32.BF16 R12, R40, R6, R12 ;  /* 0x00000006280c723c */ /* 0x008fec000004180c */
[----:B------:R-:W-:-:S02]  /*4d010*/  IMAD.MOV.U32 R28, RZ, RZ, R6 ;  /* 0x000000ffff1c7224 */ /* 0x000fc400078e0006 */
[----:B------:R-:W-:Y:S02]  /*4d020*/  IMAD.MOV.U32 R29, RZ, RZ, R7 ;  /* 0x000000ffff1d7224 */ /* 0x000fe400078e0007 */
[----:B------:R-:W-:Y:S01]  /*4d030*/  HMMA.16816.F32.BF16 R4, R40, R26, R8 ;  /* 0x0000001a2804723c */ /* 0x000fe20000041808 */
[----:B------:R-:W-:Y:S02]  /*4d040*/  IMAD.MOV.U32 R19, RZ, RZ, R47 ;  /* 0x000000ffff137224 */ /* 0x000fe400078e002f */
[----:B------:R-:W-:-:S03]  /*4d050*/  IMAD.MOV.U32 R21, RZ, RZ, R46 ;  /* 0x000000ffff157224 */ /* 0x000fc600078e002e */
[----:B--2---:R-:W-:Y:S04]  /*4d060*/  STL.64 [R1+0x33f8], R18 ;  /* 0x0033f81201007387 */ /* 0x004fe80000100a00 */
[----:B------:R-:W-:Y:S04]  /*4d070*/  STL.64 [R1+0x33f0], R16 ;  /* 0x0033f01001007387 */ /* 0x000fe80000100a00 */
[----:B------:R-:W-:Y:S04]  /*4d080*/  STL.64 [R1+0x33e8], R22 ;  /* 0x0033e81601007387 */ /* 0x000fe80000100a00 */
[----:B------:R-:W-:Y:S04]  /*4d090*/  STL.64 [R1+0x33e0], R20 ;  /* 0x0033e01401007387 */ /* 0x000fe80000100a00 */
[----:B------:R-:W-:Y:S04]  /*4d0a0*/  STL.64 [R1+0x4f0], R12 ;  /* 0x0004f00c01007387 */ /* 0x000fe80000100a00 */
[----:B------:R-:W-:Y:S01]  /*4d0b0*/  STL.64 [R1+0x4f8], R14 ;  /* 0x0004f80e01007387 */ /* 0x000fe20000100a00 */
[----:B------:R-:W-:Y:S01]  /*4d0c0*/  MOV R9, R26 ;  /* 0x0000001a00097202 */ /* 0x000fe20000000f00 */
[----:B------:R-:W-:-:S02]  /*4d0d0*/  IMAD.MOV.U32 R8, RZ, RZ, R27 ;  /* 0x000000ffff087224 */ /* 0x000fc400078e001b */
[----:B------:R-:W-:Y:S02]  /*4d0e0*/  IMAD.MOV.U32 R36, RZ, RZ, R51 ;  /* 0x000000ffff247224 */ /* 0x000fe400078e0033 */
[----:B------:R-:W-:Y:S01]  /*4d0f0*/  IMAD.MOV.U32 R37, RZ, RZ, R50 ;  /* 0x000000ffff257224 */ /* 0x000fe200078e0032 */
[----:B----4-:R-:W-:Y:S04]  /*4d100*/  STL.64 [R1+0x3408], R30 ;  /* 0x0034081e01007387 */ /* 0x010fe80000100a00 */
[----:B------:R-:W-:Y:S04]  /*4d110*/  STL.64 [R1+0x3400], R28 ;  /* 0x0034001c01007387 */ /* 0x000fe80000100a00 */
[----:B------:R-:W-:Y:S04]  /*4d120*/  STL.64 [R1+0x4e0], R4 ;  /* 0x0004e00401007387 */ /* 0x000fe80000100a00 */
[----:B------:R0:W-:Y:S02]  /*4d130*/  STL.64 [R1+0x4e8], R6 ;  /* 0x0004e80601007387 */ /* 0x0001e40000100a00 */
[----:B0-----:R-:W-:Y:S02]  /*4d140*/  HMMA.16816.F32.BF16 R4, R40, R50, R32 ;  /* 0x000000322804723c */ /* 0x001fe40000041820 */
[----:B------:R-:W-:-:S15]  /*4d150*/  STL.64 [R1+0x3410], R8 ;  /* 0x0034100801007387 */ /* 0x000fde0000100a00 */
[----:B------:R-:W-:-:S06]  /*4d160*/  NOP ;  /* 0x0000000000007918 */ /* 0x000fcc0000000000 */
[----:B------:R-:W-:Y:S04]  /*4d170*/  STL.64 [R1+0x4d0], R4 ;  /* 0x0004d00401007387 */ /* 0x000fe80000100a00 */
[----:B------:R0:W-:Y:S02]  /*4d180*/  STL.64 [R1+0x4d8], R6 ;  /* 0x0004d80601007387 */ /* 0x0001e40000100a00 */
[----:B0-----:R-:W-:Y:S02]  /*4d190*/  HMMA.16816.F32.BF16 R4, R40, R58, R52 ;  /* 0x0000003a2804723c */ /* 0x001fe40000041834 */
[----:B------:R-:W-:Y:S04]  /*4d1a0*/  STL [R1+0x3278], R36 ;  /* 0x0032782401007387 */ /* 0x000fe80000100800 */
[----:B------:R-:W-:Y:S04]  /*4d1b0*/  STL [R1+0x3274], R37 ;  /* 0x0032742501007387 */ /* 0x000fe80000100800 */
[----:B------:R-:W-:-:S13]  /*4d1c0*/  STL.64 [R1+0x3418], R38 ;  /* 0x0034182601007387 */ /* 0x000fda0000100a00 */
[----:B------:R-:W-:Y:S04]  /*4d1d0*/  STL.64 [R1+0x4c0], R4 ;  /* 0x0004c00401007387 */ /* 0x000fe80000100a00 */
[----:B------:R-:W-:Y:S04]  /*4d1e0*/  STL.64 [R1+0x4c8], R6 ;  /* 0x0004c80601007387 */ /* 0x000fe80000100a00 */
[----:B------:R-:W2:Y:S04]  /*4d1f0*/  LDL.LU R24, [R1+0x450] ;  /* 0x0004500001187983 */ /* 0x000ea80000300800 */
[----:B------:R-:W2:Y:S04]  /*4d200*/  LDL.LU R25, [R1+0x454] ;  /* 0x0004540001197983 */ /* 0x000ea80000300800 */
[----:B------:R-:W3:Y:S04]  /*4d210*/  LDL.LU R26, [R1+0x458] ;  /* 0x00045800011a7983 */ /* 0x000ee80000300800 */
[----:B------:R-:W3:Y:S04]  /*4d220*/  LDL.LU R27, [R1+0x45c] ;  /* 0x00045c00011b7983 */ /* 0x000ee80000300800 */
[----:B---3--:R-:W-:Y:S04]  /*4d230*/  STL.64 [R1+0x3428], R26 ;  /* 0x0034281a01007387 */ /* 0x008fe80000100a00 */
[----:B--2---:R0:W-:Y:S04]  /*4d240*/  STL.64 [R1+0x3420], R24 ;  /* 0x0034201801007387 */ /* 0x0041e80000100a00 */
[----:B0-----:R-:W2:Y:S04]  /*4d250*/  LDL.LU R24, [R1+0x490] ;  /* 0x0004900001187983 */ /* 0x001ea80000300800 */
[----:B------:R-:W2:Y:S04]  /*4d260*/  LDL.LU R25, [R1+0x494] ;  /* 0x0004940001197983 */ /* 0x000ea80000300800 */
[----:B------:R-:W2:Y:S04]  /*4d270*/  LDL.LU R26, [R1+0x498] ;  /* 0x00049800011a7983 */ /* 0x000ea80000300800 */
[----:B------:R-:W2:Y:S04]  /*4d280*/  LDL.LU R27, [R1+0x49c] ;  /* 0x00049c00011b7983 */ /* 0x000ea80000300800 */
[----:B------:R-:W2:Y:S04]  /*4d290*/  LDL.LU.64 R50, [R1+0x68] ;  /* 0x0000680001327983 */ /* 0x000ea80000300a00 */
[----:B------:R-:W3:Y:S04]  /*4d2a0*/  LDL.LU R28, [R1+0x470] ;  /* 0x00047000011c7983 */ /* 0x000ee80000300800 */
[----:B------:R-:W3:Y:S04]  /*4d2b0*/  LDL.LU R29, [R1+0x474] ;  /* 0x00047400011d7983 */ /* 0x000ee80000300800 */
[----:B------:R-:W3:Y:S04]  /*4d2c0*/  LDL.LU R30, [R1+0x478] ;  /* 0x00047800011e7983 */ /* 0x000ee80000300800 */
[----:B------:R-:W3:Y:S04]  /*4d2d0*/  LDL.LU R31, [R1+0x47c] ;  /* 0x00047c00011f7983 */ /* 0x000ee80000300800 */
[----:B------:R-:W4:Y:S04]  /*4d2e0*/  LDL.LU R36, [R1+0x480] ;  /* 0x0004800001247983 */ /* 0x000f280000300800 */
[----:B------:R-:W4:Y:S04]  /*4d2f0*/  LDL.LU R37, [R1+0x484] ;  /* 0x0004840001257983 */ /* 0x000f280000300800 */
[----:B------:R-:W4:Y:S04]  /*4d300*/  LDL.LU R38, [R1+0x488] ;  /* 0x0004880001267983 */ /* 0x000f280000300800 */
[----:B------:R-:W4:Y:S04]  /*4d310*/  LDL.LU R39, [R1+0x48c] ;  /* 0x00048c0001277983 */ /* 0x000f280000300800 */
[----:B------:R-:W4:Y:S04]  /*4d320*/  LDL.LU.64 R10, [R1+0x58] ;  /* 0x00005800010a7983 */ /* 0x000f280000300a00 */
[----:B------:R-:W3:Y:S04]  /*4d330*/  LDL.LU.64 R18, [R1+0x48] ;  /* 0x0000480001127983 */ /* 0x000ee80000300a00 */
        /* <DEDUP_REMOVED lines=13> */
[----:B------:R-:W3:Y:S01]  /*4d410*/  LDL.LU R55, [R1+0x42c] ;  /* 0x00042c0001377983 */ /* 0x000ee20000300800 */
[----:B------:R-:W-:-:S03]  /*4d420*/  IMAD.MOV.U32 R2, RZ, RZ, R59 ;  /* 0x000000ffff027224 */ /* 0x000fc600078e003b */
[----:B------:R-:W3:Y:S01]  /*4d430*/  LDL.LU R32, [R1+0x430] ;  /* 0x0004300001207983 */ /* 0x000ee20000300800 */
[----:B------:R-:W-:-:S03]  /*4d440*/  IMAD.MOV.U32 R3, RZ, RZ, R58 ;  /* 0x000000ffff037224 */ /* 0x000fc600078e003a */
[----:B------:R-:W3:Y:S04]  /*4d450*/  LDL.LU R33, [R1+0x434] ;  /* 0x0004340001217983 */ /* 0x000ee80000300800 */
[----:B------:R-:W3:Y:S04]  /*4d460*/  LDL.LU R34, [R1+0x438] ;  /* 0x0004380001227983 */ /* 0x000ee80000300800 */
[----:B------:R-:W3:Y:S04]  /*4d470*/  LDL.LU R35, [R1+0x43c] ;  /* 0x00043c0001237983 */ /* 0x000ee80000300800 */
[----:B------:R-:W3:Y:S04]  /*4d480*/  LDL.LU.64 R58, [R1+0x8] ;  /* 0x00000800013a7983 */ /* 0x000ee80000300a00 */
[----:B------:R-:W-:Y:S04]  /*4d490*/  STL [R1+0x3280], R2 ;  /* 0x0032800201007387 */ /* 0x000fe80000100800 */
[----:B------:R-:W-:Y:S01]  /*4d4a0*/  STL [R1+0x327c], R3 ;  /* 0x00327c0301007387 */ /* 0x000fe20000100800 */
[C---:B--2---:R-:W-:Y:S06]  /*4d4b0*/  HMMA.16816.F32.BF16 R24, R40.reuse, R50, R24 ;  /* 0x000000322818723c */ /* 0x044fec0000041818 */
[----:B----4-:R-:W-:Y:S01]  /*4d4c0*/  HMMA.16816.F32.BF16 R36, R40, R10, R36 ;  /* 0x0000000a2824723c */ /* 0x010fe20000041824 */
[----:B------:R-:W-:-:S02]  /*4d4d0*/  IMAD.MOV.U32 R60, RZ, RZ, R50 ;  /* 0x000000ffff3c7224 */ /* 0x000fc400078e0032 */
[----:B------:R-:W-:-:S14]  /*4d4e0*/  IMAD.MOV.U32 R61, RZ, RZ, R51 ;  /* 0x000000ffff3d7224 */ /* 0x000fdc00078e0033 */
[----:B------:R-:W-:Y:S04]  /*4d4f0*/  STL.64 [R1+0x4b0], R24 ;  /* 0x0004b01801007387 */ /* 0x000fe80000100a00 */
[----:B------:R0:W-:Y:S04]  /*4d500*/  STL.64 [R1+0x4b8], R26 ;  /* 0x0004b81a01007387 */ /* 0x0001e80000100a00 */
[----:B0-----:R-:W2:Y:S04]  /*4d510*/  LDL.LU.64 R26, [R1+0x3428] ;  /* 0x00342800011a7983 */ /* 0x001ea80000300a00 */
[----:B------:R-:W2:Y:S04]  /*4d520*/  LDL.LU.64 R24, [R1+0x3420] ;  /* 0x0034200001187983 */ /* 0x000ea80000300a00 */
[----:B------:R-:W4:Y:S04]  /*4d530*/  LDL.LU R48, [R1+0x410] ;  /* 0x0004100001307983 */ /* 0x000f280000300800 */
[----:B------:R-:W4:Y:S04]  /*4d540*/  LDL.LU R49, [R1+0x414] ;  /* 0x0004140001317983 */ /* 0x000f280000300800 */
[----:B------:R-:W4:Y:S04]  /*4d550*/  LDL.LU R50, [R1+0x418] ;  /* 0x0004180001327983 */ /* 0x000f280000300800 */
[----:B------:R-:W4:Y:S04]  /*4d560*/  LDL.LU R51, [R1+0x41c] ;  /* 0x00041c0001337983 */ /* 0x000f280000300800 */
[----:B------:R-:W-:Y:S04]  /*4d570*/  STL [R1+0x3284], R60 ;  /* 0x0032843c01007387 */ /* 0x000fe80000100800 */
[----:B------:R-:W-:Y:S04]  /*4d580*/  STL.64 [R1+0x4a0], R36 ;  /* 0x0004a02401007387 */ /* 0x000fe80000100a00 */
[----:B------:R0:W-:Y:S04]  /*4d590*/  STL.64 [R1+0x4a8], R38 ;  /* 0x0004a82601007387 */ /* 0x0001e80000100a00 */
[----:B0-----:R-:W4:Y:S01]  /*4d5a0*/  LDL.LU.64 R38, [R1+0x3418] ;  /* 0x0034180001267983 */ /* 0x001f220000300a00 */
[C---:B---3--:R-:W-:Y:S06]  /*4d5b0*/  HMMA.16816.F32.BF16 R28, R40.reuse, R18, R28 ;  /* 0x00000012281c723c */ /* 0x048fec000004181c */
[----:B------:R-:W-:Y:S01]  /*4d5c0*/  HMMA.16816.F32.BF16 R12, R40, R6, R12 ;  /* 0x00000006280c723c */ /* 0x000fe2000004180c */
[----:B------:R-:W3:Y:S01]  /*4d5d0*/  LDL.LU.64 R8, [R1+0x3410] ;  /* 0x0034100001087983 */ /* 0x000ee20000300a00 */
[----:B------:R-:W-:Y:S01]  /*4d5e0*/  MOV R3, R18 ;  /* 0x0000001200037202 */ /* 0x000fe20000000f00 */
[----:B------:R-:W-:-:S03]  /*4d5f0*/  IMAD.MOV.U32 R36, RZ, RZ, R19 ;  /* 0x000000ffff247224 */ /* 0x000fc600078e0013 */
[----:B------:R-:W-:Y:S11]  /*4d600*/  HMMA.16816.F32.BF16 R32, R40, R58, R32 ;  /* 0x0000003a2820723c */ /* 0x000ff60000041820 */
[----:B------:R-:W-:Y:S04]  /*4d610*/  STL.64 [R1+0x490], R28 ;  /* 0x0004901c01007387 */ /* 0x000fe80000100a00 */
[----:B------:R0:W-:Y:S04]  /*4d620*/  STL.64 [R1+0x498], R30 ;  /* 0x0004981e01007387 */ /* 0x0001e80000100a00 */
[----:B0-----:R-:W3:Y:S04]  /*4d630*/  LDL.LU.64 R30, [R1+0x3408] ;  /* 0x00340800011e7983 */ /* 0x001ee80000300a00 */
[----:B------:R-:W3:Y:S04]  /*4d640*/  LDL.LU.64 R28, [R1+0x3400] ;  /* 0x00340000011c7983 */ /* 0x000ee80000300a00 */
[----:B------:R-:W3:Y:S04]  /*4d650*/  LDL.LU.64 R18, [R1+0x33f8] ;  /* 0x0033f80001127983 */ /* 0x000ee80000300a00 */
[----:B------:R-:W3:Y:S01]  /*4d660*/  LDL.LU.64 R16, [R1+0x33f0] ;  /* 0x0033f00001107983 */ /* 0x000ee20000300a00 */
[----:B------:R-:W-:-:S02]  /*4d670*/  IMAD.MOV.U32 R37, RZ, RZ, R10 ;  /* 0x000000ffff257224 */ /* 0x000fc400078e000a */
[----:B------:R-:W-:Y:S02]  /*4d680*/  IMAD.MOV.U32 R60, RZ, RZ, R58 ;  /* 0x000000ffff3c7224 */ /* 0x000fe400078e003a */
[----:B------:R-:W-:Y:S01]  /*4d690*/  IMAD.MOV.U32 R2, RZ, RZ, R59 ;  /* 0x000000ffff027224 */ /* 0x000fe200078e003b */
[C---:B--2---:R-:W-:Y:S06]  /*4d6a0*/  HMMA.16816.F32.BF16 R24, R40.reuse, R46, R24 ;  /* 0x0000002e2818723c */ /* 0x044fec0000041818 */
[----:B----4-:R-:W-:-:S15]  /*4d6b0*/  HMMA.16816.F32.BF16 R20, R40, R38, R20 ;  /* 0x000000262814723c */ /* 0x010fde0000041814 */
[----:B------:R-:W-:-:S08]  /*4d6c0*/  NOP ;  /* 0x0000000000007918 */ /* 0x000fd00000000000 */
[----:B------:R-:W-:Y:S04]  /*4d6d0*/  STL.64 [R1+0x480], R20 ;  /* 0x0004801401007387 */ /* 0x000fe80000100a00 */
[----:B------:R0:W-:Y:S04]  /*4d6e0*/  STL.64 [R1+0x488], R22 ;  /* 0x0004881601007387 */ /* 0x0001e80000100a00 */
[----:B0-----:R-:W2:Y:S04]  /*4d6f0*/  LDL.LU.64 R22, [R1+0x33e8] ;  /* 0x0033e80001167983 */ /* 0x001ea80000300a00 */
[----:B------:R-:W4:Y:S04]  /*4d700*/  LDL.LU.64 R20, [R1+0x33e0] ;  /* 0x0033e00001147983 */ /* 0x000f280000300a00 */
[----:B------:R-:W-:Y:S04]  /*4d710*/  STL.64 [R1+0x3208], R38 ;  /* 0x0032082601007387 */ /* 0x000fe80000100a00 */
[----:B------:R0:W-:Y:S04]  /*4d720*/  STL.64 [R1+0x470], R24 ;  /* 0x0004701801007387 */ /* 0x0001e80000100a00 */
[----:B------:R1:W-:Y:S01]  /*4d730*/  STL.64 [R1+0x478], R26 ;  /* 0x0004781a01007387 */ /* 0x0003e20000100a00 */
[----:B0-----:R-:W-:-:S03]  /*4d740*/  IMAD.MOV.U32 R24, RZ, RZ, R46 ;  /* 0x000000ffff187224 */ /* 0x001fc600078e002e */
[----:B-1----:R-:W2:Y:S01]  /*4d750*/  LDL.LU.64 R26, [R1+0x33d8] ;  /* 0x0033d800011a7983 */ /* 0x002ea20000300a00 */
[----:B------:R-:W-:-:S03]  /*4d760*/  IMAD.MOV.U32 R25, RZ, RZ, R47 ;  /* 0x000000ffff197224 */ /* 0x000fc600078e002f */
[----:B------:R-:W2:Y:S04]  /*4d770*/  LDL.LU.64 R46, [R1+0x33d0] ;  /* 0x0033d000012e7983 */ /* 0x000ea80000300a00 */
[----:B------:R-:W2:Y:S04]  /*4d780*/  LDL.LU.64 R44, [R1+0x33c8] ;  /* 0x0033c800012c7983 */ /* 0x000ea80000300a00 */
[----:B------:R-:W-:Y:S04]  /*4d790*/  STL.64 [R1+0x460], R12 ;  /* 0x0004600c01007387 */ /* 0x000fe80000100a00 */
[----:B------:R0:W-:Y:S01]  /*4d7a0*/  STL.64 [R1+0x468], R14 ;  /* 0x0004680e01007387 */ /* 0x0001e20000100a00 */
[----:B------:R-:W-:-:S02]  /*4d7b0*/  IMAD.MOV.U32 R39, RZ, RZ, R6 ;  /* 0x000000ffff277224 */ /* 0x000fc400078e0006 */
[----:B------:R-:W-:Y:S01]  /*4d7c0*/  IMAD.MOV.U32 R38, RZ, RZ, R7 ;  /* 0x000000ffff267224 */ /* 0x000fe200078e0007 */
[----:B0-----:R-:W2:Y:S04]  /*4d7d0*/  LDL.LU.64 R14, [R1+0x33c0] ;  /* 0x0033c000010e7983 */ /* 0x001ea80000300a00 */
[----:B------:R-:W2:Y:S04]  /*4d7e0*/  LDL.LU.64 R12, [R1+0x33b8] ;  /* 0x0033b800010c7983 */ /* 0x000ea80000300a00 */
[----:B------:R-:W2:Y:S04]  /*4d7f0*/  LDL.LU.64 R6, [R1+0x33b0] ;  /* 0x0033b00001067983 */ /* 0x000ea80000300a00 */
[----:B------:R-:W2:Y:S04]  /*4d800*/  LDL.LU.64 R4, [R1+0x33a8] ;  /* 0x0033a80001047983 */ /* 0x000ea80000300a00 */
        /* <DEDUP_REMOVED lines=8> */
[----:B0-----:R-:W4:Y:S04]  /*4d890*/  LDL.LU.64 R34, [R1+0x33a0] ;  /* 0x0033a00001227983 */ /* 0x001f280000300a00 */
[----:B------:R-:W2:Y:S04]  /*4d8a0*/  LDL.LU.64 R32, [R1+0x3398] ;  /* 0x0033980001207983 */ /* 0x000ea80000300a00 */
[----:B------:R-:W3:Y:S04]  /*4d8b0*/  LDL.LU.64 R58, [R1+0x3390] ;  /* 0x00339000013a7983 */ /* 0x000ee80000300a00 */
[----:B------:R-:W4:Y:S01]  /*4d8c0*/  LDL.LU.64 R56, [R1+0x3388] ;  /* 0x0033880001387983 */ /* 0x000f220000300a00 */
        /* <DEDUP_REMOVED lines=20> */
[----:B0-----:R-:W3:Y:S04]  /*4da10*/  LDL.LU R52, [R1+0x400] ;  /* 0x0004000001347983 */ /* 0x001ee80000300800 */
[----:B------:R-:W3:Y:S04]  /*4da20*/  LDL.LU R53, [R1+0x404] ;  /* 0x0004040001357983 */ /* 0x000ee80000300800 */
[----:B------:R-:W3:Y:S04]  /*4da30*/  LDL.LU R54, [R1+0x408] ;  /* 0x0004080001367983 */ /* 0x000ee80000300800 */
[----:B------:R-:W3:Y:S01]  /*4da40*/  LDL.LU R55, [R1+0x40c] ;  /* 0x00040c0001377983 */ /* 0x000ee20000300800 */
[----:B------:R-:W-:Y:S01]  /*4da50*/  IMAD.MOV.U32 R0, RZ, RZ, R11 ;  /* 0x000000ffff007224 */ /* 0x000fe200078e000b */
[C---:B---3--:R-:W-:Y:S06]  /*4da60*/  HMMA.16816.F32.BF16 R52, R40.reuse, R50, R52 ;  /* 0x000000322834723c */ /* 0x048fec0000041834 */
[----:B------:R-:W-:Y:S04]  /*4da70*/  STL.64 [R1+0x3178], R50 ;  /* 0x0031783201007387 */ /* 0x000fe80000100a00 */
[----:B----4-:R0:W-:Y:S02]  /*4da80*/  STL.64 [R1+0x3170], R48 ;  /* 0x0031703001007387 */ /* 0x0101e40000100a00 */
[C---:B0-----:R-:W-:Y:S11]  /*4da90*/  HMMA.16816.F32.BF16 R48, R40.reuse, R34, R56 ;  /* 0x000000222830723c */ /* 0x041ff60000041838 */
[----:B------:R-:W-:Y:S04]  /*4daa0*/  STL.64 [R1+0x420], R52 ;  /* 0x0004203401007387 */ /* 0x000fe80000100a00 */
[----:B------:R-:W-:Y:S04]  /*4dab0*/  STL.64 [R1+0x428], R54 ;  /* 0x0004283601007387 */ /* 0x000fe80000100a00 */
[----:B------:R-:W-:Y:S04]  /*4dac0*/  STL.64 [R1+0x3168], R34 ;  /* 0x0031682201007387 */ /* 0x000fe80000100a00 */
[----:B------:R0:W-:Y:S02]  /*4dad0*/  STL.64 [R1+0x3160], R32 ;  /* 0x0031602001007387 */ /* 0x0001e40000100a00 */
[----:B0-----:R-:W-:Y:S02]  /*4dae0*/  HMMA.16816.F32.BF16 R32, R40, R30, R36 ;  /* 0x0000001e2820723c */ /* 0x001fe40000041824 */
[----:B------:R-:W-:Y:S04]  /*4daf0*/  STL.64 [R1+0x410], R48 ;  /* 0x0004103001007387 */ /* 0x000fe80000100a00 */
[----:B------:R-:W-:Y:S04]  /*4db00*/  STL.64 [R1+0x418], R50 ;  /* 0x0004183201007387 */ /* 0x000fe80000100a00 */
[----:B------:R-:W2:Y:S01]  /*4db10*/  LDL.LU R36, [R1+0x3c0] ;  /* 0x0003c00001247983 */ /* 0x000ea20000300800 */
[----:B------:R-:W-:-:S02]  /*4db20*/  IMAD.MOV.U32 R58, RZ, RZ, R9 ;  /* 0x000000ffff3a7224 */ /* 0x000fc400078e0009 */
[----:B------:R-:W-:-:S10]  /*4db30*/  IMAD.MOV.U32 R59, RZ, RZ, R8 ;  /* 0x000000ffff3b7224 */ /* 0x000fd400078e0008 */
[----:B------:R-:W-:Y:S04]  /*4db40*/  STL.64 [R1+0x400], R32 ;  /* 0x0004002001007387 */ /* 0x000fe80000100a00 */
[----:B------:R-:W-:Y:S04]  /*4db50*/  STL.64 [R1+0x408], R34 ;  /* 0x0004082201007387 */ /* 0x000fe80000100a00 */
[----:B------:R-:W2:Y:S04]  /*4db60*/  LDL.LU R37, [R1+0x3c4] ;  /* 0x0003c40001257983 */ /* 0x000ea80000300800 */
[----:B------:R-:W2:Y:S04]  /*4db70*/  LDL.LU R38, [R1+0x3c8] ;  /* 0x0003c80001267983 */ /* 0x000ea80000300800 */
[----:B------:R-:W2:Y:S04]  /*4db80*/  LDL.LU R39, [R1+0x3cc] ;  /* 0x0003cc0001277983 */ /* 0x000ea80000300800 */
[----:B------:R-:W3:Y:S04]  /*4db90*/  LDL.LU R8, [R1+0x3b0] ;  /* 0x0003b00001087983 */ /* 0x000ee80000300800 */
[----:B------:R-:W3:Y:S04]  /*4dba0*/  LDL.LU R9, [R1+0x3b4] ;  /* 0x0003b40001097983 */ /* 0x000ee80000300800 */
[----:B------:R-:W3:Y:S04]  /*4dbb0*/  LDL.LU R10, [R1+0x3b8] ;  /* 0x0003b800010a7983 */ /* 0x000ee80000300800 */
[----:B------:R-:W3:Y:S04]  /*4dbc0*/  LDL.LU R11, [R1+0x3bc] ;  /* 0x0003bc00010b7983 */ /* 0x000ee80000300800 */
[----:B------:R0:W-:Y:S04]  /*4dbd0*/  STL.64 [R1+0x3298], R58 ;  /* 0x0032983a01007387 */ /* 0x0001e80000100a00 */
[----:B------:R-:W4:Y:S04]  /*4dbe0*/  LDL.LU R56, [R1+0x3d0] ;  /* 0x0003d00001387983 */ /* 0x000f280000300800 */
[----:B------:R-:W4:Y:S04]  /*4dbf0*/  LDL.LU R57, [R1+0x3d4] ;  /* 0x0003d40001397983 */ /* 0x000f280000300800 */
[----:B0-----:R-:W4:Y:S04]  /*4dc00*/  LDL.LU R58, [R1+0x3d8] ;  /* 0x0003d800013a7983 */ /* 0x001f280000300800 */
[----:B------:R-:W4:Y:S04]  /*4dc10*/  LDL.LU R59, [R1+0x3dc] ;  /* 0x0003dc00013b7983 */ /* 0x000f280000300800 */
[----:B------:R-:W2:Y:S04]  /*4dc20*/  LDL.LU R52, [R1+0x290] ;  /* 0x0002900001347983 */ /* 0x000ea80000300800 */
[----:B------:R-:W2:Y:S04]  /*4dc30*/  LDL.LU R53, [R1+0x294] ;  /* 0x0002940001357983 */ /* 0x000ea80000300800 */
[----:B------:R-:W3:Y:S04]  /*4dc40*/  LDL.LU R54, [R1+0x298] ;  /* 0x0002980001367983 */ /* 0x000ee80000300800 */
[----:B------:R-:W3:Y:S01]  /*4dc50*/  LDL.LU R55, [R1+0x29c] ;  /* 0x00029c0001377983 */ /* 0x000ee20000300800 */
[----:B------:R-:W-:Y:S01]  /*4dc60*/  MOV R50, R28 ;  /* 0x0000001c00327202 */ /* 0x000fe20000000f00 */
[----:B------:R-:W-:-:S02]  /*4dc70*/  IMAD.MOV.U32 R51, RZ, RZ, R29 ;  /* 0x000000ffff337224 */ /* 0x000fc400078e001d */
[----:B---3--:R-:W-:Y:S04]  /*4dc80*/  STL.64 [R1+0x32a8], R54 ;  /* 0x0032a83601007387 */ /* 0x008fe80000100a00 */
[----:B--2---:R-:W-:Y:S04]  /*4dc90*/  STL.64 [R1+0x32a0], R52 ;  /* 0x0032a03401007387 */ /* 0x004fe80000100a00 */
[----:B------:R-:W2:Y:S04]  /*4dca0*/  LDL.LU R28, [R1+0x3364] ;  /* 0x00336400011c7983 */ /* 0x000ea80000300800 */
[----:B------:R-:W2:Y:S04]  /*4dcb0*/  LDL.LU R29, [R1+0x3360] ;  /* 0x00336000011d7983 */ /* 0x000ea80000300800 */
[----:B------:R-:W-:Y:S04]  /*4dcc0*/  STL.64 [R1+0x32b0], R50 ;  /* 0x0032b03201007387 */ /* 0x000fe80000100a00 */
[----:B------:R-:W3:Y:S04]  /*4dcd0*/  LDL.LU R32, [R1+0x2a0] ;  /* 0x0002a00001207983 */ /* 0x000ee80000300800 */
[----:B------:R-:W3:Y:S04]  /*4dce0*/  LDL.LU R33, [R1+0x2a4] ;  /* 0x0002a40001217983 */ /* 0x000ee80000300800 */
[----:B------:R-:W4:Y:S04]  /*4dcf0*/  LDL.LU R34, [R1+0x2a8] ;  /* 0x0002a80001227983 */ /* 0x000f280000300800 */
[----:B------:R-:W4:Y:S04]  /*4dd00*/  LDL.LU R35, [R1+0x2ac] ;  /* 0x0002ac0001237983 */ /* 0x000f280000300800 */
[----:B----4-:R-:W-:Y:S04]  /*4dd10*/  STL.64 [R1+0x32c0], R34 ;  /* 0x0032c02201007387 */ /* 0x010fe80000100a00 */
[----:B---3--:R-:W-:Y:S04]  /*4dd20*/  STL.64 [R1+0x32b8], R32 ;  /* 0x0032b82001007387 */ /* 0x008fe80000100a00 */
[----:B------:R0:W-:Y:S04]  /*4dd30*/  STL.64 [R1+0x3158], R30 ;  /* 0x0031581e01007387 */ /* 0x0001e80000100a00 */
[----:B--2---:R-:W-:Y:S01]  /*4dd40*/  STL.64 [R1+0x3150], R28 ;  /* 0x0031501c01007387 */ /* 0x004fe20000100a00 */
[----:B0-----:R-:W-:-:S03]  /*4dd50*/  IMAD.MOV.U32 R30, RZ, RZ, R21 ;  /* 0x000000ffff1e7224 */ /* 0x001fc600078e0015 */
[----:B------:R-:W2:Y:S01]  /*4dd60*/  LDL.LU R21, [R1+0x335c] ;  /* 0x00335c0001157983 */ /* 0x000ea20000300800 */
[----:B------:R-:W-:-:S03]  /*4dd70*/  IMAD.MOV.U32 R31, RZ, RZ, R19 ;  /* 0x000000ffff1f7224 */ /* 0x000fc600078e0013 */
[----:B------:R-:W3:Y:S04]  /*4dd80*/  LDL.LU R19, [R1+0x3358] ;  /* 0x0033580001137983 */ /* 0x000ee80000300800 */
[----:B------:R0:W-:Y:S04]  /*4dd90*/  STL.64 [R1+0x32c8], R30 ;  /* 0x0032c81e01007387 */ /* 0x0001e80000100a00 */
[----:B------:R-:W-:Y:S04]  /*4dda0*/  STL.64 [R1+0x3148], R26 ;  /* 0x0031481a01007387 */ /* 0x000fe80000100a00 */
[----:B------:R1:W-:Y:S01]  /*4ddb0*/  STL.64 [R1+0x32d0], R24 ;  /* 0x0032d01801007387 */ /* 0x0003e20000100a00 */
[C---:B0-----:R-:W-:Y:S06]  /*4ddc0*/  HMMA.16816.F32.BF16 R28, R40.reuse, R26, R56 ;  /* 0x0000001a281c723c */ /* 0x041fec0000041838 */
[----:B-1----:R-:W-:-:S15]  /*4ddd0*/  HMMA.16816.F32.BF16 R24, R40, R22, R36 ;  /* 0x000000162818723c */ /* 0x002fde0000041824 */
[----:B------:R-:W-:-:S02]  /*4dde0*/  NOP ;  /* 0x0000000000007918 */ /* 0x000fc40000000000 */
[----:B------:R-:W-:Y:S04]  /*4ddf0*/  STL.64 [R1+0x3f0], R28 ;  /* 0x0003f01c01007387 */ /* 0x000fe80000100a00 */
[----:B------:R-:W-:Y:S04]  /*4de00*/  STL.64 [R1+0x3f8], R30 ;  /* 0x0003f81e01007387 */ /* 0x000fe80000100a00 */
[----:B------:R-:W-:Y:S04]  /*4de10*/  STL.64 [R1+0x31a8], R22 ;  /* 0x0031a81601007387 */ /* 0x000fe80000100a00 */
[----:B--2---:R0:W-:Y:S04]  /*4de20*/  STL.64 [R1+0x31a0], R20 ;  /* 0x0031a01401007387 */ /* 0x0041e80000100a00 */
[----:B------:R-:W-:Y:S04]  /*4de30*/  STL.64 [R1+0x3e0], R24 ;  /* 0x0003e01801007387 */ /* 0x000fe80000100a00 */
[----:B------:R-:W-:Y:S04]  /*4de40*/  STL.64 [R1+0x3e8], R26 ;  /* 0x0003e81a01007387 */ /* 0x000fe80000100a00 */
[----:B0-----:R-:W2:Y:S04]  /*4de50*/  LDL.LU R20, [R1+0x2b0] ;  /* 0x0002b00001147983 */ /* 0x001ea80000300800 */
[----:B------:R-:W2:Y:S04]  /*4de60*/  LDL.LU R21, [R1+0x2b4] ;  /* 0x0002b40001157983 */ /* 0x000ea80000300800 */
[----:B------:R-:W4:Y:S04]  /*4de70*/  LDL.LU R22, [R1+0x2b8] ;  /* 0x0002b80001167983 */ /* 0x000f280000300800 */
[----:B------:R-:W4:Y:S01]  /*4de80*/  LDL.LU R23, [R1+0x2bc] ;  /* 0x0002bc0001177983 */ /* 0x000f220000300800 */
[----:B---3--:R-:W-:Y:S03]  /*4de90*/  HMMA.16816.F32.BF16 R8, R40, R18, R8 ;  /* 0x000000122808723c */ /* 0x008fe60000041808 */
[----:B----4-:R0:W-:Y:S04]  /*4dea0*/  STL.64 [R1+0x32e0], R22 ;  /* 0x0032e01601007387 */ /* 0x0101e80000100a00 */
[----:B--2---:R-:W-:Y:S04]  /*4deb0*/  STL.64 [R1+0x32d8], R20 ;  /* 0x0032d81401007387 */ /* 0x004fe80000100a00 */
[----:B------:R-:W2:-:S12]  /*4dec0*/  LDL.LU R36, [R1+0x2e0] ;  /* 0x0002e00001247983 */ /* 0x000e980000300800 */
[----:B------:R1:W-:Y:S04]  /*4ded0*/  STL.64 [R1+0x3d0], R8 ;  /* 0x0003d00801007387 */ /* 0x0003e80000100a00 */
[----:B------:R3:W-:Y:S04]  /*4dee0*/  STL.64 [R1+0x3d8], R10 ;  /* 0x0003d80a01007387 */ /* 0x0007e80000100a00 */
[----:B------:R-:W2:Y:S04]  /*4def0*/  LDL.LU R37, [R1+0x2e4] ;  /* 0x0002e40001257983 */ /* 0x000ea80000300800 */
[----:B------:R-:W4:Y:S04]  /*4df00*/  LDL.LU R38, [R1+0x2e8] ;  /* 0x0002e80001267983 */ /* 0x000f280000300800 */
[----:B------:R-:W4:Y:S01]  /*4df10*/  LDL.LU R39, [R1+0x2ec] ;  /* 0x0002ec0001277983 */ /* 0x000f220000300800 */
[----:B------:R-:W-:-:S02]  /*4df20*/  IMAD.MOV.U32 R58, RZ, RZ, R7 ;  /* 0x000000ffff3a7224 */ /* 0x000fc400078e0007 */
[----:B------:R-:W-:Y:S01]  /*4df30*/  IMAD.MOV.U32 R59, RZ, RZ, R6 ;  /* 0x000000ffff3b7224 */ /* 0x000fe200078e0006 */
[----:B----4-:R-:W-:Y:S04]  /*4df40*/  STL.64 [R1+0x32f0], R38 ;  /* 0x0032f02601007387 */ /* 0x010fe80000100a00 */
[----:B--2---:R-:W-:Y:S04]  /*4df50*/  STL.64 [R1+0x32e8], R36 ;  /* 0x0032e82401007387 */ /* 0x004fe80000100a00 */
[----:B------:R-:W-:Y:S04]  /*4df60*/  STL.64 [R1+0x3308], R58 ;  /* 0x0033083a01007387 */ /* 0x000fe80000100a00 */
[----:B------:R-:W2:Y:S04]  /*4df70*/  LDL.LU R52, [R1+0x2f0] ;  /* 0x0002f00001347983 */ /* 0x000ea80000300800 */
[----:B------:R-:W2:Y:S04]  /*4df80*/  LDL.LU R53, [R1+0x2f4] ;  /* 0x0002f40001357983 */ /* 0x000ea80000300800 */
[----:B------:R-:W4:Y:S04]  /*4df90*/  LDL.LU R54, [R1+0x2f8] ;  /* 0x0002f80001367983 */ /* 0x000f280000300800 */
[----:B------:R-:W4:Y:S01]  /*4dfa0*/  LDL.LU R55, [R1+0x2fc] ;  /* 0x0002fc0001377983 */ /* 0x000f220000300800 */
[----:B------:R-:W-:-:S02]  /*4dfb0*/  IMAD.MOV.U32 R50, RZ, RZ, R5 ;  /* 0x000000ffff327224 */ /* 0x000fc400078e0005 */
[----:B------:R-:W-:Y:S02]  /*4dfc0*/  IMAD.MOV.U32 R51, RZ, RZ, R4 ;  /* 0x000000ffff337224 */ /* 0x000fe400078e0004 */
[----:B------:R-:W-:Y:S02]  /*4dfd0*/  IMAD.MOV.U32 R30, RZ, RZ, R47 ;  /* 0x000000ffff1e7224 */ /* 0x000fe400078e002f */
[----:B------:R-:W-:Y:S01]  /*4dfe0*/  IMAD.MOV.U32 R31, RZ, RZ, R46 ;  /* 0x000000ffff1f7224 */ /* 0x000fe200078e002e */
[----:B0-----:R-:W-:Y:S01]  /*4dff0*/  MOV R22, R16 ;  /* 0x0000001000167202 */ /* 0x001fe20000000f00 */
[----:B------:R-:W-:Y:S01]  /*4e000*/  IMAD.MOV.U32 R23, RZ, RZ, R17 ;  /* 0x000000ffff177224 */ /* 0x000fe200078e0011 */
[----:B----4-:R-:W-:Y:S04]  /*4e010*/  STL.64 [R1+0x3320], R54 ;  /* 0x0033203601007387 */ /* 0x010fe80000100a00 */
[----:B--2---:R-:W-:Y:S04]  /*4e020*/  STL.64 [R1+0x3318], R52 ;  /* 0x0033183401007387 */ /* 0x004fe80000100a00 */
[----:B------:R0:W-:Y:S04]  /*4e030*/  STL.64 [R1+0x3328], R50 ;  /* 0x0033283201007387 */ /* 0x0001e80000100a00 */
[----:B------:R-:W2:Y:S04]  /*4e040*/  LDL.LU R32, [R1+0x300] ;  /* 0x0003000001207983 */ /* 0x000ea80000300800 */
[----:B------:R-:W2:Y:S04]  /*4e050*/  LDL.LU R33, [R1+0x304] ;  /* 0x0003040001217983 */ /* 0x000ea80000300800 */
[----:B------:R-:W2:Y:S04]  /*4e060*/  LDL.LU R34, [R1+0x308] ;  /* 0x0003080001227983 */ /* 0x000ea80000300800 */
[----:B------:R-:W2:Y:S04]  /*4e070*/  LDL.LU R35, [R1+0x30c] ;  /* 0x00030c0001237983 */ /* 0x000ea80000300800 */
[----:B-1----:R-:W4:Y:S04]  /*4e080*/  LDL.LU R8, [R1+0x3a0] ;  /* 0x0003a00001087983 */ /* 0x002f280000300800 */
[----:B------:R-:W4:Y:S04]  /*4e090*/  LDL.LU R9, [R1+0x3a4] ;  /* 0x0003a40001097983 */ /* 0x000f280000300800 */
[----:B---3--:R-:W4:Y:S04]  /*4e0a0*/  LDL.LU R10, [R1+0x3a8] ;  /* 0x0003a800010a7983 */ /* 0x008f280000300800 */
[----:B------:R-:W4:Y:S04]  /*4e0b0*/  LDL.LU R11, [R1+0x3ac] ;  /* 0x0003ac00010b7983 */ /* 0x000f280000300800 */
[----:B------:R-:W3:Y:S04]  /*4e0c0*/  LDL.LU R4, [R1+0x390] ;  /* 0x0003900001047983 */ /* 0x000ee80000300800 */
[----:B------:R-:W3:Y:S04]  /*4e0d0*/  LDL.LU R5, [R1+0x394] ;  /* 0x0003940001057983 */ /* 0x000ee80000300800 */
[----:B------:R-:W3:Y:S04]  /*4e0e0*/  LDL.LU R6, [R1+0x398] ;  /* 0x0003980001067983 */ /* 0x000ee80000300800 */
[----:B------:R-:W3:Y:S04]  /*4e0f0*/  LDL.LU R7, [R1+0x39c] ;  /* 0x00039c0001077983 */ /* 0x000ee80000300800 */
[----:B------:R-:W2:Y:S04]  /*4e100*/  LDL.LU R48, [R1+0x380] ;  /* 0x0003800001307983 */ /* 0x000ea80000300800 */
[----:B------:R-:W2:Y:S04]  /*4e110*/  LDL.LU R49, [R1+0x384] ;  /* 0x0003840001317983 */ /* 0x000ea80000300800 */
[----:B0-----:R-:W2:Y:S04]  /*4e120*/  LDL.LU R50, [R1+0x388] ;  /* 0x0003880001327983 */ /* 0x001ea80000300800 */
[----:B------:R-:W2:Y:S04]  /*4e130*/  LDL.LU R51, [R1+0x38c] ;  /* 0x00038c0001337983 */ /* 0x000ea80000300800 */
[----:B------:R-:W2:Y:S04]  /*4e140*/  LDL.LU R52, [R1+0x370] ;  /* 0x0003700001347983 */ /* 0x000ea80000300800 */
[----:B------:R-:W2:Y:S04]  /*4e150*/  LDL.LU R53, [R1+0x374] ;  /* 0x0003740001357983 */ /* 0x000ea80000300800 */
[----:B------:R-:W2:Y:S04]  /*4e160*/  LDL.LU R54, [R1+0x378] ;  /* 0x0003780001367983 */ /* 0x000ea80000300800 */
[----:B------:R-:W2:Y:S04]  /*4e170*/  LDL.LU R55, [R1+0x37c] ;  /* 0x00037c0001377983 */ /* 0x000ea80000300800 */
[----:B------:R-:W2:Y:S04]  /*4e180*/  LDL.LU.64 R46, [R1+0x168] ;  /* 0x00016800012e7983 */ /* 0x000ea80000300a00 */
[----:B------:R-:W3:Y:S04]  /*4e190*/  LDL.LU R16, [R1+0x3354] ;  /* 0x0033540001107983 */ /* 0x000ee80000300800 */
[----:B------:R-:W3:Y:S04]  /*4e1a0*/  LDL.LU R17, [R1+0x3350] ;  /* 0x0033500001117983 */ /* 0x000ee80000300800 */
        /* <DEDUP_REMOVED lines=12> */
[----:B------:R-:W-:Y:S01]  /*4e270*/  STL.64 [R1+0x31b8], R18 ;  /* 0x0031b81201007387 */ /* 0x000fe20000100a00 */
[----:B----4-:R-:W-:Y:S03]  /*4e280*/  HMMA.16816.F32.BF16 R8, R40, R14, R8 ;  /* 0x0000000e2808723c */ /* 0x010fe60000041808 */
[----:B---3--:R-:W-:-:S15]  /*4e290*/  STL.64 [R1+0x31b0], R16 ;  /* 0x0031b01001007387 */ /* 0x008fde0000100a00 */
[----:B------:R-:W-:-:S05]  /*4e2a0*/  NOP ;  /* 0x0000000000007918 */ /* 0x000fca0000000000 */
[----:B------:R-:W-:Y:S04]  /*4e2b0*/  STL.64 [R1+0x3c0], R8 ;  /* 0x0003c00801007387 */ /* 0x000fe80000100a00 */
[----:B------:R0:W-:Y:S04]  /*4e2c0*/  STL.64 [R1+0x3c8], R10 ;  /* 0x0003c80a01007387 */ /* 0x0001e80000100a00 */
[----:B0-----:R-:W3:Y:S04]  /*4e2d0*/  LDL.LU.64 R10, [R1+0x3348] ;  /* 0x00334800010a7983 */ /* 0x001ee80000300a00 */
[----:B------:R-:W4:Y:S01]  /*4e2e0*/  LDL.LU.64 R8, [R1+0x3340] ;  /* 0x0033400001087983 */ /* 0x000f220000300a00 */
[----:B---3--:R-:W-:-:S15]  /*4e2f0*/  HMMA.16816.F32.BF16 R4, R40, R10, R4 ;  /* 0x0000000a2804723c */ /* 0x008fde0000041804 */
[----:B------:R-:W-:-:S08]  /*4e300*/  NOP ;  /* 0x0000000000007918 */ /* 0x000fd00000000000 */
[----:B------:R-:W-:Y:S04]  /*4e310*/  STL.64 [R1+0x3b0], R4 ;  /* 0x0003b00401007387 */ /* 0x000fe80000100a00 */
[----:B------:R0:W-:Y:S04]  /*4e320*/  STL.64 [R1+0x3b8], R6 ;  /* 0x0003b80601007387 */ /* 0x0001e80000100a00 */
[----:B0-----:R-:W3:Y:S04]  /*4e330*/  LDL.LU.64 R6, [R1+0x3338] ;  /* 0x0033380001067983 */ /* 0x001ee80000300a00 */
[----:B------:R-:W3:Y:S01]  /*4e340*/  LDL.LU.64 R4, [R1+0x3330] ;  /* 0x0033300001047983 */ /* 0x000ee20000300a00 */
[C---:B--2---:R-:W-:Y:S03]  /*4e350*/  HMMA.16816.F32.BF16 R52, R40.reuse, R46, R52 ;  /* 0x0000002e2834723c */ /* 0x044fe60000041834 */
[----:B------:R-:W-:Y:S04]  /*4e360*/  STL.64 [R1+0x31c8], R10 ;  /* 0x0031c80a01007387 */ /* 0x000fe80000100a00 */
[----:B----4-:R0:W-:Y:S04]  /*4e370*/  STL.64 [R1+0x31c0], R8 ;  /* 0x0031c00801007387 */ /* 0x0101e80000100a00 */
        /* <DEDUP_REMOVED lines=9> */
[----:B------:R0:W-:Y:S04]  /*4e410*/  STL.64 [R1+0x31d8], R6 ;  /* 0x0031d80601007387 */ /* 0x0001e80000100a00 */
[----:B------:R-:W-:Y:S04]  /*4e420*/  STL.64 [R1+0x31d0], R4 ;  /* 0x0031d00401007387 */ /* 0x000fe80000100a00 */
[----:B------:R-:W-:Y:S04]  /*4e430*/  STL.64 [R1+0x390], R52 ;  /* 0x0003903401007387 */ /* 0x000fe80000100a00 */
[----:B------:R1:W-:Y:S01]  /*4e440*/  STL.64 [R1+0x398], R54 ;  /* 0x0003983601007387 */ /* 0x0003e20000100a00 */
[----:B0-----:R-:W-:-:S02]  /*4e450*/  IMAD.MOV.U32 R6, RZ, RZ, R13 ;  /* 0x000000ffff067224 */ /* 0x001fc400078e000d */
[----:B------:R-:W-:Y:S02]  /*4e460*/  IMAD.MOV.U32 R7, RZ, RZ, R12 ;  /* 0x000000ffff077224 */ /* 0x000fe400078e000c */
[----:B------:R-:W-:Y:S01]  /*4e470*/  IMAD.MOV.U32 R13, RZ, RZ, R46 ;  /* 0x000000ffff0d7224 */ /* 0x000fe200078e002e */
[----:B-1----:R-:W4:Y:S04]  /*4e480*/  LDL.LU.64 R54, [R1+0x3320] ;  /* 0x0033200001367983 */ /* 0x002f280000300a00 */
[----:B------:R-:W4:Y:S01]  /*4e490*/  LDL.LU.64 R52, [R1+0x3318] ;  /* 0x0033180001347983 */ /* 0x000f220000300a00 */
[----:B------:R-:W-:-:S03]  /*4e4a0*/  IMAD.MOV.U32 R12, RZ, RZ, R47 ;  /* 0x000000ffff0c7224 */ /* 0x000fc600078e002f */
[----:B------:R-:W2:Y:S04]  /*4e4b0*/  LDL.LU.64 R46, [R1+0x3310] ;  /* 0x00331000012e7983 */ /* 0x000ea80000300a00 */
[----:B------:R-:W-:Y:S04]  /*4e4c0*/  STL.64 [R1+0x31e8], R14 ;  /* 0x0031e80e01007387 */ /* 0x000fe80000100a00 */
[----:B------:R0:W-:Y:S01]  /*4e4d0*/  STL.64 [R1+0x31e0], R12 ;  /* 0x0031e00c01007387 */ /* 0x0001e20000100a00 */
[----:B------:R-:W-:Y:S02]  /*4e4e0*/  IMAD.MOV.U32 R18, RZ, RZ, R45 ;  /* 0x000000ffff127224 */ /* 0x000fe400078e002d */
[----:B------:R-:W-:Y:S01]  /*4e4f0*/  IMAD.MOV.U32 R19, RZ, RZ, R44 ;  /* 0x000000ffff137224 */ /* 0x000fe200078e002c */
[----:B0-----:R-:W4:Y:S04]  /*4e500*/  LDL.LU R12, [R1+0x2d0] ;  /* 0x0002d000010c7983 */ /* 0x001f280000300800 */
[----:B------:R-:W4:Y:S04]  /*4e510*/  LDL.LU R13, [R1+0x2d4] ;  /* 0x0002d400010d7983 */ /* 0x000f280000300800 */
[----:B------:R-:W4:Y:S04]  /*4e520*/  LDL.LU R14, [R1+0x2d8] ;  /* 0x0002d800010e7983 */ /* 0x000f280000300800 */
[----:B------:R-:W4:Y:S01]  /*4e530*/  LDL.LU R15, [R1+0x2dc] ;  /* 0x0002dc00010f7983 */ /* 0x000f220000300800 */
[----:B--2---:R-:W-:Y:S03]  /*4e540*/  HMMA.16816.F32.BF16 R40, R40, R46, R56 ;  /* 0x0000002e2828723c */ /* 0x004fe60000041838 */
[----:B------:R-:W4:Y:S04]  /*4e550*/  LDL.LU.64 R58, [R1+0x3308] ;  /* 0x00330800013a7983 */ /* 0x000f280000300a00 */
[----:B------:R-:W2:Y:S04]  /*4e560*/  LDL.LU.64 R46, [R1+0x3300] ;  /* 0x00330000012e7983 */ /* 0x000ea80000300a00 */
[----:B------:R-:W2:-:S12]  /*4e570*/  LDL.LU.64 R44, [R1+0x32f8] ;  /* 0x0032f800012c7983 */ /* 0x000e980000300a00 */
[----:B------:R-:W-:Y:S04]  /*4e580*/  STL.64 [R1+0x350], R40 ;  /* 0x0003502801007387 */ /* 0x000fe80000100a00 */
[----:B------:R0:W-:Y:S04]  /*4e590*/  STL.64 [R1+0x358], R42 ;  /* 0x0003582a01007387 */ /* 0x0001e80000100a00 */
[----:B0-----:R-:W4:Y:S04]  /*4e5a0*/  LDL.LU R42, [R1+0xe8] ;  /* 0x0000e800012a7983 */ /* 0x001f280000300800 */
[----:B------:R-:W4:Y:S01]  /*4e5b0*/  LDL.LU R43, [R1+0xec] ;  /* 0x0000ec00012b7983 */ /* 0x000f220000300800 */
[C---:B--2---:R-:W-:Y:S03]  /*4e5c0*/  HMMA.16816.F32.BF16 R20, R44.reuse, R22, R36 ;  /* 0x000000162c14723c */ /* 0x044fe60000041824 */
[----:B------:R-:W2:Y:S04]  /*4e5d0*/  LDL.LU.64 R38, [R1+0x32f0] ;  /* 0x0032f00001267983 */ /* 0x000ea80000300a00 */
[----:B------:R-:W2:Y:S01]  /*4e5e0*/  LDL.LU.64 R36, [R1+0x32e8] ;  /* 0x0032e80001247983 */ /* 0x000ea20000300a00 */
[C---:B------:R-:W-:Y:S06]  /*4e5f0*/  HMMA.16816.F32.BF16 R28, R44.reuse, R30, R24 ;  /* 0x0000001e2c1c723c */ /* 0x040fec0000041818 */
[C---:B---3--:R-:W-:Y:S06]  /*4e600*/  HMMA.16816.F32.BF16 R48, R44.reuse, R50, R32 ;  /* 0x000000322c30723c */ /* 0x048fec0000041820 */
[C---:B----4-:R-:W-:Y:S03]  /*4e610*/  HMMA.16816.F32.BF16 R56, R44.reuse, R58, R52 ;  /* 0x0000003a2c38723c */ /* 0x050fe60000041834 */
[----:B------:R-:W-:Y:S04]  /*4e620*/  STL.64 [R1+0x340], R20 ;  /* 0x0003401401007387 */ /* 0x000fe80000100a00 */
[----:B------:R0:W-:Y:S04]  /*4e630*/  STL.64 [R1+0x348], R22 ;  /* 0x0003481601007387 */ /* 0x0001e80000100a00 */
[----:B0-----:R-:W3:Y:S04]  /*4e640*/  LDL.LU.64 R22, [R1+0x32e0] ;  /* 0x0032e00001167983 */ /* 0x001ee80000300a00 */
[----:B------:R-:W3:Y:S04]  /*4e650*/  LDL.LU.64 R20, [R1+0x32d8] ;  /* 0x0032d80001147983 */ /* 0x000ee80000300a00 */
[----:B------:R-:W4:Y:S04]  /*4e660*/  LDL.LU.64 R24, [R1+0x32d0] ;  /* 0x0032d00001187983 */ /* 0x000f280000300a00 */
[----:B------:R-:W-:Y:S04]  /*4e670*/  STL.64 [R1+0x330], R28 ;  /* 0x0003301c01007387 */ /* 0x000fe80000100a00 */
[----:B------:R0:W-:Y:S04]  /*4e680*/  STL.64 [R1+0x338], R30 ;  /* 0x0003381e01007387 */ /* 0x0001e80000100a00 */
[----:B0-----:R-:W3:Y:S04]  /*4e690*/  LDL.LU.64 R30, [R1+0x32c8] ;  /* 0x0032c800011e7983 */ /* 0x001ee80000300a00 */
        /* <DEDUP_REMOVED lines=9> */
[----:B0-----:R-:W4:Y:S01]  /*4e730*/  LDL.LU.64 R58, [R1+0x3298] ;  /* 0x00329800013a7983 */ /* 0x001f220000300a00 */
[----:B--2---:R-:W-:Y:S03]  /*4e740*/  HMMA.16816.F32.BF16 R40, R44, R42, R36 ;  /* 0x0000002a2c28723c */ /* 0x004fe60000041824 */
[----:B------:R-:W2:Y:S04]  /*4e750*/  LDL.LU.64 R38, [R1+0x3290] ;  /* 0x0032900001267983 */ /* 0x000ea80000300a00 */
[----:B------:R-:W2:-:S15]  /*4e760*/  LDL.LU.64 R36, [R1+0x3288] ;  /* 0x0032880001247983 */ /* 0x000e9e0000300a00 */
[----:B------:R-:W-:-:S01]  /*4e770*/  NOP ;  /* 0x0000000000007918 */ /* 0x000fc20000000000 */
[----:B------:R-:W-:Y:S04]  /*4e780*/  STL.64 [R1+0x300], R40 ;  /* 0x0003002801007387 */ /* 0x000fe80000100a00 */
[----:B------:R0:W-:Y:S02]  /*4e790*/  STL.64 [R1+0x308], R42 ;  /* 0x0003082a01007387 */ /* 0x0001e40000100a00 */
[C---:B0-----:R-:W-:Y:S06]  /*4e7a0*/  HMMA.16816.F32.BF16 R40, R44.reuse, R6, R12 ;  /* 0x000000062c28723c */ /* 0x041fec000004180c */
[C---:B------:R-:W-:Y:S06]  /*4e7b0*/  HMMA.16816.F32.BF16 R4, R44.reuse, R18, R8 ;  /* 0x000000122c04723c */ /* 0x040fec0000041808 */
[C---:B---3--:R-:W-:Y:S11]  /*4e7c0*/  HMMA.16816.F32.BF16 R12, R44.reuse, R30, R20 ;  /* 0x0000001e2c0c723c */ /* 0x048ff60000041814 */
[----:B------:R-:W-:Y:S04]  /*4e7d0*/  STL.64 [R1+0x2f0], R40 ;  /* 0x0002f02801007387 */ /* 0x000fe80000100a00 */
[----:B------:R-:W-:Y:S04]  /*4e7e0*/  STL.64 [R1+0x2f8], R42 ;  /* 0x0002f82a01007387 */ /* 0x000fe80000100a00 */
[----:B------:R-:W-:Y:S04]  /*4e7f0*/  STL.64 [R1+0x2e0], R4 ;  /* 0x0002e00401007387 */ /* 0x000fe80000100a00 */
[----:B------:R0:W-:Y:S01]  /*4e800*/  STL.64 [R1+0x2e8], R6 ;  /* 0x0002e80601007387 */ /* 0x0001e20000100a00 */
[C---:B----4-:R-:W-:Y:S06]  /*4e810*/  HMMA.16816.F32.BF16 R8, R44.reuse, R50, R32 ;  /* 0x000000322c08723c */ /* 0x050fec0000041820 */
[----:B0-----:R-:W-:Y:S01]  /*4e820*/  HMMA.16816.F32.BF16 R4, R44, R58, R52 ;  /* 0x0000003a2c04723c */ /* 0x001fe20000041834 */
[----:B------:R-:W-:Y:S04]  /*4e830*/  STL.64 [R1+0x2d0], R12 ;  /* 0x0002d00c01007387 */ /* 0x000fe80000100a00 */
[----:B------:R-:W-:Y:S04]  /*4e840*/  STL.64 [R1+0x2d8], R14 ;  /* 0x0002d80e01007387 */ /* 0x000fe80000100a00 */
[----:B------:R-:W3:Y:S08]  /*4e850*/  LDL.LU R52, [R1+0x1f0] ;  /* 0x0001f00001347983 */ /* 0x000ef00000300800 */
[----:B------:R0:W-:Y:S04]  /*4e860*/  STL.64 [R1+0x2c0], R8 ;  /* 0x0002c00801007387 */ /* 0x0001e80000100a00 */
[----:B------:R1:W-:Y:S04]  /*4e870*/  STL.64 [R1+0x2c8], R10 ;  /* 0x0002c80a01007387 */ /* 0x0003e80000100a00 */
[----:B------:R-:W-:Y:S04]  /*4e880*/  STL.64 [R1+0x2b0], R4 ;  /* 0x0002b00401007387 */ /* 0x000fe80000100a00 */
[----:B------:R-:W-:Y:S04]  /*4e890*/  STL.64 [R1+0x2b8], R6 ;  /* 0x0002b80601007387 */ /* 0x000fe80000100a00 */
[----:B------:R-:W3:Y:S04]  /*4e8a0*/  LDL.LU R53, [R1+0x1f4] ;  /* 0x0001f40001357983 */ /* 0x000ee80000300800 */
[----:B------:R-:W4:Y:S04]  /*4e8b0*/  LDL.LU R54, [R1+0x1f8] ;  /* 0x0001f80001367983 */ /* 0x000f280000300800 */
[----:B------:R-:W4:Y:S01]  /*4e8c0*/  LDL.LU R55, [R1+0x1fc] ;  /* 0x0001fc0001377983 */ /* 0x000f220000300800 */
[----:B------:R-:W-:-:S02]  /*4e8d0*/  IMAD.MOV.U32 R58, RZ, RZ, R60 ;  /* 0x000000ffff3a7224 */ /* 0x000fc400078e003c */
[----:B------:R-:W-:Y:S01]  /*4e8e0*/  IMAD.MOV.U32 R59, RZ, RZ, R2 ;  /* 0x000000ffff3b7224 */ /* 0x000fe200078e0002 */
[----:B----4-:R-:W-:Y:S04]  /*4e8f0*/  STL.64 [R1+0x3200], R54 ;  /* 0x0032003601007387 */ /* 0x010fe80000100a00 */
[----:B---3--:R3:W-:Y:S04]  /*4e900*/  STL.64 [R1+0x31f8], R52 ;  /* 0x0031f83401007387 */ /* 0x0087e80000100a00 */
[----:B------:R-:W4:Y:S04]  /*4e910*/  LDL.LU R60, [R1+0x3284] ;  /* 0x00328400013c7983 */ /* 0x000f280000300800 */
[----:B------:R-:W4:Y:S04]  /*4e920*/  LDL.LU R2, [R1+0x3280] ;  /* 0x0032800001027983 */ /* 0x000f280000300800 */
[----:B------:R-:W-:Y:S04]  /*4e930*/  STL.64 [R1+0x3210], R58 ;  /* 0x0032103a01007387 */ /* 0x000fe80000100a00 */
[----:B------:R-:W3:Y:S04]  /*4e940*/  LDL.LU R20, [R1+0x200] ;  /* 0x0002000001147983 */ /* 0x000ee80000300800 */
[----:B------:R-:W3:Y:S04]  /*4e950*/  LDL.LU R21, [R1+0x204] ;  /* 0x0002040001157983 */ /* 0x000ee80000300800 */
[----:B------:R-:W4:Y:S04]  /*4e960*/  LDL.LU R22, [R1+0x208] ;  /* 0x0002080001167983 */ /* 0x000f280000300800 */
[----:B------:R-:W4:Y:S01]  /*4e970*/  LDL.LU R23, [R1+0x20c] ;  /* 0x00020c0001177983 */ /* 0x000f220000300800 */
[----:B--2---:R-:W-:Y:S01]  /*4e980*/  MOV R18, R39 ;  /* 0x0000002700127202 */ /* 0x004fe20000000f00 */
[----:B------:R-:W-:-:S02]  /*4e990*/  IMAD.MOV.U32 R19, RZ, RZ, R38 ;  /* 0x000000ffff137224 */ /* 0x000fc400078e0026 */
[----:B----4-:R2:W-:Y:S04]  /*4e9a0*/  STL.64 [R1+0x3220], R22 ;  /* 0x0032201601007387 */ /* 0x0105e80000100a00 */
[----:B---3--:R-:W-:Y:S04]  /*4e9b0*/  STL.64 [R1+0x3218], R20 ;  /* 0x0032181401007387 */ /* 0x008fe80000100a00 */
[----:B------:R-:W-:Y:S04]  /*4e9c0*/  STL.64 [R1+0x3228], R18 ;  /* 0x0032281201007387 */ /* 0x000fe80000100a00 */
[----:B0-----:R-:W3:Y:S04]  /*4e9d0*/  LDL.LU R8, [R1+0x210] ;  /* 0x0002100001087983 */ /* 0x001ee80000300800 */
[----:B------:R-:W3:Y:S04]  /*4e9e0*/  LDL.LU R9, [R1+0x214] ;  /* 0x0002140001097983 */ /* 0x000ee80000300800 */
[----:B-1----:R-:W4:Y:S04]  /*4e9f0*/  LDL.LU R10, [R1+0x218] ;  /* 0x00021800010a7983 */ /* 0x002f280000300800 */
[----:B------:R-:W4:Y:S04]  /*4ea00*/  LDL.LU R11, [R1+0x21c] ;  /* 0x00021c00010b7983 */ /* 0x000f280000300800 */
[----:B----4-:R-:W-:Y:S04]  /*4ea10*/  STL.64 [R1+0x3238], R10 ;  /* 0x0032380a01007387 */ /* 0x010fe80000100a00 */
[----:B---3--:R-:W-:Y:S04]  /*4ea20*/  STL.64 [R1+0x3230], R8 ;  /* 0x0032300801007387 */ /* 0x008fe80000100a00 */
[----:B------:R-:W3:Y:S04]  /*4ea30*/  LDL.LU R52, [R1+0x230] ;  /* 0x0002300001347983 */ /* 0x000ee80000300800 */
[----:B------:R-:W3:Y:S04]  /*4ea40*/  LDL.LU R53, [R1+0x234] ;  /* 0x0002340001357983 */ /* 0x000ee80000300800 */
[----:B------:R-:W4:Y:S04]  /*4ea50*/  LDL.LU R54, [R1+0x238] ;  /* 0x0002380001367983 */ /* 0x000f280000300800 */
[----:B------:R-:W4:Y:S01]  /*4ea60*/  LDL.LU R55, [R1+0x23c] ;  /* 0x00023c0001377983 */ /* 0x000f220000300800 */
[----:B------:R-:W-:-:S02]  /*4ea70*/  IMAD.MOV.U32 R38, RZ, RZ, R3 ;  /* 0x000000ffff267224 */ /* 0x000fc400078e0003 */
[----:B------:R-:W-:Y:S02]  /*4ea80*/  IMAD.MOV.U32 R39, RZ, RZ, R36 ;  /* 0x000000ffff277224 */ /* 0x000fe400078e0024 */
[----:B--2---:R-:W-:Y:S01]  /*4ea90*/  IMAD.MOV.U32 R22, RZ, RZ, R37 ;  /* 0x000000ffff167224 */ /* 0x004fe200078e0025 */
[----:B----4-:R-:W-:Y:S04]  /*4eaa0*/  STL.64 [R1+0x3248], R54 ;  /* 0x0032483601007387 */ /* 0x010fe80000100a00 */
[----:B---3--:R-:W-:Y:S04]  /*4eab0*/  STL.64 [R1+0x3240], R52 ;  /* 0x0032403401007387 */ /* 0x008fe80000100a00 */
[----:B------:R-:W2:Y:S04]  /*4eac0*/  LDL.LU R3, [R1+0x327c] ;  /* 0x00327c0001037983 */ /* 0x000ea80000300800 */
[----:B------:R-:W3:Y:S04]  /*4ead0*/  LDL.LU R36, [R1+0x3278] ;  /* 0x0032780001247983 */ /* 0x000ee80000300800 */
[----:B------:R0:W-:Y:S04]  /*4eae0*/  STL.64 [R1+0x3250], R38 ;  /* 0x0032502601007387 */ /* 0x0001e80000100a00 */
[----:B------:R-:W4:Y:S01]  /*4eaf0*/  LDL.LU R37, [R1+0x3274] ;  /* 0x0032740001257983 */ /* 0x000f220000300800 */
[----:B------:R-:W-:-:S02]  /*4eb00*/  IMAD.MOV.U32 R23, RZ, RZ, R0 ;  /* 0x000000ffff177224 */ /* 0x000fc400078e0000 */
[----:B------:R-:W-:Y:S01]  /*4eb10*/  IMAD.MOV.U32 R26, RZ, RZ, R60 ;  /* 0x000000ffff1a7224 */ /* 0x000fe200078e003c */
[----:B------:R-:W4:Y:S04]  /*4eb20*/  LDL.LU R0, [R1+0x3270] ;  /* 0x0032700001007983 */ /* 0x000f280000300800 */
[----:B------:R-:W4:Y:S01]  /*4eb30*/  LDL.LU R60, [R1+0x326c] ;  /* 0x00326c00013c7983 */ /* 0x000f220000300800 */
[----:B------:R-:W-:Y:S02]  /*4eb40*/  IMAD.MOV.U32 R27, RZ, RZ, R61 ;  /* 0x000000ffff1b7224 */ /* 0x000fe400078e003d */
[----:B------:R-:W-:Y:S01]  /*4eb50*/  IMAD.MOV.U32 R31, RZ, RZ, R2 ;  /* 0x000000ffff1f7224 */ /* 0x000fe200078e0002 */
[----:B------:R-:W4:Y:S01]  /*4eb60*/  LDL.LU R61, [R1+0x3268] ;  /* 0x00326800013d7983 */ /* 0x000f220000300800 */
[----:B--2---:R-:W-:-:S02]  /*4eb70*/  IMAD.MOV.U32 R30, RZ, RZ, R3 ;  /* 0x000000ffff1e7224 */ /* 0x004fc400078e0003 */
[----:B---3--:R-:W-:Y:S01]  /*4eb80*/  IMAD.MOV.U32 R35, RZ, RZ, R36 ;  /* 0x000000ffff237224 */ /* 0x008fe200078e0024 */
[----:B------:R-:W2:Y:S04]  /*4eb90*/  LDL.LU R3, [R1+0x3264] ;  /* 0x0032640001037983 */ /* 0x000ea80000300800 */
[----:B------:R-:W3:Y:S01]  /*4eba0*/  LDL.LU R2, [R1+0x3260] ;  /* 0x0032600001027983 */ /* 0x000ee20000300800 */
[----:B----4-:R-:W-:-:S03]  /*4ebb0*/  MOV R34, R37 ;  /* 0x0000002500227202 */ /* 0x010fc60000000f00 */
[----:B------:R-:W4:Y:S04]  /*4ebc0*/  LDL.LU R36, [R1+0x280] ;  /* 0x0002800001247983 */ /* 0x000f280000300800 */
[----:B------:R-:W4:Y:S04]  /*4ebd0*/  LDL.LU R37, [R1+0x284] ;  /* 0x0002840001257983 */ /* 0x000f280000300800 */
[----:B0-----:R-:W4:Y:S04]  /*4ebe0*/  LDL.LU R38, [R1+0x288] ;  /* 0x0002880001267983 */ /* 0x001f280000300800 */
[----:B------:R-:W4:Y:S04]  /*4ebf0*/  LDL.LU R39, [R1+0x28c] ;  /* 0x00028c0001277983 */ /* 0x000f280000300800 */
[----:B------:R-:W2:Y:S04]  /*4ec00*/  LDL.LU R52, [R1+0x270] ;  /* 0x0002700001347983 */ /* 0x000ea80000300800 */
[----:B------:R-:W2:Y:S04]  /*4ec10*/  LDL.LU R53, [R1+0x274] ;  /* 0x0002740001357983 */ /* 0x000ea80000300800 */
[----:B------:R-:W2:Y:S04]  /*4ec20*/  LDL.LU R54, [R1+0x278] ;  /* 0x0002780001367983 */ /* 0x000ea80000300800 */
[----:B------:R-:W2:Y:S04]  /*4ec30*/  LDL.LU R55, [R1+0x27c] ;  /* 0x00027c0001377983 */ /* 0x000ea80000300800 */
        /* <DEDUP_REMOVED lines=12> */
[----:B------:R-:W-:-:S02]  /*4ed00*/  IMAD.MOV.U32 R6, RZ, RZ, R24 ;  /* 0x000000ffff067224 */ /* 0x000fc400078e0018 */
[----:B------:R-:W-:Y:S01]  /*4ed10*/  IMAD.MOV.U32 R7, RZ, RZ, R25 ;  /* 0x000000ffff077224 */ /* 0x000fe200078e0019 */
        /* <DEDUP_REMOVED lines=12> */
[C---:B----4-:R-:W-:Y:S03]  /*4ede0*/  HMMA.16816.F32.BF16 R32, R44.reuse, R34, R36 ;  /* 0x000000222c20723c */ /* 0x050fe60000041824 */
[----:B------:R-:W4:Y:S03]  /*4edf0*/  LDL.LU.64 R38, [R1+0x3250] ;  /* 0x0032500001267983 */ /* 0x000f260000300a00 */
[----:B--2---:R-:W-:Y:S01]  /*4ee00*/  HMMA.16816.F32.BF16 R28, R44, R30, R52 ;  /* 0x0000001e2c1c723c */ /* 0x004fe20000041834 */
[----:B---3--:R-:W-:-:S02]  /*4ee10*/  IMAD.MOV.U32 R43, RZ, RZ, R24 ;  /* 0x000000ffff2b7224 */ /* 0x008fc400078e0018 */
[----:B------:R-:W-:-:S03]  /*4ee20*/  IMAD.MOV.U32 R42, RZ, RZ, R25 ;  /* 0x000000ffff2a7224 */ /* 0x000fc600078e0019 */
[C---:B------:R-:W-:Y:S11]  /*4ee30*/  HMMA.16816.F32.BF16 R24, R44.reuse, R26, R8 ;  /* 0x0000001a2c18723c */ /* 0x040ff60000041808 */
[----:B------:R0:W-:Y:S01]  /*4ee40*/  STL.64 [R1+0x2a0], R32 ;  /* 0x0002a02001007387 */ /* 0x0001e20000100a00 */
[C---:B------:R-:W-:Y:S03]  /*4ee50*/  HMMA.16816.F32.BF16 R20, R44.reuse, R22, R16 ;  /* 0x000000162c14723c */ /* 0x040fe60000041810 */
[----:B------:R1:W-:Y:S04]  /*4ee60*/  STL.64 [R1+0x2a8], R34 ;  /* 0x0002a82201007387 */ /* 0x0003e80000100a00 */
[----:B0-----:R-:W2:Y:S04]  /*4ee70*/  LDL.LU R32, [R1+0x1d0] ;  /* 0x0001d00001207983 */ /* 0x001ea80000300800 */
[----:B------:R-:W2:Y:S04]  /*4ee80*/  LDL.LU R33, [R1+0x1d4] ;  /* 0x0001d40001217983 */ /* 0x000ea80000300800 */
[----:B-1----:R-:W2:Y:S04]  /*4ee90*/  LDL.LU R34, [R1+0x1d8] ;  /* 0x0001d80001227983 */ /* 0x002ea80000300800 */
[----:B------:R-:W2:Y:S04]  /*4eea0*/  LDL.LU R35, [R1+0x1dc] ;  /* 0x0001dc0001237983 */ /* 0x000ea80000300800 */
[----:B------:R-:W3:Y:S04]  /*4eeb0*/  LDL.LU.64 R54, [R1+0x3248] ;  /* 0x0032480001367983 */ /* 0x000ee80000300a00 */
[----:B------:R-:W3:Y:S04]  /*4eec0*/  LDL.LU.64 R52, [R1+0x3240] ;  /* 0x0032400001347983 */ /* 0x000ee80000300a00 */
[----:B------:R0:W-:Y:S04]  /*4eed0*/  STL.64 [R1+0x290], R28 ;  /* 0x0002901c01007387 */ /* 0x0001e80000100a00 */
        /* <DEDUP_REMOVED lines=14> */
[----:B------:R-:W-:Y:S04]  /*4efc0*/  STL.64 [R1+0x270], R20 ;  /* 0x0002701401007387 */ /* 0x000fe80000100a00 */
[----:B------:R0:W-:Y:S04]  /*4efd0*/  STL.64 [R1+0x278], R22 ;  /* 0x0002781601007387 */ /* 0x0001e80000100a00 */
[----:B0-----:R-:W2:Y:S04]  /*4efe0*/  LDL.LU.64 R22, [R1+0x3220] ;  /* 0x0032200001167983 */ /* 0x001ea80000300a00 */
[----:B------:R-:W2:Y:S01]  /*4eff0*/  LDL.LU.64 R20, [R1+0x3218] ;  /* 0x0032180001147983 */ /* 0x000ea20000300a00 */
[----:B----4-:R-:W-:Y:S03]  /*4f000*/  HMMA.16816.F32.BF16 R36, R44, R38, R56 ;  /* 0x000000262c24723c */ /* 0x010fe60000041838 */
[----:B------:R-:W2:-:S15]  /*4f010*/  LDL.LU.64 R58, [R1+0x3210] ;  /* 0x00321000013a7983 */ /* 0x000e9e0000300a00 */
[----:B------:R-:W-:-:S05]  /*4f020*/  NOP ;  /* 0x0000000000007918 */ /* 0x000fca0000000000 */
[----:B------:R-:W-:Y:S04]  /*4f030*/  STL.64 [R1+0x260], R36 ;  /* 0x0002602401007387 */ /* 0x000fe80000100a00 */
[----:B------:R0:W-:Y:S04]  /*4f040*/  STL.64 [R1+0x268], R38 ;  /* 0x0002682601007387 */ /* 0x0001e80000100a00 */
[----:B0-----:R-:W4:Y:S01]  /*4f050*/  LDL.LU.64 R38, [R1+0x3208] ;  /* 0x0032080001267983 */ /* 0x001f220000300a00 */
[C---:B------:R-:W-:Y:S06]  /*4f060*/  HMMA.16816.F32.BF16 R4, R44.reuse, R6, R12 ;  /* 0x000000062c04723c */ /* 0x040fec000004180c */
[C---:B---3--:R-:W-:Y:S06]  /*4f070*/  HMMA.16816.F32.BF16 R16, R44.reuse, R18, R8 ;  /* 0x000000122c10723c */ /* 0x048fec0000041808 */
[C---:B--2---:R-:W-:Y:S06]  /*4f080*/  HMMA.16816.F32.BF16 R56, R44.reuse, R58, R20 ;  /* 0x0000003a2c38723c */ /* 0x044fec0000041814 */
[----:B----4-:R-:W-:Y:S01]  /*4f090*/  HMMA.16816.F32.BF16 R36, R44, R38, R52 ;  /* 0x000000262c24723c */ /* 0x010fe20000041834 */
[----:B------:R-:W2:Y:S04]  /*4f0a0*/  LDL.LU.64 R54, [R1+0x3200] ;  /* 0x0032000001367983 */ /* 0x000ea80000300a00 */
[----:B------:R-:W2:-:S15]  /*4f0b0*/  LDL.LU.64 R52, [R1+0x31f8] ;  /* 0x0031f80001347983 */ /* 0x000e9e0000300a00 */
[----:B------:R-:W-:-:S03]  /*4f0c0*/  NOP ;  /* 0x0000000000007918 */ /* 0x000fc60000000000 */
[----:B------:R0:W-:Y:S04]  /*4f0d0*/  STL.64 [R1+0x250], R36 ;  /* 0x0002502401007387 */ /* 0x0001e80000100a00 */
[----:B------:R-:W-:Y:S01]  /*4f0e0*/  STL.64 [R1+0x258], R38 ;  /* 0x0002582601007387 */ /* 0x000fe20000100a00 */
[----:B0-----:R-:W-:Y:S02]  /*4f0f0*/  IMAD.MOV.U32 R36, RZ, RZ, R2 ;  /* 0x000000ffff247224 */ /* 0x001fe400078e0002 */
[----:B------:R-:W-:Y:S01]  /*4f100*/  IMAD.MOV.U32 R37, RZ, RZ, R3 ;  /* 0x000000ffff257224 */ /* 0x000fe200078e0003 */
[----:B------:R-:W3:Y:S04]  /*4f110*/  LDL.LU R2, [R1+0x31f4] ;  /* 0x0031f40001027983 */ /* 0x000ee80000300800 */
[----:B------:R-:W4:Y:S04]  /*4f120*/  LDL.LU R3, [R1+0x31f0] ;  /* 0x0031f00001037983 */ /* 0x000f280000300800 */
[----:B------:R-:W3:Y:S04]  /*4f130*/  LDL.LU.64 R14, [R1+0x31e8] ;  /* 0x0031e800010e7983 */ /* 0x000ee80000300a00 */
[----:B------:R-:W3:Y:S04]  /*4f140*/  LDL.LU.64 R12, [R1+0x31e0] ;  /* 0x0031e000010c7983 */ /* 0x000ee80000300a00 */
[----:B------:R-:W-:Y:S04]  /*4f150*/  STL.64 [R1+0x240], R4 ;  /* 0x0002400401007387 */ /* 0x000fe80000100a00 */
[----:B------:R0:W-:Y:S04]  /*4f160*/  STL.64 [R1+0x248], R6 ;  /* 0x0002480601007387 */ /* 0x0001e80000100a00 */
[----:B0-----:R-:W3:Y:S04]  /*4f170*/  LDL.LU.64 R6, [R1+0x31d8] ;  /* 0x0031d80001067983 */ /* 0x001ee80000300a00 */
[----:B------:R-:W3:Y:S04]  /*4f180*/  LDL.LU.64 R4, [R1+0x31d0] ;  /* 0x0031d00001047983 */ /* 0x000ee80000300a00 */
        /* <DEDUP_REMOVED lines=10> */
[----:B0-----:R-:W2:Y:S04]  /*4f230*/  LDL.LU.64 R58, [R1+0x3198] ;  /* 0x00319800013a7983 */ /* 0x001ea80000300a00 */
[----:B------:R-:W3:Y:S01]  /*4f240*/  LDL.LU.64 R56, [R1+0x3190] ;  /* 0x0031900001387983 */ /* 0x000ee20000300a00 */
[----:B--2---:R-:W-:-:S15]  /*4f250*/  HMMA.16816.F32.BF16 R52, R44, R58, R52 ;  /* 0x0000003a2c34723c */ /* 0x004fde0000041834 */
[----:B------:R-:W-:-:S08]  /*4f260*/  NOP ;  /* 0x0000000000007918 */ /* 0x000fd00000000000 */
[----:B------:R-:W-:Y:S04]  /*4f270*/  STL.64 [R1+0x210], R52 ;  /* 0x0002103401007387 */ /* 0x000fe80000100a00 */
[----:B------:R0:W-:Y:S04]  /*4f280*/  STL.64 [R1+0x218], R54 ;  /* 0x0002183601007387 */ /* 0x0001e80000100a00 */
[----:B0-----:R-:W2:Y:S04]  /*4f290*/  LDL.LU.64 R54, [R1+0x3188] ;  /* 0x0031880001367983 */ /* 0x001ea80000300a00 */
[----:B------:R-:W4:Y:S02]  /*4f2a0*/  LDL.LU.64 R52, [R1+0x3180] ;  /* 0x0031800001347983 */ /* 0x000f240000300a00 */
[----:B----4-:R-:W-:Y:S01]  /*4f2b0*/  MOV R58, R53 ;  /* 0x00000035003a7202 */ /* 0x010fe20000000f00 */
[----:B------:R-:W-:-:S02]  /*4f2c0*/  IMAD.MOV.U32 R59, RZ, RZ, R52 ;  /* 0x000000ffff3b7224 */ /* 0x000fc400078e0034 */
[----:B--2---:R-:W-:Y:S01]  /*4f2d0*/  HMMA.16816.F32.BF16 R52, R44, R54, R48 ;  /* 0x000000362c34723c */ /* 0x004fe20000041830 */
[----:B------:R-:W2:Y:S04]  /*4f2e0*/  LDL.LU.64 R50, [R1+0x3178] ;  /* 0x0031780001327983 */ /* 0x000ea80000300a00 */
[----:B------:R-:W4:-:S15]  /*4f2f0*/  LDL.LU.64 R48, [R1+0x3170] ;  /* 0x0031700001307983 */ /* 0x000f1e0000300a00 */
[----:B------:R-:W-:-:S03]  /*4f300*/  NOP ;  /* 0x0000000000007918 */ /* 0x000fc60000000000 */
[----:B------:R4:W-:Y:S04]  /*4f310*/  STL.64 [R1+0x200], R52 ;  /* 0x0002003401007387 */ /* 0x0009e80000100a00 */
[----:B------:R-:W-:Y:S01]  /*4f320*/  STL.64 [R1+0x208], R54 ;  /* 0x0002083601007387 */ /* 0x000fe20000100a00 */
[----:B----4-:R-:W-:Y:S02]  /*4f330*/  IMAD.MOV.U32 R52, RZ, RZ, R49 ;  /* 0x000000ffff347224 */ /* 0x010fe400078e0031 */
[----:B------:R-:W-:Y:S02]  /*4f340*/  IMAD.MOV.U32 R53, RZ, RZ, R48 ;  /* 0x000000ffff357224 */ /* 0x000fe400078e0030 */
        /* <DEDUP_REMOVED lines=13> */
[----:B------:R0:W-:Y:S01]  /*4f420*/  STL.64 [R1+0x1e8], R34 ;  /* 0x0001e82201007387 */ /* 0x0001e20000100a00 */
[----:B----4-:R-:W-:Y:S01]  /*4f430*/  MOV R32, R29 ;  /* 0x0000001d00207202 */ /* 0x010fe20000000f00 */
[----:B------:R-:W-:Y:S02]  /*4f440*/  IMAD.MOV.U32 R33, RZ, RZ, R28 ;  /* 0x000000ffff217224 */ /* 0x000fe400078e001c */
[----:B--2---:R-:W-:Y:S01]  /*4f450*/  HMMA.16816.F32.BF16 R28, R44, R30, R24 ;  /* 0x0000001e2c1c723c */ /* 0x004fe20000041818 */
[----:B------:R-:W2:Y:S01]  /*4f460*/  LDL.LU.64 R26, [R1+0x3148] ;  /* 0x00314800011a7983 */ /* 0x000ea20000300a00 */
[----:B0-----:R-:W-:-:S02]  /*4f470*/  IMAD.MOV.U32 R34, RZ, RZ, R3 ;  /* 0x000000ffff227224 */ /* 0x001fc400078e0003 */
[----:B---3--:R-:W-:Y:S02]  /*4f480*/  IMAD.MOV.U32 R35, RZ, RZ, R2 ;  /* 0x000000ffff237224 */ /* 0x008fe400078e0002 */
[----:B------:R-:W-:Y:S02]  /*4f490*/  IMAD.MOV.U32 R50, RZ, RZ, R21 ;  /* 0x000000ffff327224 */ /* 0x000fe400078e0015 */
[----:B------:R-:W-:Y:S02]  /*4f4a0*/  IMAD.MOV.U32 R51, RZ, RZ, R20 ;  /* 0x000000ffff337224 */ /* 0x000fe400078e0014 */
[----:B------:R-:W-:Y:S02]  /*4f4b0*/  IMAD.MOV.U32 R54, RZ, RZ, R17 ;  /* 0x000000ffff367224 */ /* 0x000fe400078e0011 */
[----:B------:R-:W-:-:S03]  /*4f4c0*/  IMAD.MOV.U32 R55, RZ, RZ, R16 ;  /* 0x000000ffff377224 */ /* 0x000fc600078e0010 */
[C---:B------:R-:W-:Y:S06]  /*4f4d0*/  HMMA.16816.F32.BF16 R20, R44.reuse, R22, R48 ;  /* 0x000000162c14723c */ /* 0x040fec0000041830 */
[----:B------:R-:W-:Y:S02]  /*4f4e0*/  HMMA.16816.F32.BF16 R16, R44, R18, R52 ;  /* 0x000000122c10723c */ /* 0x000fe40000041834 */
[----:B------:R-:W-:Y:S04]  /*4f4f0*/  STL.64 [R1+0x1d0], R28 ;  /* 0x0001d01c01007387 */ /* 0x000fe80000100a00 */
[----:B------:R-:W-:Y:S01]  /*4f500*/  STL.64 [R1+0x1d8], R30 ;  /* 0x0001d81e01007387 */ /* 0x000fe20000100a00 */
[----:B------:R-:W-:-:S02]  /*4f510*/  IMAD.MOV.U32 R38, RZ, RZ, R61 ;  /* 0x000000ffff267224 */ /* 0x000fc400078e003d */
[----:B------:R-:W-:-:S15]  /*4f520*/  IMAD.MOV.U32 R39, RZ, RZ, R60 ;  /* 0x000000ffff277224 */ /* 0x000fde00078e003c */
[----:B------:R-:W-:Y:S02]  /*4f530*/  IMAD.MOV.U32 R61, RZ, RZ, R16 ;  /* 0x000000ffff3d7224 */ /* 0x000fe400078e0010 */
[----:B------:R-:W-:Y:S02]  /*4f540*/  IMAD.MOV.U32 R60, RZ, RZ, R17 ;  /* 0x000000ffff3c7224 */ /* 0x000fe400078e0011 */
[----:B------:R-:W-:Y:S02]  /*4f550*/  IMAD.MOV.U32 R3, RZ, RZ, R18 ;  /* 0x000000ffff037224 */ /* 0x000fe400078e0012 */
[----:B------:R-:W-:Y:S02]  /*4f560*/  IMAD.MOV.U32 R2, RZ, RZ, R19 ;  /* 0x000000ffff027224 */ /* 0x000fe400078e0013 */
[C---:B------:R-:W-:Y:S06]  /*4f570*/  HMMA.16816.F32.BF16 R16, R44.reuse, R10, R40 ;  /* 0x0000000a2c10723c */ /* 0x040fec0000041828 */
[----:B--2---:R-:W-:-:S15]  /*4f580*/  HMMA.16816.F32.BF16 R24, R44, R26, R32 ;  /* 0x0000001a2c18723c */ /* 0x004fde0000041820 */
[----:B------:R-:W-:-:S08]  /*4f590*/  NOP ;  /* 0x0000000000007918 */ /* 0x000fd00000000000 */
[----:B------:R-:W-:Y:S04]  /*4f5a0*/  STL.64 [R1+0x1c0], R24 ;  /* 0x0001c01801007387 */ /* 0x000fe80000100a00 */
[----:B------:R-:W-:Y:S04]  /*4f5b0*/  STL.64 [R1+0x1c8], R26 ;  /* 0x0001c81a01007387 */ /* 0x000fe80000100a00 */
[----:B------:R-:W-:Y:S04]  /*4f5c0*/  STL.64 [R1+0x1b0], R20 ;  /* 0x0001b01401007387 */ /* 0x000fe80000100a00 */
[----:B------:R0:W-:Y:S02]  /*4f5d0*/  STL.64 [R1+0x1b8], R22 ;  /* 0x0001b81601007387 */ /* 0x0001e40000100a00 */
[----:B0-----:R-:W-:Y:S01]  /*4f5e0*/  HMMA.16816.F32.BF16 R20, R44, R14, R56 ;  /* 0x0000000e2c14723c */ /* 0x001fe20000041838 */
[----:B------:R-:W0:Y:S01]  /*4f5f0*/  S2R R57, SR_TID.X ;  /* 0x0000000000397919 */ /* 0x000e220000002100 */
[----:B------:R1:W-:Y:S04]  /*4f600*/  STL [R1+0x2b8c], R2 ;  /* 0x002b8c0201007387 */ /* 0x0003e80000100800 */
[----:B------:R2:W-:Y:S04]  /*4f610*/  STL [R1+0x2b88], R3 ;  /* 0x002b880301007387 */ /* 0x0005e80000100800 */
[----:B------:R3:W-:Y:S04]  /*4f620*/  STL [R1+0x2b84], R60 ;  /* 0x002b843c01007387 */ /* 0x0007e80000100800 */
[----:B------:R4:W-:Y:S01]  /*4f630*/  STL [R1+0x2b80], R61 ;  /* 0x002b803d01007387 */ /* 0x0009e20000100800 */
[----:B-1----:R-:W-:-:S02]  /*4f640*/  IMAD.MOV.U32 R2, RZ, RZ, R16 ;  /* 0x000000ffff027224 */ /* 0x002fc400078e0010 */
[----:B--2---:R-:W-:Y:S01]  /*4f650*/  IMAD.MOV.U32 R3, RZ, RZ, R17 ;  /* 0x000000ffff037224 */ /* 0x004fe200078e0011 */
[----:B---3--:R-:W-:Y:S01]  /*4f660*/  MOV R60, R18 ;  /* 0x00000012003c7202 */ /* 0x008fe20000000f00 */
[----:B----4-:R-:W-:Y:S02]  /*4f670*/  IMAD.MOV.U32 R61, RZ, RZ, R19 ;  /* 0x000000ffff3d7224 */ /* 0x010fe400078e0013 */
[----:B------:R-:W-:Y:S01]  /*4f680*/  HMMA.16816.F32.BF16 R16, R44, R6, R36 ;  /* 0x000000062c10723c */ /* 0x000fe20000041824 */
[----:B------:R-:W-:Y:S01]  /*4f690*/  LDSM.16.MT88.4 R36, [R0+UR4+0x9000] ;  /* 0x009000040024783b */ /* 0x000fe20008004200 */
[C---:B0-----:R-:W-:Y:S01]  /*4f6a0*/  IMAD.SHL.U32 R56, R57.reuse, 0x2, RZ ;  /* 0x0000000239387824 */ /* 0x041fe200078e00ff */
[C---:B------:R-:W-:Y:S01]  /*4f6b0*/  LOP3.LUT R28, R57.reuse, 0x7, RZ, 0xc0, !PT ;  /* 0x00000007391c7812 */ /* 0x040fe200078ec0ff */
[C---:B------:R-:W-:Y:S01]  /*4f6c0*/  IMAD.SHL.U32 R53, R57.reuse, 0x40, RZ ;  /* 0x0000004039357824 */ /* 0x040fe200078e00ff */
[----:B------:R-:W-:-:S03]  /*4f6d0*/  LOP3.LUT R57, R57, 0x7, RZ, 0xc0, !PT ;  /* 0x0000000739397812 */ /* 0x000fc600078ec0ff */
[----:B------:R-:W-:Y:S02]  /*4f6e0*/  IMAD R28, R28, 0x90, RZ ;  /* 0x000000901c1c7824 */ /* 0x000fe400078e02ff */
[----:B------:R-:W-:-:S03]  /*4f6f0*/  IMAD R57, R57, 0x90, RZ ;  /* 0x0000009039397824 */ /* 0x000fc600078e02ff */
[--C-:B------:R-:W-:Y:S02]  /*4f700*/  LOP3.LUT R28, R28, 0x30, R56.reuse, 0x78, !PT ;  /* 0x000000301c1c7812 */ /* 0x100fe400078e7838 */
[----:B------:R-:W-:Y:S02]  /*4f710*/  LOP3.LUT R57, R57, 0x10, R56, 0x78, !PT ;  /* 0x0000001039397812 */ /* 0x000fe400078e7838 */
[----:B------:R-:W-:Y:S02]  /*4f720*/  LOP3.LUT R28, R28, 0x40, RZ, 0x3c, !PT ;  /* 0x000000401c1c7812 */ /* 0x000fe400078e3cff */
[----:B------:R-:W-:Y:S01]  /*4f730*/  LOP3.LUT R57, R57, 0x400, R53, 0xf8, !PT ;  /* 0x0000040039397812 */ /* 0x000fe200078ef835 */
[----:B------:R-:W-:Y:S04]  /*4f740*/  STL.64 [R1+0x190], R20 ;  /* 0x0001901401007387 */ /* 0x000fe80000100a00 */
[----:B------:R-:W-:Y:S04]  /*4f750*/  STL.64 [R1+0x198], R22 ;  /* 0x0001981601007387 */ /* 0x000fe80000100a00 */
[----:B------:R-:W-:Y:S04]  /*4f760*/  STL [R1+0x2ba4], R3 ;  /* 0x002ba40301007387 */ /* 0x000fe80000100800 */
[----:B------:R-:W-:Y:S04]  /*4f770*/  LDSM.16.M88.4 R24, [R28+UR4] ;  /* 0x000000041c18783b */ /* 0x000fe80008000200 */
[----:B------:R-:W0:Y:S04]  /*4f780*/  LDSM.16.MT88.4 R40, [R57+UR4+0x9000] ;  /* 0x009000043928783b */ /* 0x000e280008004200 */
[----:B------:R-:W-:Y:S04]  /*4f790*/  STL [R1+0x2ba0], R2 ;  /* 0x002ba00201007387 */ /* 0x000fe80000100800 */
[----:B------:R-:W-:Y:S04]  /*4f7a0*/  STL [R1+0x2b9c], R60 ;  /* 0x002b9c3c01007387 */ /* 0x000fe80000100800 */
[----:B------:R-:W-:Y:S04]  /*4f7b0*/  STL [R1+0x2b98], R61 ;  /* 0x002b983d01007387 */ /* 0x000fe80000100800 */
[----:B------:R-:W1:Y:S04]  /*4f7c0*/  LDSM.16.M88.4 R20, [R28+UR4+0x400] ;  /* 0x000400041c14783b */ /* 0x000e680008000200 */
[----:B------:R-:W-:Y:S04]  /*4f7d0*/  STL.64 [R1+0x170], R16 ;  /* 0x0001701001007387 */ /* 0x000fe80000100a00 */
[----:B------:R-:W-:Y:S04]  /*4f7e0*/  STL.64 [R1+0x178], R18 ;  /* 0x0001781201007387 */ /* 0x000fe80000100a00 */
[----:B------:R-:W2:Y:S04]  /*4f7f0*/  LDSM.16.M88.4 R16, [R28+UR4+0x800] ;  /* 0x000800041c10783b */ /* 0x000ea80008000200 */
[----:B------:R-:W-:Y:S04]  /*4f800*/  LDSM.16.M88.4 R56, [R28+UR4+0x5400] ;  /* 0x005400041c38783b */ /* 0x000fe80008000200 */
[----:B------:R-:W-:Y:S04]  /*4f810*/  LDSM.16.M88.4 R52, [R28+UR4+0x5800] ;  /* 0x005800041c34783b */ /* 0x000fe80008000200 */
[----:B------:R-:W-:Y:S04]  /*4f820*/  LDSM.16.M88.4 R48, [R28+UR4+0x5c00] ;  /* 0x005c00041c30783b */ /* 0x000fe80008000200 */
[----:B------:R-:W-:Y:S04]  /*4f830*/  LDSM.16.M88.4 R32, [R28+UR4+0x7800] ;  /* 0x007800041c20783b */ /* 0x000fe80008000200 */
[----:B0-----:R-:W-:Y:S04]  /*4f840*/  STL [R1+0x3144], R42 ;  /* 0x0031442a01007387 */ /* 0x001fe80000100800 */
[----:B------:R-:W-:Y:S04]  /*4f850*/  STL [R1+0x3140], R43 ;  /* 0x0031402b01007387 */ /* 0x000fe80000100800 */
[----:B------:R-:W-:Y:S04]  /*4f860*/  STL.64 [R1+0x140], R24 ;  /* 0x0001401801007387 */ /* 0x000fe80000100a00 */
[----:B------:R-:W-:Y:S04]  /*4f870*/  STL.64 [R1+0x148], R26 ;  /* 0x0001481a01007387 */ /* 0x000fe80000100a00 */
[----:B------:R-:W0:Y:S04]  /*4f880*/  LDSM.16.M88.4 R24, [R28+UR4+0xc00] ;  /* 0x000c00041c18783b */ /* 0x000e280008000200 */
[----:B-1----:R-:W-:Y:S04]  /*4f890*/  STL.64 [R1+0x130], R20 ;  /* 0x0001301401007387 */ /* 0x002fe80000100a00 */
[----:B------:R-:W-:Y:S04]  /*4f8a0*/  STL.64 [R1+0x138], R22 ;  /* 0x0001381601007387 */ /* 0x000fe80000100a00 */
[----:B------:R-:W1:Y:S04]  /*4f8b0*/  LDSM.16.M88.4 R20, [R28+UR4+0x1000] ;  /* 0x001000041c14783b */ /* 0x000e680008000200 */
[----:B--2---:R-:W-:Y:S01]  /*4f8c0*/  STL.64 [R1+0x120], R16 ;  /* 0x0001201001007387 */ /* 0x004fe20000100a00 */
[----:B------:R-:W-:-:S03]  /*4f8d0*/  IMAD.MOV.U32 R61, RZ, RZ, R16 ;  /* 0x000000ffff3d7224 */ /* 0x000fc600078e0010 */
[----:B------:R-:W-:Y:S01]  /*4f8e0*/  STL.64 [R1+0x128], R18 ;  /* 0x0001281201007387 */ /* 0x000fe20000100a00 */
[----:B------:R-:W-:-:S03]  /*4f8f0*/  IMAD.MOV.U32 R60, RZ, RZ, R17 ;  /* 0x000000ffff3c7224 */ /* 0x000fc600078e0011 */
[----:B------:R-:W2:Y:S04]  /*4f900*/  LDSM.16.M88.4 R16, [R28+UR4+0x1400] ;  /* 0x001400041c10783b */ /* 0x000ea80008000200 */
[----:B0-----:R-:W-:Y:S04]  /*4f910*/  STL.64 [R1+0x110], R24 ;  /* 0x0001101801007387 */ /* 0x001fe80000100a00 */
[----:B------:R-:W-:Y:S04]  /*4f920*/  STL.64 [R1+0x118], R26 ;  /* 0x0001181a01007387 */ /* 0x000fe80000100a00 */
[----:B------:R-:W0:Y:S04]  /*4f930*/  LDSM.16.M88.4 R24, [R28+UR4+0x1800] ;  /* 0x001800041c18783b */ /* 0x000e280008000200 */
[----:B-1----:R-:W-:Y:S04]  /*4f940*/  STL.64 [R1+0x100], R20 ;  /* 0x0001001401007387 */ /* 0x002fe80000100a00 */
[----:B------:R-:W-:Y:S04]  /*4f950*/  STL.64 [R1+0x108], R22 ;  /* 0x0001081601007387 */ /* 0x000fe80000100a00 */
[----:B------:R-:W1:Y:S01]  /*4f960*/  LDSM.16.M88.4 R20, [R28+UR4+0x1c00] ;  /* 0x001c00041c14783b */ /* 0x000e620008000200 */
[----:B--2---:R-:W-:-:S03]  /*4f970*/  IMAD.MOV.U32 R42, RZ, RZ, R16 ;  /* 0x000000ffff2a7224 */ /* 0x004fc600078e0010 */
[----:B------:R-:W-:Y:S04]  /*4f980*/  STL.64 [R1+0xf0], R16 ;  /* 0x0000f01001007387 */ /* 0x000fe80000100a00 */
        /* <DEDUP_REMOVED lines=8> */
[----:B------:R-:W1:Y:S04]  /*4fa10*/  LDSM.16.M88.4 R20, [R28+UR4+0x2800] ;  /* 0x002800041c14783b */ /* 0x000e680008000200 */
[----:B--2---:R-:W-:Y:S04]  /*4fa20*/  STL.64 [R1+0xc0], R16 ;  /* 0x0000c01001007387 */ /* 0x004fe80000100a00 */
[----:B------:R-:W-:Y:S04]  /*4fa30*/  STL.64 [R1+0xc8], R18 ;  /* 0x0000c81201007387 */ /* 0x000fe80000100a00 */
        /* <DEDUP_REMOVED lines=33> */
[----:B------:R1:W-:Y:S04]  /*4fc50*/  STL.64 [R1+0x30e8], R58 ;  /* 0x0030e83a01007387 */ /* 0x0003e80000100a00 */
[----:B------:R-:W3:Y:S04]  /*4fc60*/  LDSM.16.M88.4 R20, [R28+UR4+0x6400] ;  /* 0x006400041c14783b */ /* 0x000ee80008000200 */
[----:B--2---:R-:W-:Y:S04]  /*4fc70*/  STL.64 [R1], R16 ;  /* 0x0000001001007387 */ /* 0x004fe80000100a00 */
[----:B------:R-:W-:Y:S04]  /*4fc80*/  STL.64 [R1+0x8], R18 ;  /* 0x0000081201007387 */ /* 0x000fe80000100a00 */
[----:B------:R-:W2:Y:S04]  /*4fc90*/  LDSM.16.M88.4 R16, [R28+UR4+0x6800] ;  /* 0x006800041c10783b */ /* 0x000ea80008000200 */
[----:B------:R-:W-:Y:S04]  /*4fca0*/  STL.64 [R1+0x30e0], R56 ;  /* 0x0030e03801007387 */ /* 0x000fe80000100a00 */
[----:B------:R-:W-:Y:S04]  /*4fcb0*/  STL [R1+0x2a74], R55 ;  /* 0x002a743701007387 */ /* 0x000fe80000100800 */
[----:B------:R-:W-:Y:S01]  /*4fcc0*/  STL [R1+0x30f8], R54 ;  /* 0x0030f83601007387 */ /* 0x000fe20000100800 */
[----:B-1----:R-:W-:-:S02]  /*4fcd0*/  IMAD.MOV.U32 R58, RZ, RZ, R13 ;  /* 0x000000ffff3a7224 */ /* 0x002fc400078e000d */
[----:B------:R-:W-:Y:S01]  /*4fce0*/  IMAD.MOV.U32 R59, RZ, RZ, R12 ;  /* 0x000000ffff3b7224 */ /* 0x000fe200078e000c */
[----:B------:R1:W-:Y:S04]  /*4fcf0*/  STL.64 [R1+0x30f0], R52 ;  /* 0x0030f03401007387 */ /* 0x0003e80000100a00 */
[----:B------:R-:W4:Y:S01]  /*4fd00*/  LDSM.16.M88.4 R12, [R28+UR4+0x6c00] ;  /* 0x006c00041c0c783b */ /* 0x000f220008000200 */
[----:B-1----:R-:W-:Y:S01]  /*4fd10*/  MOV R52, R9 ;  /* 0x0000000900347202 */ /* 0x002fe20000000f00 */
[----:B------:R-:W-:Y:S02]  /*4fd20*/  IMAD.MOV.U32 R53, RZ, RZ, R8 ;  /* 0x000000ffff357224 */ /* 0x000fe400078e0008 */
[----:B------:R-:W1:Y:S01]  /*4fd30*/  LDSM.16.M88.4 R8, [R28+UR4+0x7000] ;  /* 0x007000041c08783b */ /* 0x000e620008000200 */
[----:B------:R-:W-:-:S02]  /*4fd40*/  IMAD.MOV.U32 R54, RZ, RZ, R5 ;  /* 0x000000ffff367224 */ /* 0x000fc400078e0005 */
[----:B------:R-:W-:Y:S02]  /*4fd50*/  IMAD.MOV.U32 R55, RZ, RZ, R4 ;  /* 0x000000ffff377224 */ /* 0x000fe400078e0004 */
[----:B------:R-:W1:Y:S04]  /*4fd60*/  LDSM.16.M88.4 R4, [R28+UR4+0x7400] ;  /* 0x007400041c04783b */ /* 0x000e680008000200 */
[----:B------:R-:W1:Y:S04]  /*4fd70*/  LDSM.16.M88.4 R28, [R28+UR4+0x7c00] ;  /* 0x007c00041c1c783b */ /* 0x000e680008000200 */
[----:B------:R-:W-:Y:S04]  /*4fd80*/  STL [R1+0x2a6c], R50 ;  /* 0x002a6c3201007387 */ /* 0x000fe80000100800 */
[----:B------:R-:W-:Y:S04]  /*4fd90*/  STL [R1+0x2a68], R51 ;  /* 0x002a683301007387 */ /* 0x000fe80000100800 */
[----:B------:R-:W-:Y:S04]  /*4fda0*/  STL.64 [R1+0x3100], R48 ;  /* 0x0031003001007387 */ /* 0x000fe80000100a00 */
[----:B0-----:R-:W-:Y:S04]  /*4fdb0*/  STL [R1+0x2a88], R26 ;  /* 0x002a881a01007387 */ /* 0x001fe80000100800 */
[----:B------:R-:W-:Y:S04]  /*4fdc0*/  STL [R1+0x2a70], R27 ;  /* 0x002a701b01007387 */ /* 0x000fe80000100800 */
[----:B------:R-:W-:Y:S04]  /*4fdd0*/  STL.64 [R1+0x3108], R24 ;  /* 0x0031081801007387 */ /* 0x000fe80000100a00 */
[----:B---3--:R-:W-:Y:S04]  /*4fde0*/  STL [R1+0x2a90], R22 ;  /* 0x002a901601007387 */ /* 0x008fe80000100800 */
[----:B------:R-:W-:Y:S04]  /*4fdf0*/  STL [R1+0x2a8c], R23 ;  /* 0x002a8c1701007387 */ /* 0x000fe80000100800 */
[----:B------:R-:W-:Y:S04]  /*4fe00*/  STL.64 [R1+0x3110], R20 ;  /* 0x0031101401007387 */ /* 0x000fe80000100a00 */
[----:B--2---:R-:W-:Y:S04]  /*4fe10*/  STL [R1+0x2a60], R18 ;  /* 0x002a601201007387 */ /* 0x004fe80000100800 */
[----:B------:R-:W-:Y:S04]  /*4fe20*/  STL [R1+0x2a5c], R19 ;  /* 0x002a5c1301007387 */ /* 0x000fe80000100800 */
[----:B------:R-:W-:Y:S04]  /*4fe30*/  STL.64 [R1+0x3138], R16 ;  /* 0x0031381001007387 */ /* 0x000fe80000100a00 */
[----:B----4-:R-:W-:Y:S04]  /*4fe40*/  STL [R1+0x2ac8], R14 ;  /* 0x002ac80e01007387 */ /* 0x010fe80000100800 */
[----:B------:R-:W-:Y:S04]  /*4fe50*/  STL [R1+0x2ac4], R15 ;  /* 0x002ac40f01007387 */ /* 0x000fe80000100800 */
[----:B------:R-:W-:Y:S04]  /*4fe60*/  STL.64 [R1+0x3118], R12 ;  /* 0x0031180c01007387 */ /* 0x000fe80000100a00 */
[----:B-1----:R-:W-:Y:S04]  /*4fe70*/  STL [R1+0x2acc], R10 ;  /* 0x002acc0a01007387 */ /* 0x002fe80000100800 */
[----:B------:R-:W-:Y:S04]  /*4fe80*/  STL [R1+0x2ac0], R11 ;  /* 0x002ac00b01007387 */ /* 0x000fe80000100800 */
[----:B------:R0:W-:Y:S02]  /*4fe90*/  STL.64 [R1+0x3120], R8 ;  /* 0x0031200801007387 */ /* 0x0001e40000100a00 */
[----:B0-----:R-:W-:Y:S02]  /*4fea0*/  HMMA.16816.F32.BF16 R8, R44, R58, R52 ;  /* 0x0000003a2c08723c */ /* 0x001fe40000041834 */
[----:B------:R-:W-:Y:S04]  /*4feb0*/  STL [R1+0x2b94], R6 ;  /* 0x002b940601007387 */ /* 0x000fe80000100800 */
[----:B------:R-:W-:Y:S04]  /*4fec0*/  STL [R1+0x2b90], R7 ;  /* 0x002b900701007387 */ /* 0x000fe80000100800 */
[----:B------:R-:W-:Y:S04]  /*4fed0*/  STL.64 [R1+0x30b0], R34 ;  /* 0x0030b02201007387 */ /* 0x000fe80000100a00 */
[----:B------:R-:W-:Y:S04]  /*4fee0*/  STL.64 [R1+0x30a8], R32 ;  /* 0x0030a82001007387 */ /* 0x000fe80000100a00 */
[----:B------:R-:W-:Y:S04]  /*4fef0*/  STL [R1+0x2aa8], R30 ;  /* 0x002aa81e01007387 */ /* 0x000fe80000100800 */
[----:B------:R-:W-:Y:S04]  /*4ff00*/  STL [R1+0x2a94], R31 ;  /* 0x002a941f01007387 */ /* 0x000fe80000100800 */
[----:B------:R-:W-:Y:S04]  /*4ff10*/  STL.64 [R1+0x3128], R28 ;  /* 0x0031281c01007387 */ /* 0x000fe80000100a00 */
[----:B------:R-:W-:Y:S04]  /*4ff20*/  STL.64 [R1+0x30c0], R38 ;  /* 0x0030c02601007387 */ /* 0x000fe80000100a00 */
[----:B------:R-:W-:Y:S04]  /*4ff30*/  STL.64 [R1+0x30b8], R36 ;  /* 0x0030b82401007387 */ /* 0x000fe80000100a00 */
[----:B------:R-:W-:Y:S04]  /*4ff40*/  STL [R1+0x2d00], R0 ;  /* 0x002d000001007387 */ /* 0x000fe80000100800 */
[----:B------:R-:W-:Y:S04]  /*4ff50*/  STL.64 [R1+0x160], R8 ;  /* 0x0001600801007387 */ /* 0x000fe80000100a00 */
[----:B------:R-:W2:Y:S04]  /*4ff60*/  LDL.LU R58, [R1+0x158] ;  /* 0x00015800013a7983 */ /* 0x000ea80000300800 */
[----:B------:R-:W2:Y:S04]  /*4ff70*/  LDL.LU R59, [R1+0x15c] ;  /* 0x00015c00013b7983 */ /* 0x000ea80000300800 */
[----:B------:R-:W2:Y:S04]  /*4ff80*/  LDL.LU R12, [R1+0x980] ;  /* 0x00098000010c7983 */ /* 0x000ea80000300800 */
[----:B------:R-:W2:Y:S04]  /*4ff90*/  LDL.LU R13, [R1+0x984] ;  /* 0x00098400010d7983 */ /* 0x000ea80000300800 */
[----:B------:R-:W2:Y:S04]  /*4ffa0*/  LDL.LU R14, [R1+0x988] ;  /* 0x00098800010e7983 */ /* 0x000ea80000300800 */
[----:B------:R-:W2:Y:S01]  /*4ffb0*/  LDL.LU R15, [R1+0x98c] ;  /* 0x00098c00010f7983 */ /* 0x000ea20000300800 */
[----:B------:R-:W-:-:S02]  /*4ffc0*/  IMAD.MOV.U32 R52, RZ, RZ, R42 ;  /* 0x000000ffff347224 */ /* 0x000fc400078e002a */
[----:B------:R-:W-:Y:S01]  /*4ffd0*/  IMAD.MOV.U32 R53, RZ, RZ, R43 ;  /* 0x000000ffff357224 */ /* 0x000fe200078e002b */
[----:B------:R-:W3:Y:S04]  /*4ffe0*/  LDL.LU R42, [R1+0x3144] ;  /* 0x00314400012a7983 */ /* 0x000ee80000300800 */
[----:B------:R-:W3:Y:S04]  /*4fff0*/  LDL.LU R43, [R1+0x3140] ;  /* 0x00314000012b7983 */ /* 0x000ee80000300800 */
[----:B------:R0:W-:Y:S04]  /*50000*/  STL.64 [R1+0x3130], R52 ;  /* 0x0031303401007387 */ /* 0x0001e80000100a00 */
        /* <DEDUP_REMOVED lines=8> */
[----:B------:R-:W3:Y:S04]  /*50090*/  LDL.LU R16, [R1+0x970] ;  /* 0x0009700001107983 */ /* 0x000ee80000300800 */
[----:B------:R-:W3:Y:S04]  /*500a0*/  LDL.LU R17, [R1+0x974] ;  /* 0x0009740001117983 */ /* 0x000ee80000300800 */
[----:B------:R-:W3:Y:S04]  /*500b0*/  LDL.LU R18, [R1+0x978] ;  /* 0x0009780001127983 */ /* 0x000ee80000300800 */
[----:B------:R-:W3:Y:S04]  /*500c0*/  LDL.LU R19, [R1+0x97c] ;  /* 0x00097c0001137983 */ /* 0x000ee80000300800 */
[----:B0-----:R-:W3:Y:S04]  /*500d0*/  LDL.64 R52, [R1+0x140] ;  /* 0x0001400001347983 */ /* 0x001ee80000100a00 */
[----:B------:R-:W4:Y:S04]  /*500e0*/  LDL.LU R36, [R1+0x8f0] ;  /* 0x0008f00001247983 */ /* 0x000f280000300800 */
[----:B------:R-:W4:Y:S04]  /*500f0*/  LDL.LU R37, [R1+0x8f4] ;  /* 0x0008f40001257983 */ /* 0x000f280000300800 */
[----:B------:R-:W4:Y:S04]  /*50100*/  LDL.LU R38, [R1+0x8f8] ;  /* 0x0008f80001267983 */ /* 0x000f280000300800 */
[----:B------:R-:W4:Y:S04]  /*50110*/  LDL.LU R39, [R1+0x8fc] ;  /* 0x0008fc0001277983 */ /* 0x000f280000300800 */
[----:B------:R-:W4:Y:S01]  /*50120*/  LDL.64 R28, [R1+0x110] ;  /* 0x00011000011c7983 */ /* 0x000f220000100a00 */
[----:B------:R-:W-:-:S03]  /*50130*/  IMAD.MOV.U32 R2, RZ, RZ, R11 ;  /* 0x000000ffff027224 */ /* 0x000fc600078e000b */
[----:B------:R-:W4:Y:S01]  /*50140*/  LDL.LU R32, [R1+0x8e0] ;  /* 0x0008e00001207983 */ /* 0x000f220000300800 */
[----:B------:R-:W-:-:S03]  /*50150*/  IMAD.MOV.U32 R3, RZ, RZ, R10 ;  /* 0x000000ffff037224 */ /* 0x000fc600078e000a */
[----:B------:R-:W4:Y:S04]  /*50160*/  LDL.LU R33, [R1+0x8e4] ;  /* 0x0008e40001217983 */ /* 0x000f280000300800 */
[----:B------:R-:W4:Y:S04]  /*50170*/  LDL.LU R34, [R1+0x8e8] ;  /* 0x0008e80001227983 */ /* 0x000f280000300800 */
[----:B------:R-:W4:Y:S04]  /*50180*/  LDL.LU R35, [R1+0x8ec] ;  /* 0x0008ec0001237983 */ /* 0x000f280000300800 */
[----:B------:R-:W4:Y:S01]  /*50190*/  LDL.64 R8, [R1+0x100] ;  /* 0x0001000001087983 */ /* 0x000f220000100a00 */
[----:B------:R-:W-:-:S03]  /*501a0*/  IMAD.MOV.U32 R25, RZ, RZ, R60 ;  /* 0x000000ffff197224 */ /* 0x000fc600078e003c */
[----:B------:R-:W-:Y:S01]  /*501b0*/  STL [R1+0x2d08], R2 ;  /* 0x002d080201007387 */ /* 0x000fe20000100800 */
[----:B------:R-:W-:-:S03]  /*501c0*/  IMAD.MOV.U32 R24, RZ, RZ, R61 ;  /* 0x000000ffff187224 */ /* 0x000fc600078e003d */
[----:B------:R-:W-:Y:S01]  /*501d0*/  STL [R1+0x2d04], R3 ;  /* 0x002d040301007387 */ /* 0x000fe20000100800 */
[----:B--2---:R-:W-:-:S15]  /*501e0*/  HMMA.16816.F32.BF16 R12, R44, R58, R12 ;  /* 0x0000003a2c0c723c */ /* 0x004fde000004180c */
[----:B------:R-:W-:-:S09]  /*501f0*/  NOP ;  /* 0x0000000000007918 */ /* 0x000fd20000000000 */
[----:B------:R-:W-:Y:S01]  /*50200*/  MOV R60, R12 ;  /* 0x0000000c003c7202 */ /* 0x000fe20000000f00 */
[----:B------:R-:W-:Y:S02]  /*50210*/  IMAD.MOV.U32 R61, RZ, RZ, R13 ;  /* 0x000000ffff3d7224 */ /* 0x000fe400078e000d */
[----:B------:R-:W-:Y:S02]  /*50220*/  IMAD.MOV.U32 R6, RZ, RZ, R14 ;  /* 0x000000ffff067224 */ /* 0x000fe400078e000e */
[----:B------:R-:W-:Y:S01]  /*50230*/  IMAD.MOV.U32 R7, RZ, RZ, R15 ;  /* 0x000000ffff077224 */ /* 0x000fe200078e000f */
[----:B------:R-:W2:Y:S04]  /*50240*/  LDL.LU R12, [R1+0x8c0] ;  /* 0x0008c000010c7983 */ /* 0x000ea80000300800 */
[----:B------:R-:W2:Y:S04]  /*50250*/  LDL.LU R13, [R1+0x8c4] ;  /* 0x0008c400010d7983 */ /* 0x000ea80000300800 */
[----:B------:R-:W2:Y:S04]  /*50260*/  LDL.LU R14, [R1+0x8c8] ;  /* 0x0008c800010e7983 */ /* 0x000ea80000300800 */
[----:B------:R-:W2:Y:S04]  /*50270*/  LDL.LU R15, [R1+0x8cc] ;  /* 0x0008cc00010f7983 */ /* 0x000ea80000300800 */
[----:B------:R-:W2:Y:S04]  /*50280*/  LDL.64 R56, [R1+0xe0] ;  /* 0x0000e00001387983 */ /* 0x000ea80000100a00 */
[----:B------:R-:W-:Y:S04]  /*50290*/  STL.64 [R1+0x30d0], R6 ;  /* 0x0030d00601007387 */ /* 0x000fe80000100a00 */
[----:B------:R0:W-:Y:S04]  /*502a0*/  STL.64 [R1+0x30c8], R4 ;  /* 0x0030c80401007387 */ /* 0x0001e80000100a00 */
[----:B0-----:R-:W2:Y:S04]  /*502b0*/  LDL.LU R4, [R1+0x960] ;  /* 0x0009600001047983 */ /* 0x001ea80000300800 */
[----:B------:R-:W2:Y:S04]  /*502c0*/  LDL.LU R5, [R1+0x964] ;  /* 0x0009640001057983 */ /* 0x000ea80000300800 */
[----:B------:R-:W2:Y:S04]  /*502d0*/  LDL.LU R6, [R1+0x968] ;  /* 0x0009680001067983 */ /* 0x000ea80000300800 */
[----:B------:R-:W2:Y:S04]  /*502e0*/  LDL.LU R7, [R1+0x96c] ;  /* 0x00096c0001077983 */ /* 0x000ea80000300800 */
[----:B------:R-:W2:Y:S01]  /*502f0*/  LDL.64 R44, [R1+0x130] ;  /* 0x00013000012c7983 */ /* 0x000ea20000100a00 */
[----:B---3--:R-:W-:Y:S03]  /*50300*/  HMMA.16816.F32.BF16 R16, R40, R52, R16 ;  /* 0x000000342810723c */ /* 0x008fe60000041810 */
[----:B------:R-:W-:Y:S04]  /*50310*/  STL [R1+0x2d10], R61 ;  /* 0x002d103d01007387 */ /* 0x000fe80000100800 */
[----:B------:R-:W-:Y:S01]  /*50320*/  STL [R1+0x2d0c], R60 ;  /* 0x002d0c3c01007387 */ /* 0x000fe20000100800 */
[----:B------:R-:W-:-:S15]  /*50330*/  IMAD.MOV.U32 R2, RZ, RZ, R53 ;  /* 0x000000ffff027224 */ /* 0x000fde00078e0035 */
[----:B------:R0:W-:Y:S04]  /*50340*/  STL.64 [R1+0x920], R16 ;  /* 0x0009201001007387 */ /* 0x0001e80000100a00 */
[----:B------:R1:W-:Y:S04]  /*50350*/  STL.64 [R1+0x928], R18 ;  /* 0x0009281201007387 */ /* 0x0003e80000100a00 */
[----:B0-----:R-:W3:Y:S01]  /*50360*/  LDL.LU.64 R16, [R1+0x3138] ;  /* 0x0031380001107983 */ /* 0x001ee20000300a00 */
[----:B-1----:R-:W-:-:S03]  /*50370*/  IMAD.MOV.U32 R18, RZ, RZ, R52 ;  /* 0x000000ffff127224 */ /* 0x002fc600078e0034 */
[----:B------:R-:W3:Y:S01]  /*50380*/  LDL.LU.64 R52, [R1+0x3130] ;  /* 0x0031300001347983 */ /* 0x000ee20000300a00 */
[----:B----4-:R-:W-:Y:S02]  /*50390*/  IMAD.MOV.U32 R3, RZ, RZ, R29 ;  /* 0x000000ffff037224 */ /* 0x010fe400078e001d */
[----:B------:R-:W-:Y:S02]  /*503a0*/  IMAD.MOV.U32 R19, RZ, RZ, R28 ;  /* 0x000000ffff137224 */ /* 0x000fe400078e001c */
[----:B------:R-:W-:Y:S01]  /*503b0*/  IMAD.MOV.U32 R61, RZ, RZ, R9 ;  /* 0x000000ffff3d7224 */ /* 0x000fe200078e0009 */
[----:B--2---:R-:W-:Y:S06]  /*503c0*/  HMMA.16816.F32.BF16 R4, R40, R44, R4 ;  /* 0x0000002c2804723c */ /* 0x004fec0000041804 */
[----:B------:R-:W-:-:S15]  /*503d0*/  STL.64 [R1+0x30d8], R44 ;  /* 0x0030d82c01007387 */ /* 0x000fde0000100a00 */
[----:B------:R-:W-:-:S02]  /*503e0*/  NOP ;  /* 0x0000000000007918 */ /* 0x000fc40000000000 */
[----:B------:R-:W-:Y:S04]  /*503f0*/  STL.64 [R1+0x910], R4 ;  /* 0x0009100401007387 */ /* 0x000fe80000100a00 */
[----:B------:R0:W-:Y:S02]  /*50400*/  STL.64 [R1+0x918], R6 ;  /* 0x0009180601007387 */ /* 0x0001e40000100a00 */
[----:B0-----:R-:W-:Y:S02]  /*50410*/  HMMA.16816.F32.BF16 R4, R40, R24, R20 ;  /* 0x000000182804723c */ /* 0x001fe40000041814 */
[----:B------:R-:W2:-:S15]  /*50420*/  LDL.LU R20, [R1+0x8b0] ;  /* 0x0008b00001147983 */ /* 0x000e9e0000300800 */
[----:B------:R-:W-:-:S06]  /*50430*/  NOP ;  /* 0x0000000000007918 */ /* 0x000fcc0000000000 */
[----:B------:R-:W-:Y:S04]  /*50440*/  STL.64 [R1+0x900], R4 ;  /* 0x0009000401007387 */ /* 0x000fe80000100a00 */
[----:B------:R0:W-:Y:S04]  /*50450*/  STL.64 [R1+0x908], R6 ;  /* 0x0009080601007387 */ /* 0x0001e80000100a00 */
[----:B------:R-:W2:Y:S04]  /*50460*/  LDL.LU R21, [R1+0x8b4] ;  /* 0x0008b40001157983 */ /* 0x000ea80000300800 */
[----:B------:R-:W2:Y:S04]  /*50470*/  LDL.LU R22, [R1+0x8b8] ;  /* 0x0008b80001167983 */ /* 0x000ea80000300800 */
[----:B------:R-:W2:Y:S04]  /*50480*/  LDL.LU R23, [R1+0x8bc] ;  /* 0x0008bc0001177983 */ /* 0x000ea80000300800 */
[----:B------:R-:W2:Y:S01]  /*50490*/  LDL.64 R24, [R1+0xd0] ;  /* 0x0000d00001187983 */ /* 0x000ea20000100a00 */
[----:B0-----:R-:W-:-:S15]  /*504a0*/  HMMA.16816.F32.BF16 R4, R40, R28, R36 ;  /* 0x0000001c2804723c */ /* 0x001fde0000041824 */
[----:B------:R-:W-:-:S08]  /*504b0*/  NOP ;  /* 0x0000000000007918 */ /* 0x000fd00000000000 */
[----:B------:R-:W-:Y:S04]  /*504c0*/  STL.64 [R1+0x8f0], R4 ;  /* 0x0008f00401007387 */ /* 0x000fe80000100a00 */
[----:B------:R0:W-:Y:S02]  /*504d0*/  STL.64 [R1+0x8f8], R6 ;  /* 0x0008f80601007387 */ /* 0x0001e40000100a00 */
[----:B0-----:R-:W-:Y:S02]  /*504e0*/  HMMA.16816.F32.BF16 R4, R40, R8, R32 ;  /* 0x000000082804723c */ /* 0x001fe40000041820 */
[----:B------:R-:W-:Y:S04]  /*504f0*/  STL [R1+0x3054], R3 ;  /* 0x0030540301007387 */ /* 0x000fe80000100800 */
[----:B------:R-:W-:Y:S04]  /*50500*/  STL [R1+0x3050], R19 ;  /* 0x0030501301007387 */ /* 0x000fe80000100800 */
[----:B------:R-:W-:-:S13]  /*50510*/  STL [R1+0x3058], R61 ;  /* 0x0030583d01007387 */ /* 0x000fda0000100800 */
[----:B------:R-:W-:Y:S04]  /*50520*/  STL.64 [R1+0x8e0], R4 ;  /* 0x0008e00401007387 */ /* 0x000fe80000100a00 */
[----:B------:R3:W-:Y:S04]  /*50530*/  STL.64 [R1+0x8e8], R6 ;  /* 0x0008e80601007387 */ /* 0x0007e80000100a00 */
[----:B------:R-:W4:Y:S01]  /*50540*/  LDL.LU R28, [R1+0x8a0] ;  /* 0x0008a000011c7983 */ /* 0x000f220000300800 */
[----:B---3--:R-:W-:-:S15]  /*50550*/  HMMA.16816.F32.BF16 R4, R40, R52, R48 ;  /* 0x000000342804723c */ /* 0x008fde0000041830 */
[----:B------:R-:W-:-:S08]  /*50560*/  NOP ;  /* 0x0000000000007918 */ /* 0x000fd00000000000 */
[----:B------:R-:W-:Y:S04]  /*50570*/  STL.64 [R1+0x8d0], R4 ;  /* 0x0008d00401007387 */ /* 0x000fe80000100a00 */
[----:B------:R0:W-:Y:S04]  /*50580*/  STL.64 [R1+0x8d8], R6 ;  /* 0x0008d80601007387 */ /* 0x0001e80000100a00 */
[----:B------:R-:W4:Y:S04]  /*50590*/  LDL.LU R29, [R1+0x8a4] ;  /* 0x0008a400011d7983 */ /* 0x000f280000300800 */
[----:B------:R-:W4:Y:S04]  /*505a0*/  LDL.LU R30, [R1+0x8a8] ;  /* 0x0008a800011e7983 */ /* 0x000f280000300800 */
[----:B------:R-:W4:Y:S04]  /*505b0*/  LDL.LU R31, [R1+0x8ac] ;  /* 0x0008ac00011f7983 */ /* 0x000f280000300800 */
[----:B------:R-:W4:Y:S04]  /*505c0*/  LDL.64 R44, [R1+0xc0] ;  /* 0x0000c000012c7983 */ /* 0x000f280000100a00 */
[----:B------:R-:W3:Y:S04]  /*505d0*/  LDL.LU R48, [R1+0x890] ;  /* 0x0008900001307983 */ /* 0x000ee80000300800 */
[----:B------:R-:W3:Y:S04]  /*505e0*/  LDL.LU R49, [R1+0x894] ;  /* 0x0008940001317983 */ /* 0x000ee80000300800 */
[----:B------:R-:W3:Y:S04]  /*505f0*/  LDL.LU R50, [R1+0x898] ;  /* 0x0008980001327983 */ /* 0x000ee80000300800 */
[----:B------:R-:W3:Y:S04]  /*50600*/  LDL.LU R51, [R1+0x89c] ;  /* 0x00089c0001337983 */ /* 0x000ee80000300800 */
[----:B------:R-:W3:Y:S04]  /*50610*/  LDL.64 R52, [R1+0xb0] ;  /* 0x0000b00001347983 */ /* 0x000ee80000100a00 */
[----:B------:R-:W3:Y:S01]  /*50620*/  LDL.LU R32, [R1+0x870] ;  /* 0x0008700001207983 */ /* 0x000ee20000300800 */
[----:B0-----:R-:W-:-:S15]  /*50630*/  HMMA.16816.F32.BF16 R4, R40, R56, R12 ;  /* 0x000000382804723c */ /* 0x001fde000004180c */
[----:B------:R-:W-:-:S08]  /*50640*/  NOP ;  /* 0x0000000000007918 */ /* 0x000fd00000000000 */
[----:B------:R0:W-:Y:S04]  /*50650*/  STL.64 [R1+0x8c0], R4 ;  /* 0x0008c00401007387 */ /* 0x0001e80000100a00 */
[----:B------:R1:W-:Y:S04]  /*50660*/  STL.64 [R1+0x8c8], R6 ;  /* 0x0008c80601007387 */ /* 0x0003e80000100a00 */
[----:B------:R-:W3:Y:S04]  /*50670*/  LDL.LU R33, [R1+0x874] ;  /* 0x0008740001217983 */ /* 0x000ee80000300800 */
[----:B------:R-:W3:Y:S04]  /*50680*/  LDL.LU R34, [R1+0x878] ;  /* 0x0008780001227983 */ /* 0x000ee80000300800 */
[----:B------:R-:W3:Y:S04]  /*50690*/  LDL.LU R35, [R1+0x87c] ;  /* 0x00087c0001237983 */ /* 0x000ee80000300800 */
[----:B0-----:R-:W3:Y:S04]  /*506a0*/  LDL.LU R4, [R1+0x880] ;  /* 0x0008800001047983 */ /* 0x001ee80000300800 */
[----:B------:R-:W3:Y:S04]  /*506b0*/  LDL.LU R5, [R1+0x884] ;  /* 0x0008840001057983 */ /* 0x000ee80000300800 */
[----:B-1----:R-:W3:Y:S04]  /*506c0*/  LDL.LU R6, [R1+0x888] ;  /* 0x0008880001067983 */ /* 0x002ee80000300800 */
[----:B------:R-:W3:Y:S04]  /*506d0*/  LDL.LU R7, [R1+0x88c] ;  /* 0x00088c0001077983 */ /* 0x000ee80000300800 */
[----:B------:R-:W3:Y:S01]  /*506e0*/  LDL.64 R36, [R1+0xa0] ;  /* 0x0000a00001247983 */ /* 0x000ee20000100a00 */
[----:B------:R-:W-:-:S03]  /*506f0*/  IMAD.MOV.U32 R19, RZ, RZ, R56 ;  /* 0x000000ffff137224 */ /* 0x000fc600078e0038 */
[----:B------:R-:W3:Y:S04]  /*50700*/  LDL.64 R56, [R1+0x90] ;  /* 0x0000900001387983 */ /* 0x000ee80000100a00 */
[----:B------:R-:W-:Y:S01]  /*50710*/  STL [R1+0x305c], R19 ;  /* 0x00305c1301007387 */ /* 0x000fe20000100800 */
[----:B--2---:R-:W-:-:S15]  /*50720*/  HMMA.16816.F32.BF16 R8, R40, R24, R20 ;  /* 0x000000182808723c */ /* 0x004fde0000041814 */
[----:B------:R-:W-:-:S08]  /*50730*/  NOP ;  /* 0x0000000000007918 */ /* 0x000fd00000000000 */
[----:B------:R0:W-:Y:S04]  /*50740*/  STL.64 [R1+0x8b0], R8 ;  /* 0x0008b00801007387 */ /* 0x0001e80000100a00 */
[----:B------:R1:W-:Y:S04]  /*50750*/  STL.64 [R1+0x8b8], R10 ;  /* 0x0008b80a01007387 */ /* 0x0003e80000100a00 */
[----:B0-----:R-:W2:Y:S04]  /*50760*/  LDL.LU R8, [R1+0x860] ;  /* 0x0008600001087983 */ /* 0x001ea80000300800 */
[----:B------:R-:W2:Y:S04]  /*50770*/  LDL.LU R9, [R1+0x864] ;  /* 0x0008640001097983 */ /* 0x000ea80000300800 */
[----:B-1----:R-:W2:Y:S04]  /*50780*/  LDL.LU R10, [R1+0x868] ;  /* 0x00086800010a7983 */ /* 0x002ea80000300800 */
[----:B------:R-:W2:Y:S04]  /*50790*/  LDL.LU R11, [R1+0x86c] ;  /* 0x00086c00010b7983 */ /* 0x000ea80000300800 */
[----:B------:R-:W2:Y:S04]  /*507a0*/  LDL.64 R12, [R1+0x80] ;  /* 0x00008000010c7983 */ /* 0x000ea80000100a00 */
[----:B------:R-:W2:Y:S04]  /*507b0*/  LDL.LU R20, [R1+0x850] ;  /* 0x0008500001147983 */ /* 0x000ea80000300800 */
[----:B------:R-:W2:Y:S04]  /*507c0*/  LDL.LU R21, [R1+0x854] ;  /* 0x0008540001157983 */ /* 0x000ea80000300800 */
[----:B------:R-:W2:Y:S01]  /*507d0*/  LDL.LU R22, [R1+0x858] ;  /* 0x0008580001167983 */ /* 0x000ea20000300800 */
[----:B------:R-:W-:Y:S01]  /*507e0*/  MOV R61, R24 ;  /* 0x00000018003d7202 */ /* 0x000fe20000000f00 */
[----:B------:R-:W-:-:S02]  /*507f0*/  IMAD.MOV.U32 R3, RZ, RZ, R25 ;  /* 0x000000ffff037224 */ /* 0x000fc400078e0019 */
[----:B------:R-:W2:Y:S04]  /*50800*/  LDL.LU R23, [R1+0x85c] ;  /* 0x00085c0001177983 */ /* 0x000ea80000300800 */
[----:B------:R-:W2:Y:S04]  /*50810*/  LDL.64 R24, [R1+0x70] ;  /* 0x0000700001187983 */ /* 0x000ea80000100a00 */
[----:B------:R-:W-:Y:S04]  /*50820*/  STL [R1+0x3064], R3 ;  /* 0x0030640301007387 */ /* 0x000fe80000100800 */
[----:B------:R0:W-:Y:S01]  /*50830*/  STL [R1+0x3060], R61 ;  /* 0x0030603d01007387 */ /* 0x0001e20000100800 */
[----:B----4-:R-:W-:Y:S06]  /*50840*/  HMMA.16816.F32.BF16 R28, R40, R44, R28 ;  /* 0x0000002c281c723c */ /* 0x010fec000004181c */
[----:B------:R-:W-:-:S02]  /*50850*/  IMAD.MOV.U32 R19, RZ, RZ, R45 ;  /* 0x000000ffff137224 */ /* 0x000fc400078e002d */
[----:B---3--:R-:W-:Y:S06]  /*50860*/  HMMA.16816.F32.BF16 R44, R40, R52, R48 ;  /* 0x00000034282c723c */ /* 0x008fec0000041830 */
[----:B0-----:R-:W-:Y:S02]  /*50870*/  IMAD.MOV.U32 R61, RZ, RZ, R53 ;  /* 0x000000ffff3d7224 */ /* 0x001fe400078e0035 */
[----:B------:R-:W-:-:S07]  /*50880*/  IMAD.MOV.U32 R3, RZ, RZ, R52 ;  /* 0x000000ffff037224 */ /* 0x000fce00078e0034 */
[----:B------:R0:W-:Y:S04]  /*50890*/  STL.64 [R1+0x8a0], R28 ;  /* 0x0008a01c01007387 */ /* 0x0001e80000100a00 */
[----:B------:R-:W-:Y:S04]  /*508a0*/  STL.64 [R1+0x8a8], R30 ;  /* 0x0008a81e01007387 */ /* 0x000fe80000100a00 */
[----:B0-----:R-:W3:Y:S01]  /*508b0*/  LDL.LU.64 R28, [R1+0x3128] ;  /* 0x00312800011c7983 */ /* 0x001ee20000300a00 */
[----:B------:R-:W-:Y:S03]  /*508c0*/  HMMA.16816.F32.BF16 R4, R40, R36, R4 ;  /* 0x000000242804723c */ /* 0x000fe60000041804 */
[----:B------:R0:W-:Y:S04]  /*508d0*/  STL [R1+0x3068], R19 ;  /* 0x0030681301007387 */ /* 0x0001e80000100800 */
[----:B------:R-:W-:Y:S04]  /*508e0*/  STL.64 [R1+0x890], R44 ;  /* 0x0008902c01007387 */ /* 0x000fe80000100a00 */
[----:B------:R-:W-:Y:S04]  /*508f0*/  STL.64 [R1+0x898], R46 ;  /* 0x0008982e01007387 */ /* 0x000fe80000100a00 */
[----:B------:R-:W4:Y:S04]  /*50900*/  LDL.LU R48, [R1+0x840] ;  /* 0x0008400001307983 */ /* 0x000f280000300800 */
[----:B------:R-:W4:Y:S04]  /*50910*/  LDL.LU R49, [R1+0x844] ;  /* 0x0008440001317983 */ /* 0x000f280000300800 */
[----:B------:R-:W4:Y:S04]  /*50920*/  LDL.LU R50, [R1+0x848] ;  /* 0x0008480001327983 */ /* 0x000f280000300800 */
[----:B------:R-:W4:Y:S04]  /*50930*/  LDL.LU R51, [R1+0x84c] ;  /* 0x00084c0001337983 */ /* 0x000f280000300800 */
[----:B------:R-:W4:Y:S01]  /*50940*/  LDL.64 R52, [R1+0x60] ;  /* 0x0000600001347983 */ /* 0x000f220000100a00 */
[----:B0-----:R-:W-:-:S03]  /*50950*/  IMAD.MOV.U32 R19, RZ, RZ, R37 ;  /* 0x000000ffff137224 */ /* 0x001fc600078e0025 */
[----:B------:R-:W-:Y:S04]  /*50960*/  STL [R1+0x3070], R61 ;  /* 0x0030703d01007387 */ /* 0x000fe80000100800 */
[----:B------:R-:W-:Y:S04]  /*50970*/  STL [R1+0x306c], R3 ;  /* 0x00306c0301007387 */ /* 0x000fe80000100800 */
[----:B------:R-:W-:Y:S04]  /*50980*/  STL [R1+0x3074], R19 ;  /* 0x0030741301007387 */ /* 0x000fe80000100800 */
[----:B------:R-:W-:Y:S04]  /*50990*/  STL.64 [R1+0x880], R4 ;  /* 0x0008800401007387 */ /* 0x000fe80000100a00 */
[----:B------:R0:W-:Y:S02]  /*509a0*/  STL.64 [R1+0x888], R6 ;  /* 0x0008880601007387 */ /* 0x0001e40000100a00 */
[----:B0-----:R-:W-:Y:S06]  /*509b0*/  HMMA.16816.F32.BF16 R4, R40, R56, R32 ;  /* 0x000000382804723c */ /* 0x001fec0000041820 */
[----:B------:R-:W-:-:S02]  /*509c0*/  IMAD.MOV.U32 R61, RZ, RZ, R56 ;  /* 0x000000ffff3d7224 */ /* 0x000fc400078e0038 */
[----:B------:R-:W-:-:S15]  /*509d0*/  IMAD.MOV.U32 R3, RZ, RZ, R57 ;  /* 0x000000ffff037224 */ /* 0x000fde00078e0039 */
[----:B------:R-:W-:Y:S04]  /*509e0*/  STL.64 [R1+0x870], R4 ;  /* 0x0008700401007387 */ /* 0x000fe80000100a00 */
[----:B------:R2:W-:Y:S04]  /*509f0*/  STL.64 [R1+0x878], R6 ;  /* 0x0008780601007387 */ /* 0x0005e80000100a00 */
[----:B------:R-:W3:Y:S04]  /*50a00*/  LDL.LU R32, [R1+0x830] ;  /* 0x0008300001207983 */ /* 0x000ee80000300800 */
[----:B------:R-:W3:Y:S04]  /*50a10*/  LDL.LU R33, [R1+0x834] ;  /* 0x0008340001217983 */ /* 0x000ee80000300800 */
[----:B------:R-:W3:Y:S04]  /*50a20*/  LDL.LU R34, [R1+0x838] ;  /* 0x0008380001227983 */ /* 0x000ee80000300800 */
[----:B------:R-:W3:Y:S04]  /*50a30*/  LDL.LU R35, [R1+0x83c] ;  /* 0x00083c0001237983 */ /* 0x000ee80000300800 */
[----:B------:R-:W3:Y:S04]  /*50a40*/  LDL.64 R56, [R1+0x50] ;  /* 0x0000500001387983 */ /* 0x000ee80000100a00 */
[----:B------:R-:W-:Y:S04]  /*50a50*/  STL [R1+0x307c], R3 ;  /* 0x00307c0301007387 */ /* 0x000fe80000100800 */
[----:B------:R-:W-:Y:S01]  /*50a60*/  STL [R1+0x3078], R61 ;  /* 0x0030783d01007387 */ /* 0x000fe20000100800 */
[----:B--2---:R-:W-:Y:S06]  /*50a70*/  HMMA.16816.F32.BF16 R4, R40, R12, R8 ;  /* 0x0000000c2804723c */ /* 0x004fec0000041808 */
[----:B------:R-:W-:-:S05]  /*50a80*/  IMAD.MOV.U32 R19, RZ, RZ, R13 ;  /* 0x000000ffff137224 */ /* 0x000fca00078e000d */
[----:B------:R-:W-:-:S12]  /*50a90*/  STL [R1+0x3080], R19 ;  /* 0x0030801301007387 */ /* 0x000fd80000100800 */
[----:B------:R-:W-:Y:S04]  /*50aa0*/  STL.64 [R1+0x860], R4 ;  /* 0x0008600401007387 */ /* 0x000fe80000100a00 */
[----:B------:R0:W-:Y:S02]  /*50ab0*/  STL.64 [R1+0x868], R6 ;  /* 0x0008680601007387 */ /* 0x0001e40000100a00 */
[----:B0-----:R-:W-:Y:S06]  /*50ac0*/  HMMA.16816.F32.BF16 R4, R40, R24, R20 ;  /* 0x000000182804723c */ /* 0x001fec0000041814 */
[----:B------:R-:W-:Y:S01]  /*50ad0*/  MOV R61, R25 ;  /* 0x00000019003d7202 */ /* 0x000fe20000000f00 */
[----:B------:R-:W-:-:S15]  /*50ae0*/  IMAD.MOV.U32 R3, RZ, RZ, R24 ;  /* 0x000000ffff037224 */ /* 0x000fde00078e0018 */
[----:B------:R-:W-:-:S01]  /*50af0*/  NOP ;  /* 0x0000000000007918 */ /* 0x000fc20000000000 */
[----:B------:R0:W-:Y:S04]  /*50b00*/  STL.64 [R1+0x850], R4 ;  /* 0x0008500401007387 */ /* 0x0001e80000100a00 */
[----:B------:R-:W-:Y:S04]  /*50b10*/  STL.64 [R1+0x858], R6 ;  /* 0x0008580601007387 */ /* 0x000fe80000100a00 */
        /* <DEDUP_REMOVED lines=8> */
[----:B------:R-:W2:Y:S04]  /*50ba0*/  LDL.64 R12, [R1+0x40] ;  /* 0x00004000010c7983 */ /* 0x000ea80000100a00 */
[----:B0-----:R-:W2:Y:S04]  /*50bb0*/  LDL.64 R4, [R1+0x30] ;  /* 0x0000300001047983 */ /* 0x001ea80000100a00 */
[----:B------:R-:W-:Y:S04]  /*50bc0*/  STL [R1+0x3088], R61 ;  /* 0x0030883d01007387 */ /* 0x000fe80000100800 */
[----:B------:R-:W-:Y:S04]  /*50bd0*/  STL [R1+0x3084], R3 ;  /* 0x0030840301007387 */ /* 0x000fe80000100800 */
[----:B------:R-:W2:Y:S01]  /*50be0*/  LDL.LU R24, [R1+0x800] ;  /* 0x0008000001187983 */ /* 0x000ea20000300800 */
[----:B----4-:R-:W-:Y:S06]  /*50bf0*/  HMMA.16816.F32.BF16 R36, R40, R52, R48 ;  /* 0x000000342824723c */ /* 0x010fec0000041830 */
[----:B------:R-:W-:-:S15]  /*50c00*/  IMAD.MOV.U32 R19, RZ, RZ, R53 ;  /* 0x000000ffff137224 */ /* 0x000fde00078e0035 */
[----:B------:R-:W-:-:S02]  /*50c10*/  NOP ;  /* 0x0000000000007918 */ /* 0x000fc40000000000 */
[----:B------:R0:W-:Y:S04]  /*50c20*/  STL.64 [R1+0x840], R36 ;  /* 0x0008402401007387 */ /* 0x0001e80000100a00 */
[----:B------:R1:W-:Y:S04]  /*50c30*/  STL.64 [R1+0x848], R38 ;  /* 0x0008482601007387 */ /* 0x0003e80000100a00 */
[----:B------:R-:W4:Y:S04]  /*50c40*/  LDL.LU R25, [R1+0x804] ;  /* 0x0008040001197983 */ /* 0x000f280000300800 */
[----:B------:R-:W4:Y:S04]  /*50c50*/  LDL.LU R26, [R1+0x808] ;  /* 0x00080800011a7983 */ /* 0x000f280000300800 */
[----:B------:R-:W4:Y:S04]  /*50c60*/  LDL.LU R27, [R1+0x80c] ;  /* 0x00080c00011b7983 */ /* 0x000f280000300800 */
[----:B------:R-:W4:Y:S04]  /*50c70*/  LDL.64 R48, [R1+0x20] ;  /* 0x0000200001307983 */ /* 0x000f280000100a00 */
[----:B0-----:R-:W4:Y:S04]  /*50c80*/  LDL.LU R36, [R1+0x7f0] ;  /* 0x0007f00001247983 */ /* 0x001f280000300800 */
[----:B------:R-:W4:Y:S04]  /*50c90*/  LDL.LU R37, [R1+0x7f4] ;  /* 0x0007f40001257983 */ /* 0x000f280000300800 */
[----:B-1----:R-:W4:Y:S04]  /*50ca0*/  LDL.LU R38, [R1+0x7f8] ;  /* 0x0007f80001267983 */ /* 0x002f280000300800 */
[----:B------:R-:W4:Y:S04]  /*50cb0*/  LDL.LU R39, [R1+0x7fc] ;  /* 0x0007fc0001277983 */ /* 0x000f280000300800 */
[----:B------:R-:W4:Y:S01]  /*50cc0*/  LDL.64 R52, [R1+0x10] ;  /* 0x0000100001347983 */ /* 0x000f220000100a00 */
[----:B---3--:R-:W-:Y:S03]  /*50cd0*/  HMMA.16816.F32.BF16 R32, R40, R56, R32 ;  /* 0x000000382820723c */ /* 0x008fe60000041820 */
[----:B------:R-:W-:Y:S03]  /*50ce0*/  STL [R1+0x308c], R19 ;  /* 0x00308c1301007387 */ /* 0x000fe60000100800 */
[----:B------:R-:W-:-:S02]  /*50cf0*/  IMAD.MOV.U32 R61, RZ, RZ, R56 ;  /* 0x000000ffff3d7224 */ /* 0x000fc400078e0038 */
[----:B------:R-:W-:-:S15]  /*50d00*/  IMAD.MOV.U32 R3, RZ, RZ, R57 ;  /* 0x000000ffff037224 */ /* 0x000fde00078e0039 */
[----:B------:R0:W-:Y:S04]  /*50d10*/  STL.64 [R1+0x830], R32 ;  /* 0x0008302001007387 */ /* 0x0001e80000100a00 */
[----:B------:R1:W-:Y:S04]  /*50d20*/  STL.64 [R1+0x838], R34 ;  /* 0x0008382201007387 */ /* 0x0003e80000100a00 */
[----:B------:R-:W3:Y:S04]  /*50d30*/  LDL R44, [R1] ;  /* 0x00000000012c7983 */ /* 0x000ee80000100800 */
[----:B------:R-:W3:Y:S04]  /*50d40*/  LDL R45, [R1+0x4] ;  /* 0x00000400012d7983 */ /* 0x000ee80000100800 */
[----:B------:R-:W3:Y:S04]  /*50d50*/  LDL.LU R56, [R1+0x7e0] ;  /* 0x0007e00001387983 */ /* 0x000ee80000300800 */
[----:B------:R-:W3:Y:S04]  /*50d60*/  LDL.LU R57, [R1+0x7e4] ;  /* 0x0007e40001397983 */ /* 0x000ee80000300800 */
[----:B------:R-:W3:Y:S04]  /*50d70*/  LDL.LU R58, [R1+0x7e8] ;  /* 0x0007e800013a7983 */ /* 0x000ee80000300800 */
[----:B------:R-:W3:Y:S04]  /*50d80*/  LDL.LU R59, [R1+0x7ec] ;  /* 0x0007ec00013b7983 */ /* 0x000ee80000300800 */
[----:B0-----:R-:W3:Y:S04]  /*50d90*/  LDL.LU R32, [R1+0x7d0] ;  /* 0x0007d00001207983 */ /* 0x001ee80000300800 */
[----:B------:R-:W3:Y:S04]  /*50da0*/  LDL.LU R33, [R1+0x7d4] ;  /* 0x0007d40001217983 */ /* 0x000ee80000300800 */
[----:B-1----:R-:W3:Y:S04]  /*50db0*/  LDL.LU R34, [R1+0x7d8] ;  /* 0x0007d80001227983 */ /* 0x002ee80000300800 */
[----:B------:R-:W3:Y:S04]  /*50dc0*/  LDL.LU R35, [R1+0x7dc] ;  /* 0x0007dc0001237983 */ /* 0x000ee80000300800 */
[----:B------:R0:W-:Y:S04]  /*50dd0*/  STL [R1+0x3094], R3 ;  /* 0x0030940301007387 */ /* 0x0001e80000100800 */
[----:B------:R1:W-:Y:S01]  /*50de0*/  STL [R1+0x3090], R61 ;  /* 0x0030903d01007387 */ /* 0x0003e20000100800 */
[C---:B--2---:R-:W-:Y:S06]  /*50df0*/  HMMA.16816.F32.BF16 R8, R40.reuse, R12, R8 ;  /* 0x0000000c2808723c */ /* 0x044fec0000041808 */
[----:B------:R-:W-:Y:S01]  /*50e00*/  HMMA.16816.F32.BF16 R20, R40, R4, R20 ;  /* 0x000000042814723c */ /* 0x000fe20000041814 */
[----:B------:R-:W-:-:S05]  /*50e10*/  IMAD.MOV.U32 R19, RZ, RZ, R13 ;  /* 0x000000ffff137224 */ /* 0x000fca00078e000d */
[----:B0-----:R-:W-:Y:S02]  /*50e20*/  IMAD.MOV.U32 R3, RZ, RZ, R4 ;  /* 0x000000ffff037224 */ /* 0x001fe400078e0004 */
[----:B-1----:R-:W-:-:S09]  /*50e30*/  IMAD.MOV.U32 R61, RZ, RZ, R5 ;  /* 0x000000ffff3d7224 */ /* 0x002fd200078e0005 */
[----:B------:R0:W-:Y:S04]  /*50e40*/  STL.64 [R1+0x820], R8 ;  /* 0x0008200801007387 */ /* 0x0001e80000100a00 */
[----:B------:R-:W-:Y:S04]  /*50e50*/  STL.64 [R1+0x828], R10 ;  /* 0x0008280a01007387 */ /* 0x000fe80000100a00 */
[----:B0-----:R-:W2:Y:S04]  /*50e60*/  LDL.LU.64 R8, [R1+0x3120] ;  /* 0x0031200001087983 */ /* 0x001ea80000300a00 */
[----:B------:R-:W2:Y:S04]  /*50e70*/  LDL.LU.64 R12, [R1+0x3118] ;  /* 0x00311800010c7983 */ /* 0x000ea80000300a00 */
[----:B------:R-:W-:Y:S04]  /*50e80*/  STL [R1+0x3098], R19 ;  /* 0x0030981301007387 */ /* 0x000fe80000100800 */
[----:B------:R0:W-:Y:S04]  /*50e90*/  STL.64 [R1+0x810], R20 ;  /* 0x0008101401007387 */ /* 0x0001e80000100a00 */
[----:B------:R-:W-:Y:S04]  /*50ea0*/  STL.64 [R1+0x818], R22 ;  /* 0x0008181601007387 */ /* 0x000fe80000100a00 */
[----:B0-----:R-:W2:Y:S04]  /*50eb0*/  LDL.LU.64 R20, [R1+0x3110] ;  /* 0x0031100001147983 */ /* 0x001ea80000300a00 */
[----:B------:R-:W2:Y:S04]  /*50ec0*/  LDL.LU R4, [R1+0x7c0] ;  /* 0x0007c00001047983 */ /* 0x000ea80000300800 */
[----:B------:R-:W2:Y:S04]  /*50ed0*/  LDL.LU R5, [R1+0x7c4] ;  /* 0x0007c40001057983 */ /* 0x000ea80000300800 */
[----:B------:R-:W2:Y:S04]  /*50ee0*/  LDL.LU R6, [R1+0x7c8] ;  /* 0x0007c80001067983 */ /* 0x000ea80000300800 */
[----:B------:R-:W2:Y:S04]  /*50ef0*/  LDL.LU R7, [R1+0x7cc] ;  /* 0x0007cc0001077983 */ /* 0x000ea80000300800 */
[----:B------:R0:W-:Y:S04]  /*50f00*/  STL [R1+0x30a0], R61 ;  /* 0x0030a03d01007387 */ /* 0x0001e80000100800 */
[----:B------:R1:W-:Y:S01]  /*50f10*/  STL [R1+0x309c], R3 ;  /* 0x00309c0301007387 */ /* 0x0003e20000100800 */
[C---:B----4-:R-:W-:Y:S06]  /*50f20*/  HMMA.16816.F32.BF16 R24, R40.reuse, R48, R24 ;  /* 0x000000302818723c */ /* 0x050fec0000041818 */
[----:B------:R-:W-:Y:S01]  /*50f30*/  HMMA.16816.F32.BF16 R36, R40, R52, R36 ;  /* 0x000000342824723c */ /* 0x000fe20000041824 */
[----:B------:R-:W-:-:S05]  /*50f40*/  IMAD.MOV.U32 R19, RZ, RZ, R48 ;  /* 0x000000ffff137224 */ /* 0x000fca00078e0030 */
[----:B0-----:R-:W-:Y:S02]  /*50f50*/  IMAD.MOV.U32 R61, RZ, RZ, R52 ;  /* 0x000000ffff3d7224 */ /* 0x001fe400078e0034 */
[----:B-1----:R-:W-:-:S09]  /*50f60*/  IMAD.MOV.U32 R3, RZ, RZ, R53 ;  /* 0x000000ffff037224 */ /* 0x002fd200078e0035 */
[----:B------:R0:W-:Y:S04]  /*50f70*/  STL.64 [R1+0x800], R24 ;  /* 0x0008001801007387 */ /* 0x0001e80000100a00 */
[----:B------:R-:W-:Y:S04]  /*50f80*/  STL.64 [R1+0x808], R26 ;  /* 0x0008081a01007387 */ /* 0x000fe80000100a00 */
[----:B0-----:R-:W4:Y:S04]  /*50f90*/  LDL.LU.64 R24, [R1+0x3108] ;  /* 0x0031080001187983 */ /* 0x001f280000300a00 */
[----:B------:R-:W4:Y:S04]  /*50fa0*/  LDL.LU.64 R48, [R1+0x3100] ;  /* 0x0031000001307983 */ /* 0x000f280000300a00 */
[----:B------:R-:W4:Y:S04]  /*50fb0*/  LDL.LU R54, [R1+0x30f8] ;  /* 0x0030f80001367983 */ /* 0x000f280000300800 */
[----:B------:R-:W2:Y:S04]  /*50fc0*/  LDL.LU.64 R52, [R1+0x30f0] ;  /* 0x0030f00001347983 */ /* 0x000ea80000300a00 */
[----:B------:R0:W-:Y:S01]  /*50fd0*/  STL [R1+0x7f0], R36 ;  /* 0x0007f02401007387 */ /* 0x0001e20000100800 */
[----:B------:R-:W-:Y:S01]  /*50fe0*/  IMAD.MOV.U32 R15, RZ, RZ, R39 ;  /* 0x000000ffff0f7224 */ /* 0x000fe200078e0027 */
[----:B------:R-:W-:Y:S01]  /*50ff0*/  MOV R10, R37 ;  /* 0x00000025000a7202 */ /* 0x000fe20000000f00 */
[----:B------:R-:W-:Y:S01]  /*51000*/  IMAD.MOV.U32 R14, RZ, RZ, R38 ;  /* 0x000000ffff0e7224 */ /* 0x000fe200078e0026 */
[----:B0-----:R-:W4:Y:S04]  /*51010*/  LDL.LU R36, [R1+0x7b0] ;  /* 0x0007b00001247983 */ /* 0x001f280000300800 */
[----:B------:R-:W4:Y:S04]  /*51020*/  LDL.LU R37, [R1+0x7b4] ;  /* 0x0007b40001257983 */ /* 0x000f280000300800 */
[----:B------:R-:W4:Y:S04]  /*51030*/  LDL.LU R38, [R1+0x7b8] ;  /* 0x0007b80001267983 */ /* 0x000f280000300800 */
[----:B------:R-:W4:Y:S04]  /*51040*/  LDL.LU R39, [R1+0x7bc] ;  /* 0x0007bc0001277983 */ /* 0x000f280000300800 */
[----:B------:R-:W-:Y:S04]  /*51050*/  STL [R1+0x2dc4], R15 ;  /* 0x002dc40f01007387 */ /* 0x000fe80000100800 */
[----:B------:R-:W-:Y:S01]  /*51060*/  STL [R1+0x2dc0], R14 ;  /* 0x002dc00e01007387 */ /* 0x000fe20000100800 */
[----:B---3--:R-:W-:Y:S03]  /*51070*/  HMMA.16816.F32.BF16 R44, R40, R44, R56 ;  /* 0x0000002c282c723c */ /* 0x008fe60000041838 */
[----:B------:R-:W3:Y:S04]  /*51080*/  LDL.LU.64 R58, [R1+0x30e8] ;  /* 0x0030e800013a7983 */ /* 0x000ee80000300a00 */
[----:B------:R-:W4:-:S15]  /*51090*/  LDL.LU.64 R56, [R1+0x30e0] ;  /* 0x0030e00001387983 */ /* 0x000f1e0000300a00 */
[----:B------:R-:W-:-:S01]  /*510a0*/  NOP ;  /* 0x0000000000007918 */ /* 0x000fc20000000000 */
[----:B------:R-:W-:Y:S04]  /*510b0*/  STL [R1+0x7e4], R45 ;  /* 0x0007e42d01007387 */ /* 0x000fe80000100800 */
[----:B------:R-:W-:Y:S01]  /*510c0*/  STL.64 [R1+0x7e8], R46 ;  /* 0x0007e82e01007387 */ /* 0x000fe20000100a00 */
[----:B------:R-:W-:Y:S01]  /*510d0*/  IMAD.MOV.U32 R11, RZ, RZ, R44 ;  /* 0x000000ffff0b7224 */ /* 0x000fe200078e002c */
[C---:B--2---:R-:W-:Y:S06]  /*510e0*/  HMMA.16816.F32.BF16 R4, R40.reuse, R52, R4 ;  /* 0x000000342804723c */ /* 0x044fec0000041804 */
[----:B----4-:R-:W-:-:S15]  /*510f0*/  HMMA.16816.F32.BF16 R32, R40, R56, R32 ;  /* 0x000000382820723c */ /* 0x010fde0000041820 */
[----:B------:R-:W-:-:S03]  /*51100*/  NOP ;  /* 0x0000000000007918 */ /* 0x000fc60000000000 */
[----:B------:R-:W-:Y:S02]  /*51110*/  IMAD.MOV.U32 R31, RZ, RZ, R4 ;  /* 0x000000ffff1f7224 */ /* 0x000fe400078e0004 */
[----:B------:R-:W-:Y:S01]  /*51120*/  IMAD.MOV.U32 R22, RZ, RZ, R5 ;  /* 0x000000ffff167224 */ /* 0x000fe200078e0005 */
[----:B------:R-:W-:Y:S01]  /*51130*/  MOV R23, R6 ;  /* 0x0000000600177202 */ /* 0x000fe20000000f00 */
[----:B------:R-:W-:Y:S02]  /*51140*/  IMAD.MOV.U32 R26, RZ, RZ, R7 ;  /* 0x000000ffff1a7224 */ /* 0x000fe400078e0007 */
[----:B------:R-:W-:Y:S01]  /*51150*/  HMMA.16816.F32.BF16 R4, R40, R48, R36 ;  /* 0x000000302804723c */ /* 0x000fe20000041824 */
[----:B------:R-:W-:Y:S02]  /*51160*/  IMAD.MOV.U32 R55, RZ, RZ, R32 ;  /* 0x000000ffff377224 */ /* 0x000fe400078e0020 */
[----:B------:R-:W-:Y:S01]  /*51170*/  IMAD.MOV.U32 R27, RZ, RZ, R33 ;  /* 0x000000ffff1b7224 */ /* 0x000fe200078e0021 */
[----:B------:R-:W2:Y:S01]  /*51180*/  LDL.LU R32, [R1+0x7a0] ;  /* 0x0007a00001207983 */ /* 0x000ea20000300800 */
[----:B------:R-:W-:-:S03]  /*51190*/  IMAD.MOV.U32 R50, RZ, RZ, R34 ;  /* 0x000000ffff327224 */ /* 0x000fc600078e0022 */
[----:B------:R-:W2:Y:S01]  /*511a0*/  LDL.LU R33, [R1+0x7a4] ;  /* 0x0007a40001217983 */ /* 0x000ea20000300800 */
[----:B------:R-:W-:-:S03]  /*511b0*/  IMAD.MOV.U32 R51, RZ, RZ, R35 ;  /* 0x000000ffff337224 */ /* 0x000fc600078e0023 */
[----:B------:R-:W2:Y:S04]  /*511c0*/  LDL.LU R34, [R1+0x7a8] ;  /* 0x0007a80001227983 */ /* 0x000ea80000300800 */
[----:B------:R-:W2:Y:S04]  /*511d0*/  LDL.LU R35, [R1+0x7ac] ;  /* 0x0007ac0001237983 */ /* 0x000ea80000300800 */
[----:B---3--:R-:W-:Y:S04]  /*511e0*/  STL.64 [R1+0x2ee0], R58 ;  /* 0x002ee03a01007387 */ /* 0x008fe80000100a00 */
[----:B------:R0:W-:Y:S04]  /*511f0*/  STL.64 [R1+0x2ed8], R56 ;  /* 0x002ed83801007387 */ /* 0x0001e80000100a00 */
[----:B------:R-:W-:Y:S04]  /*51200*/  STL [R1+0x2aac], R27 ;  /* 0x002aac1b01007387 */ /* 0x000fe80000100800 */
[----:B0-----:R-:W3:Y:S04]  /*51210*/  LDL.LU R56, [R1+0x790] ;  /* 0x0007900001387983 */ /* 0x001ee80000300800 */
[----:B------:R-:W3:Y:S04]  /*51220*/  LDL.LU R57, [R1+0x794] ;  /* 0x0007940001397983 */ /* 0x000ee80000300800 */
[----:B------:R-:W3:Y:S04]  /*51230*/  LDL.LU R58, [R1+0x798] ;  /* 0x00079800013a7983 */ /* 0x000ee80000300800 */
[----:B------:R-:W3:Y:S04]  /*51240*/  LDL.LU R59, [R1+0x79c] ;  /* 0x00079c00013b7983 */ /* 0x000ee80000300800 */
[----:B------:R-:W-:Y:S04]  /*51250*/  STL.64 [R1+0x2ef0], R54 ;  /* 0x002ef03601007387 */ /* 0x000fe80000100a00 */
[----:B------:R-:W-:Y:S04]  /*51260*/  STL.64 [R1+0x2ee8], R52 ;  /* 0x002ee83401007387 */ /* 0x000fe80000100a00 */
[----:B------:R-:W-:Y:S04]  /*51270*/  STL [R1+0x2abc], R26 ;  /* 0x002abc1a01007387 */ /* 0x000fe80000100800 */
[----:B------:R-:W-:Y:S04]  /*51280*/  STL [R1+0x2ab8], R23 ;  /* 0x002ab81701007387 */ /* 0x000fe80000100800 */
[----:B------:R-:W-:Y:S04]  /*51290*/  STL [R1+0x2ab4], R22 ;  /* 0x002ab41601007387 */ /* 0x000fe80000100800 */
[----:B------:R-:W-:Y:S04]  /*512a0*/  STL [R1+0x2ab0], R31 ;  /* 0x002ab01f01007387 */ /* 0x000fe80000100800 */
[----:B------:R-:W4:Y:S04]  /*512b0*/  LDL.LU R36, [R1+0x760] ;  /* 0x0007600001247983 */ /* 0x000f280000300800 */
[----:B------:R0:W-:Y:S04]  /*512c0*/  STL.64 [R1+0x7b0], R4 ;  /* 0x0007b00401007387 */ /* 0x0001e80000100a00 */
[----:B------:R1:W-:Y:S04]  /*512d0*/  STL.64 [R1+0x7b8], R6 ;  /* 0x0007b80601007387 */ /* 0x0003e80000100a00 */
[----:B------:R-:W4:Y:S04]  /*512e0*/  LDL.LU R37, [R1+0x764] ;  /* 0x0007640001257983 */ /* 0x000f280000300800 */
[----:B------:R-:W4:Y:S04]  /*512f0*/  LDL.LU R38, [R1+0x768] ;  /* 0x0007680001267983 */ /* 0x000f280000300800 */
[----:B------:R-:W4:Y:S04]  /*51300*/  LDL.LU R39, [R1+0x76c] ;  /* 0x00076c0001277983 */ /* 0x000f280000300800 */
[----:B0-----:R-:W4:Y:S04]  /*51310*/  LDL.LU R4, [R1+0x770] ;  /* 0x0007700001047983 */ /* 0x001f280000300800 */
[----:B------:R-:W4:Y:S04]  /*51320*/  LDL.LU R5, [R1+0x774] ;  /* 0x0007740001057983 */ /* 0x000f280000300800 */
[----:B-1----:R-:W4:Y:S04]  /*51330*/  LDL.LU R6, [R1+0x778] ;  /* 0x0007780001067983 */ /* 0x002f280000300800 */
[----:B------:R-:W4:Y:S04]  /*51340*/  LDL.LU R7, [R1+0x77c] ;  /* 0x00077c0001077983 */ /* 0x000f280000300800 */
[----:B------:R-:W4:Y:S04]  /*51350*/  LDL.LU R44, [R1+0x780] ;  /* 0x00078000012c7983 */ /* 0x000f280000300800 */
[----:B------:R-:W4:Y:S04]  /*51360*/  LDL.LU R45, [R1+0x784] ;  /* 0x00078400012d7983 */ /* 0x000f280000300800 */
[----:B------:R-:W4:Y:S04]  /*51370*/  LDL.LU R46, [R1+0x788] ;  /* 0x00078800012e7983 */ /* 0x000f280000300800 */
[----:B------:R-:W4:Y:S04]  /*51380*/  LDL.LU R47, [R1+0x78c] ;  /* 0x00078c00012f7983 */ /* 0x000f280000300800 */
[----:B------:R-:W-:Y:S04]  /*51390*/  STL.64 [R1+0x2ed0], R50 ;  /* 0x002ed03201007387 */ /* 0x000fe80000100a00 */
[----:B------:R0:W-:Y:S01]  /*513a0*/  STL.64 [R1+0x2ec8], R48 ;  /* 0x002ec83001007387 */ /* 0x0001e20000100a00 */
[C---:B--2---:R-:W-:Y:S06]  /*513b0*/  HMMA.16816.F32.BF16 R32, R40.reuse, R24, R32 ;  /* 0x000000182820723c */ /* 0x044fec0000041820 */
[----:B---3--:R-:W-:-:S15]  /*513c0*/  HMMA.16816.F32.BF16 R52, R40, R20, R56 ;  /* 0x000000142834723c */ /* 0x008fde0000041838 */
[----:B------:R-:W-:-:S03]  /*513d0*/  NOP ;  /* 0x0000000000007918 */ /* 0x000fc60000000000 */
        /* <DEDUP_REMOVED lines=8> */
[----:B0-----:R-:W3:Y:S04]  /*51460*/  LDL.LU R48, [R1+0x360] ;  /* 0x0003600001307983 */ /* 0x001ee80000300800 */
[----:B------:R-:W3:Y:S04]  /*51470*/  LDL.LU R49, [R1+0x364] ;  /* 0x0003640001317983 */ /* 0x000ee80000300800 */
[----:B------:R-:W3:Y:S04]  /*51480*/  LDL.LU R50, [R1+0x368] ;  /* 0x0003680001327983 */ /* 0x000ee80000300800 */
[----:B------:R-:W3:Y:S01]  /*51490*/  LDL.LU R51, [R1+0x36c] ;  /* 0x00036c0001337983 */ /* 0x000ee20000300800 */
[C---:B----4-:R-:W-:Y:S06]  /*514a0*/  HMMA.16816.F32.BF16 R4, R40.reuse, R12, R4 ;  /* 0x0000000c2804723c */ /* 0x050fec0000041804 */
[----:B------:R-:W-:Y:S01]  /*514b0*/  HMMA.16816.F32.BF16 R44, R40, R16, R44 ;  /* 0x00000010282c723c */ /* 0x000fe2000004182c */
[----:B------:R0:W-:Y:S04]  /*514c0*/  STL.64 [R1+0x790], R52 ;  /* 0x0007903401007387 */ /* 0x0001e80000100a00 */
[----:B------:R-:W4:Y:S01]  /*514d0*/  LDL R0, [R1+0x2500] ;  /* 0x0025000001007983 */ /* 0x000f220000100800 */
[----:B------:R-:W-:-:S02]  /*514e0*/  IMAD.MOV.U32 R26, RZ, RZ, R54 ;  /* 0x000000ffff1a7224 */ /* 0x000fc400078e0036 */
[----:B------:R-:W-:Y:S01]  /*514f0*/  IMAD.MOV.U32 R23, RZ, RZ, R55 ;  /* 0x000000ffff177224 */ /* 0x000fe200078e0037 */
[----:B0-----:R-:W4:Y:S04]  /*51500*/  LDL.LU R52, [R1+0x940] ;  /* 0x0009400001347983 */ /* 0x001f280000300800 */
[----:B------:R-:W4:Y:S04]  /*51510*/  LDL.LU R53, [R1+0x944] ;  /* 0x0009440001357983 */ /* 0x000f280000300800 */
[----:B------:R-:W4:Y:S04]  /*51520*/  LDL.LU R54, [R1+0x948] ;  /* 0x0009480001367983 */ /* 0x000f280000300800 */
[----:B------:R-:W4:Y:S04]  /*51530*/  LDL.LU R55, [R1+0x94c] ;  /* 0x00094c0001377983 */ /* 0x000f280000300800 */
[----:B------:R-:W3:Y:S04]  /*51540*/  LDL.64 R56, [R1+0x120] ;  /* 0x0001200001387983 */ /* 0x000ee80000100a00 */
[----:B------:R-:W-:Y:S04]  /*51550*/  STL.64 [R1+0x2ec0], R26 ;  /* 0x002ec01a01007387 */ /* 0x000fe80000100a00 */
[----:B------:R-:W-:Y:S04]  /*51560*/  STL.64 [R1+0x2eb8], R24 ;  /* 0x002eb81801007387 */ /* 0x000fe80000100a00 */
[----:B------:R-:W-:Y:S04]  /*51570*/  STL.64 [R1+0x2eb0], R22 ;  /* 0x002eb01601007387 */ /* 0x000fe80000100a00 */
[----:B------:R0:W-:Y:S04]  /*51580*/  STL.64 [R1+0x2ea8], R20 ;  /* 0x002ea81401007387 */ /* 0x0001e80000100a00 */
[----:B0-----:R-:W4:Y:S04]  /*51590*/  LDL.LU R20, [R1+0x720] ;  /* 0x0007200001147983 */ /* 0x001f280000300800 */
[----:B------:R-:W4:Y:S04]  /*515a0*/  LDL.LU R21, [R1+0x724] ;  /* 0x0007240001157983 */ /* 0x000f280000300800 */
[----:B------:R-:W4:Y:S04]  /*515b0*/  LDL.LU R22, [R1+0x728] ;  /* 0x0007280001167983 */ /* 0x000f280000300800 */
[----:B------:R-:W4:Y:S04]  /*515c0*/  LDL.LU R23, [R1+0x72c] ;  /* 0x00072c0001177983 */ /* 0x000f280000300800 */
[----:B------:R0:W-:Y:S04]  /*515d0*/  STL.64 [R1+0x780], R44 ;  /* 0x0007802c01007387 */ /* 0x0001e80000100a00 */
[----:B------:R-:W-:Y:S04]  /*515e0*/  STL.64 [R1+0x788], R46 ;  /* 0x0007882e01007387 */ /* 0x000fe80000100a00 */
[----:B0-----:R-:W3:Y:S04]  /*515f0*/  LDL.LU.64 R44, [R1+0x30d8] ;  /* 0x0030d800012c7983 */ /* 0x001ee80000300a00 */
[----:B------:R-:W-:Y:S04]  /*51600*/  STL.64 [R1+0x770], R4 ;  /* 0x0007700401007387 */ /* 0x000fe80000100a00 */
[----:B------:R0:W-:Y:S04]  /*51610*/  STL.64 [R1+0x778], R6 ;  /* 0x0007780601007387 */ /* 0x0001e80000100a00 */
[----:B0-----:R-:W4:Y:S04]  /*51620*/  LDL.LU.64 R6, [R1+0x30d0] ;  /* 0x0030d00001067983 */ /* 0x001f280000300a00 */
[----:B------:R-:W2:Y:S01]  /*51630*/  LDL.LU.64 R4, [R1+0x30c8] ;  /* 0x0030c80001047983 */ /* 0x000ea20000300a00 */
[----:B------:R-:W-:-:S15]  /*51640*/  HMMA.16816.F32.BF16 R36, R40, R8, R36 ;  /* 0x000000082824723c */ /* 0x000fde0000041824 */
[----:B------:R-:W-:-:S08]  /*51650*/  NOP ;  /* 0x0000000000007918 */ /* 0x000fd00000000000 */
[----:B------:R-:W-:Y:S04]  /*51660*/  STL.64 [R1+0x760], R36 ;  /* 0x0007602401007387 */ /* 0x000fe80000100a00 */
[----:B------:R0:W-:Y:S04]  /*51670*/  STL.64 [R1+0x768], R38 ;  /* 0x0007682601007387 */ /* 0x0001e80000100a00 */
[----:B0-----:R-:W3:Y:S04]  /*51680*/  LDL.LU.64 R38, [R1+0x30c0] ;  /* 0x0030c00001267983 */ /* 0x001ee80000300a00 */
[----:B------:R-:W3:Y:S04]  /*51690*/  LDL.LU.64 R36, [R1+0x30b8] ;  /* 0x0030b80001247983 */ /* 0x000ee80000300a00 */
[----:B------:R-:W-:Y:S04]  /*516a0*/  STL.64 [R1+0x2ea0], R10 ;  /* 0x002ea00a01007387 */ /* 0x000fe80000100a00 */
[----:B------:R0:W-:Y:S04]  /*516b0*/  STL.64 [R1+0x2e98], R8 ;  /* 0x002e980801007387 */ /* 0x0001e80000100a00 */
[----:B0-----:R-:W3:Y:S04]  /*516c0*/  LDL.LU R8, [R1+0x730] ;  /* 0x0007300001087983 */ /* 0x001ee80000300800 */
[----:B------:R-:W3:Y:S04]  /*516d0*/  LDL.LU R9, [R1+0x734] ;  /* 0x0007340001097983 */ /* 0x000ee80000300800 */
[----:B------:R-:W3:Y:S04]  /*516e0*/  LDL.LU R10, [R1+0x738] ;  /* 0x00073800010a7983 */ /* 0x000ee80000300800 */
[----:B------:R-:W3:Y:S01]  /*516f0*/  LDL.LU R11, [R1+0x73c] ;  /* 0x00073c00010b7983 */ /* 0x000ee20000300800 */
[----:B--2---:R-:W-:-:S15]  /*51700*/  HMMA.16816.F32.BF16 R32, R40, R4, R32 ;  /* 0x000000042820723c */ /* 0x004fde0000041820 */
[----:B------:R-:W-:-:S08]  /*51710*/  NOP ;  /* 0x0000000000007918 */ /* 0x000fd00000000000 */
[----:B------:R-:W-:Y:S04]  /*51720*/  STL.64 [R1+0x750], R32 ;  /* 0x0007502001007387 */ /* 0x000fe80000100a00 */
[----:B------:R0:W-:Y:S04]  /*51730*/  STL.64 [R1+0x758], R34 ;  /* 0x0007582201007387 */ /* 0x0001e80000100a00 */
[----:B0-----:R-:W2:Y:S04]  /*51740*/  LDL.LU.64 R34, [R1+0x30b0] ;  /* 0x0030b00001227983 */ /* 0x001ea80000300a00 */
[----:B------:R-:W2:Y:S04]  /*51750*/  LDL.LU.64 R32, [R1+0x30a8] ;  /* 0x0030a80001207983 */ /* 0x000ea80000300a00 */
[----:B----4-:R-:W-:Y:S04]  /*51760*/  STL.64 [R1+0x2f00], R6 ;  /* 0x002f000601007387 */ /* 0x010fe80000100a00 */
[----:B------:R0:W-:Y:S04]  /*51770*/  STL.64 [R1+0x2ef8], R4 ;  /* 0x002ef80401007387 */ /* 0x0001e80000100a00 */
[----:B0-----:R-:W2:Y:S04]  /*51780*/  LDL.LU R4, [R1+0x740] ;  /* 0x0007400001047983 */ /* 0x001ea80000300800 */
[----:B------:R-:W2:Y:S04]  /*51790*/  LDL.LU R5, [R1+0x744] ;  /* 0x0007440001057983 */ /* 0x000ea80000300800 */
[----:B------:R-:W2:Y:S04]  /*517a0*/  LDL.LU R6, [R1+0x748] ;  /* 0x0007480001067983 */ /* 0x000ea80000300800 */
[----:B------:R-:W2:Y:S01]  /*517b0*/  LDL.LU R7, [R1+0x74c] ;  /* 0x00074c0001077983 */ /* 0x000ea20000300800 */
[----:B------:R-:W-:-:S02]  /*517c0*/  IMAD.MOV.U32 R24, RZ, RZ, R18 ;  /* 0x000000ffff187224 */ /* 0x000fc400078e0012 */
[----:B------:R-:W-:Y:S02]  /*517d0*/  IMAD.MOV.U32 R25, RZ, RZ, R2 ;  /* 0x000000ffff197224 */ /* 0x000fe400078e0002 */
[----:B---3--:R-:W-:Y:S02]  /*517e0*/  IMAD.MOV.U32 R60, RZ, RZ, R44 ;  /* 0x000000ffff3c7224 */ /* 0x008fe400078e002c */
[----:B------:R-:W-:Y:S02]  /*517f0*/  IMAD.MOV.U32 R15, RZ, RZ, R45 ;  /* 0x000000ffff0f7224 */ /* 0x000fe400078e002d */
[----:B------:R-:W-:Y:S01]  /*51800*/  IMAD.MOV.U32 R2, RZ, RZ, R56 ;  /* 0x000000ffff027224 */ /* 0x000fe200078e0038 */
[----:B--2---:R-:W-:Y:S01]  /*51810*/  HMMA.16816.F32.BF16 R4, R40, R32, R4 ;  /* 0x000000202804723c */ /* 0x004fe20000041804 */
[----:B------:R-:W-:Y:S05]  /*51820*/  STL.64 [R1+0x2f10], R34 ;  /* 0x002f102201007387 */ /* 0x000fea0000100a00 */
[----:B------:R-:W-:-:S15]  /*51830*/  STL.64 [R1+0x2f08], R32 ;  /* 0x002f082001007387 */ /* 0x000fde0000100a00 */
[----:B------:R-:W-:-:S02]  /*51840*/  NOP ;  /* 0x0000000000007918 */ /* 0x000fc40000000000 */
[----:B------:R-:W-:Y:S04]  /*51850*/  STL.64 [R1+0x740], R4 ;  /* 0x0007400401007387 */ /* 0x000fe80000100a00 */
[----:B------:R0:W-:Y:S02]  /*51860*/  STL.64 [R1+0x748], R6 ;  /* 0x0007480601007387 */ /* 0x0001e40000100a00 */
[----:B0-----:R-:W-:Y:S02]  /*51870*/  HMMA.16816.F32.BF16 R4, R40, R28, R8 ;  /* 0x0000001c2804723c */ /* 0x001fe40000041808 */
[----:B------:R-:W-:Y:S04]  /*51880*/  STL.64 [R1+0x2f20], R30 ;  /* 0x002f201e01007387 */ /* 0x000fe80000100a00 */
[----:B------:R-:W-:-:S15]  /*51890*/  STL.64 [R1+0x2f18], R28 ;  /* 0x002f181c01007387 */ /* 0x000fde0000100a00 */
[----:B------:R-:W-:-:S02]  /*518a0*/  NOP ;  /* 0x0000000000007918 */ /* 0x000fc40000000000 */
[----:B------:R-:W-:Y:S04]  /*518b0*/  STL.64 [R1+0x380], R4 ;  /* 0x0003800401007387 */ /* 0x000fe80000100a00 */
[----:B------:R0:W-:Y:S02]  /*518c0*/  STL.64 [R1+0x388], R6 ;  /* 0x0003880601007387 */ /* 0x0001e40000100a00 */
[----:B0-----:R-:W-:-:S15]  /*518d0*/  HMMA.16816.F32.BF16 R4, R36, R24, R20 ;  /* 0x000000182404723c */ /* 0x001fde0000041814 */
[----:B------:R-:W-:-:S08]  /*518e0*/  NOP ;  /* 0x0000000000007918 */ /* 0x000fd00000000000 */
[----:B------:R-:W-:Y:S04]  /*518f0*/  STL.64 [R1+0x370], R4 ;  /* 0x0003700401007387 */ /* 0x000fe80000100a00 */
[----:B------:R0:W-:Y:S01]  /*51900*/  STL [R1+0x378], R6 ;  /* 0x0003780601007387 */ /* 0x0001e20000100800 */
[----:B------:R-:W-:Y:S02]  /*51910*/  MOV R18, R7 ;  /* 0x0000000700127202 */ /* 0x000fe40000000f00 */
[----:B0-----:R-:W-:Y:S01]  /*51920*/  HMMA.16816.F32.BF16 R4, R36, R44, R48 ;  /* 0x0000002c2404723c */ /* 0x001fe20000041830 */
[----:B------:R-:W0:Y:S04]  /*51930*/  LDSM.16.MT88.4 R44, [R0+UR4+0x9000] ;  /* 0x00900004002c783b */ /* 0x000e280008004200 */
[----:B------:R-:W-:Y:S04]  /*51940*/  STL [R1+0x2a64], R18 ;  /* 0x002a641201007387 */ /* 0x000fe80000100800 */
[----:B------:R-:W-:-:S14]  /*51950*/  STL.64 [R1+0x3040], R16 ;  /* 0x0030401001007387 */ /* 0x000fdc0000100a00 */
[----:B------:R-:W-:Y:S04]  /*51960*/  STL.64 [R1+0x360], R4 ;  /* 0x0003600401007387 */ /* 0x000fe80000100a00 */
[----:B------:R1:W-:Y:S02]  /*51970*/  STL.64 [R1+0x368], R6 ;  /* 0x0003680601007387 */ /* 0x0003e40000100a00 */
[----:B-1----:R-:W-:Y:S02]  /*51980*/  HMMA.16816.F32.BF16 R4, R36, R56, R52 ;  /* 0x000000382404723c */ /* 0x002fe40000041834 */
[----:B------:R-:W-:Y:S04]  /*51990*/  STL [R1+0x2f30], R15 ;  /* 0x002f300f01007387 */ /* 0x000fe80000100800 */
[----:B------:R1:W-:Y:S01]  /*519a0*/  STL.64 [R1+0x2f28], R12 ;  /* 0x002f280c01007387 */ /* 0x0003e20000100a00 */
[----:B------:R-:W-:-:S02]  /*519b0*/  IMAD.MOV.U32 R24, RZ, RZ, R61 ;  /* 0x000000ffff187224 */ /* 0x000fc400078e003d */
[----:B------:R-:W-:Y:S01]  /*519c0*/  IMAD.MOV.U32 R25, RZ, RZ, R3 ;  /* 0x000000ffff197224 */ /* 0x000fe200078e0003 */
[----:B0-----:R-:W-:Y:S04]  /*519d0*/  STL.64 [R1+0x2f40], R46 ;  /* 0x002f402e01007387 */ /* 0x001fe80000100a00 */
[----:B------:R0:W-:Y:S01]  /*519e0*/  STL.64 [R1+0x2f38], R44 ;  /* 0x002f382c01007387 */ /* 0x0001e20000100a00 */
[----:B------:R-:W-:-:S08]  /*519f0*/  IMAD.MOV.U32 R0, RZ, RZ, R57 ;  /* 0x000000ffff007224 */ /* 0x000fd000078e0039 */
[----:B------:R-:W-:Y:S04]  /*51a00*/  STL.64 [R1+0x730], R4 ;  /* 0x0007300401007387 */ /* 0x000fe80000100a00 */
[----:B------:R-:W-:Y:S04]  /*51a10*/  STL.64 [R1+0x738], R6 ;  /* 0x0007380601007387 */ /* 0x000fe80000100a00 */
[----:B------:R-:W2:Y:S04]  /*51a20*/  LDL.LU R61, [R1+0x30a0] ;  /* 0x0030a000013d7983 */ /* 0x000ea80000300800 */
[----:B------:R-:W3:Y:S04]  /*51a30*/  LDL.LU R3, [R1+0x309c] ;  /* 0x00309c0001037983 */ /* 0x000ee80000300800 */
[----:B------:R4:W-:Y:S04]  /*51a40*/  STL.64 [R1+0x2f48], R24 ;  /* 0x002f481801007387 */ /* 0x0009e80000100a00 */
[----:B------:R-:W4:Y:S04]  /*51a50*/  LDL.LU R56, [R1+0x620] ;  /* 0x0006200001387983 */ /* 0x000f280000300800 */
[----:B------:R-:W4:Y:S04]  /*51a60*/  LDL.LU R57, [R1+0x624] ;  /* 0x0006240001397983 */ /* 0x000f280000300800 */
[----:B------:R-:W2:Y:S04]  /*51a70*/  LDL.LU R58, [R1+0x628] ;  /* 0x00062800013a7983 */ /* 0x000ea80000300800 */
[----:B------:R-:W2:Y:S01]  /*51a80*/  LDL.LU R59, [R1+0x62c] ;  /* 0x00062c00013b7983 */ /* 0x000ea20000300800 */
[----:B------:R-:W-:-:S03]  /*51a90*/  IMAD.MOV.U32 R52, RZ, RZ, R19 ;  /* 0x000000ffff347224 */ /* 0x000fc600078e0013 */
[----:B--2---:R-:W-:Y:S04]  /*51aa0*/  STL.64 [R1+0x2f58], R58 ;  /* 0x002f583a01007387 */ /* 0x004fe80000100a00 */
[----:B----4-:R2:W-:Y:S04]  /*51ab0*/  STL.64 [R1+0x2f50], R56 ;  /* 0x002f503801007387 */ /* 0x0105e80000100a00 */
[----:B------:R-:W4:Y:S04]  /*51ac0*/  LDL.LU R19, [R1+0x3098] ;  /* 0x0030980001137983 */ /* 0x000f280000300800 */
[----:B------:R-:W2:Y:S01]  /*51ad0*/  LDL R53, [R1+0x24] ;  /* 0x0000240001357983 */ /* 0x000ea20000100800 */
[----:B---3--:R-:W-:-:S02]  /*51ae0*/  IMAD.MOV.U32 R32, RZ, RZ, R3 ;  /* 0x000000ffff207224 */ /* 0x008fc400078e0003 */
[----:B------:R-:W-:Y:S01]  /*51af0*/  IMAD.MOV.U32 R33, RZ, RZ, R61 ;  /* 0x000000ffff217224 */ /* 0x000fe200078e003d */
[----:B--2---:R-:W-:Y:S04]  /*51b00*/  STL.64 [R1+0x2f60], R52 ;  /* 0x002f603401007387 */ /* 0x004fe80000100a00 */
[----:B------:R-:W2:Y:S04]  /*51b10*/  LDL.LU R3, [R1+0x3094] ;  /* 0x0030940001037983 */ /* 0x000ea80000300800 */
[----:B------:R-:W0:Y:S04]  /*51b20*/  LDL.LU R61, [R1+0x3090] ;  /* 0x00309000013d7983 */ /* 0x000e280000300800 */
[----:B------:R3:W-:Y:S04]  /*51b30*/  STL.64 [R1+0x2f68], R32 ;  /* 0x002f682001007387 */ /* 0x0007e80000100a00 */
[----:B------:R-:W3:Y:S01]  /*51b40*/  LDL R48, [R1+0x40] ;  /* 0x0000400001307983 */ /* 0x000ee20000100800 */
[----:B----4-:R-:W-:-:S03]  /*51b50*/  MOV R49, R19 ;  /* 0x0000001300317202 */ /* 0x010fc60000000f00 */
[----:B------:R-:W4:Y:S04]  /*51b60*/  LDL.LU R19, [R1+0x308c] ;  /* 0x00308c0001137983 */ /* 0x000f280000300800 */
[----:B---3--:R3:W-:Y:S04]  /*51b70*/  STL.64 [R1+0x2f70], R48 ;  /* 0x002f703001007387 */ /* 0x0087e80000100a00 */
[----:B-1----:R-:W4:Y:S04]  /*51b80*/  LDL.LU R12, [R1+0x650] ;  /* 0x00065000010c7983 */ /* 0x002f280000300800 */
[----:B------:R-:W4:Y:S04]  /*51b90*/  LDL.LU R13, [R1+0x654] ;  /* 0x00065400010d7983 */ /* 0x000f280000300800 */
[----:B------:R-:W3:Y:S04]  /*51ba0*/  LDL.LU R14, [R1+0x658] ;  /* 0x00065800010e7983 */ /* 0x000ee80000300800 */
[----:B------:R-:W3:Y:S01]  /*51bb0*/  LDL.LU R15, [R1+0x65c] ;  /* 0x00065c00010f7983 */ /* 0x000ee20000300800 */
[----:B0-----:R-:W-:-:S02]  /*51bc0*/  IMAD.MOV.U32 R44, RZ, RZ, R61 ;  /* 0x000000ffff2c7224 */ /* 0x001fc400078e003d */
[----:B--2---:R-:W-:Y:S01]  /*51bd0*/  IMAD.MOV.U32 R45, RZ, RZ, R3 ;  /* 0x000000ffff2d7224 */ /* 0x004fe200078e0003 */
[----:B---3--:R-:W-:Y:S04]  /*51be0*/  STL.64 [R1+0x2f80], R14 ;  /* 0x002f800e01007387 */ /* 0x008fe80000100a00 */
[----:B----4-:R0:W-:Y:S04]  /*51bf0*/  STL.64 [R1+0x2f78], R12 ;  /* 0x002f780c01007387 */ /* 0x0101e80000100a00 */
        /* <DEDUP_REMOVED lines=10> */
[----:B------:R-:W4:Y:S01]  /*51ca0*/  LDL R56, [R1+0x60] ;  /* 0x0000600001387983 */ /* 0x000f220000100800 */
[----:B---3--:R-:W-:Y:S02]  /*51cb0*/  IMAD.MOV.U32 R32, RZ, RZ, R3 ;  /* 0x000000ffff207224 */ /* 0x008fe400078e0003 */
[----:B------:R-:W-:Y:S01]  /*51cc0*/  IMAD.MOV.U32 R33, RZ, RZ, R61 ;  /* 0x000000ffff217224 */ /* 0x000fe200078e003d */
[----:B------:R-:W0:Y:S04]  /*51cd0*/  LDL.LU R19, [R1+0x3080] ;  /* 0x0030800001137983 */ /* 0x000e280000300800 */
[----:B----4-:R3:W-:Y:S04]  /*51ce0*/  STL.64 [R1+0x2fa0], R56 ;  /* 0x002fa03801007387 */ /* 0x0107e80000100a00 */
[----:B------:R-:W4:Y:S04]  /*51cf0*/  LDL.LU R3, [R1+0x307c] ;  /* 0x00307c0001037983 */ /* 0x000f280000300800 */
[----:B------:R-:W2:Y:S04]  /*51d00*/  LDL.LU R61, [R1+0x3078] ;  /* 0x00307800013d7983 */ /* 0x000ea80000300800 */
[----:B------:R3:W-:Y:S04]  /*51d10*/  STL.64 [R1+0x2fa8], R32 ;  /* 0x002fa82001007387 */ /* 0x0007e80000100a00 */
[----:B------:R-:W3:Y:S04]  /*51d20*/  LDL.LU R48, [R1+0x680] ;  /* 0x0006800001307983 */ /* 0x000ee80000300800 */
[----:B------:R-:W3:Y:S04]  /*51d30*/  LDL.LU R49, [R1+0x684] ;  /* 0x0006840001317983 */ /* 0x000ee80000300800 */
[----:B------:R-:W4:Y:S04]  /*51d40*/  LDL.LU R50, [R1+0x688] ;  /* 0x0006880001327983 */ /* 0x000f280000300800 */
[----:B------:R-:W4:Y:S01]  /*51d50*/  LDL.LU R51, [R1+0x68c] ;  /* 0x00068c0001337983 */ /* 0x000f220000300800 */
[----:B0-----:R-:W-:-:S03]  /*51d60*/  IMAD.MOV.U32 R13, RZ, RZ, R19 ;  /* 0x000000ffff0d7224 */ /* 0x001fc600078e0013 */
[----:B----4-:R-:W-:Y:S04]  /*51d70*/  STL.64 [R1+0x2fb8], R50 ;  /* 0x002fb83201007387 */ /* 0x010fe80000100a00 */
[----:B---3--:R-:W-:Y:S04]  /*51d80*/  STL.64 [R1+0x2fb0], R48 ;  /* 0x002fb03001007387 */ /* 0x008fe80000100a00 */
[----:B------:R-:W3:Y:S04]  /*51d90*/  LDL R12, [R1+0x80] ;  /* 0x00008000010c7983 */ /* 0x000ee80000100800 */
[----:B------:R-:W4:Y:S04]  /*51da0*/  LDL.LU R19, [R1+0x3074] ;  /* 0x0030740001137983 */ /* 0x000f280000300800 */
[----:B---3--:R0:W-:Y:S04]  /*51db0*/  STL.64 [R1+0x2fc0], R12 ;  /* 0x002fc00c01007387 */ /* 0x0081e80000100a00 */
[----:B-1----:R-:W3:Y:S04]  /*51dc0*/  LDL.LU R44, [R1+0x690] ;  /* 0x00069000012c7983 */ /* 0x002ee80000300800 */
[----:B------:R-:W3:Y:S04]  /*51dd0*/  LDL.LU R45, [R1+0x694] ;  /* 0x00069400012d7983 */ /* 0x000ee80000300800 */
[----:B------:R-:W4:Y:S04]  /*51de0*/  LDL.LU R46, [R1+0x698] ;  /* 0x00069800012e7983 */ /* 0x000f280000300800 */
[----:B------:R-:W4:Y:S01]  /*51df0*/  LDL.LU R47, [R1+0x69c] ;  /* 0x00069c00012f7983 */ /* 0x000f220000300800 */
[----:B--2---:R-:W-:-:S02]  /*51e00*/  IMAD.MOV.U32 R24, RZ, RZ, R61 ;  /* 0x000000ffff187224 */ /* 0x004fc400078e003d */
[----:B------:R-:W-:Y:S01]  /*51e10*/  IMAD.MOV.U32 R25, RZ, RZ, R3 ;  /* 0x000000ffff197224 */ /* 0x000fe200078e0003 */
[----:B----4-:R-:W-:Y:S04]  /*51e20*/  STL.64 [R1+0x2fd0], R46 ;  /* 0x002fd02e01007387 */ /* 0x010fe80000100a00 */
[----:B---3--:R1:W-:Y:S04]  /*51e30*/  STL.64 [R1+0x2fc8], R44 ;  /* 0x002fc82c01007387 */ /* 0x0083e80000100a00 */
[----:B------:R-:W2:Y:S04]  /*51e40*/  LDL.LU R61, [R1+0x3070] ;  /* 0x00307000013d7983 */ /* 0x000ea80000300800 */
[----:B------:R-:W0:Y:S04]  /*51e50*/  LDL.LU R3, [R1+0x306c] ;  /* 0x00306c0001037983 */ /* 0x000e280000300800 */
[----:B------:R3:W-:Y:S04]  /*51e60*/  STL.64 [R1+0x2fd8], R24 ;  /* 0x002fd81801007387 */ /* 0x0007e80000100a00 */
[----:B------:R-:W4:Y:S04]  /*51e70*/  LDL.LU R56, [R1+0x6a0] ;  /* 0x0006a00001387983 */ /* 0x000f280000300800 */
[----:B------:R-:W4:Y:S04]  /*51e80*/  LDL.LU R57, [R1+0x6a4] ;  /* 0x0006a40001397983 */ /* 0x000f280000300800 */
[----:B------:R-:W3:Y:S04]  /*51e90*/  LDL.LU R58, [R1+0x6a8] ;  /* 0x0006a800013a7983 */ /* 0x000ee80000300800 */
[----:B------:R-:W3:Y:S01]  /*51ea0*/  LDL.LU R59, [R1+0x6ac] ;  /* 0x0006ac00013b7983 */ /* 0x000ee20000300800 */
[----:B------:R-:W-:-:S03]  /*51eb0*/  IMAD.MOV.U32 R33, RZ, RZ, R19 ;  /* 0x000000ffff217224 */ /* 0x000fc600078e0013 */
[----:B---3--:R-:W-:Y:S04]  /*51ec0*/  STL.64 [R1+0x2fe8], R58 ;  /* 0x002fe83a01007387 */ /* 0x008fe80000100a00 */
[----:B----4-:R3:W-:Y:S04]  /*51ed0*/  STL.64 [R1+0x2fe0], R56 ;  /* 0x002fe03801007387 */ /* 0x0107e80000100a00 */
[----:B------:R-:W4:Y:S01]  /*51ee0*/  LDL R32, [R1+0xa0] ;  /* 0x0000a00001207983 */ /* 0x000f220000100800 */
[----:B0-----:R-:W-:Y:S01]  /*51ef0*/  MOV R12, R3 ;  /* 0x00000003000c7202 */ /* 0x001fe20000000f00 */
[----:B--2---:R-:W-:-:S02]  /*51f00*/  IMAD.MOV.U32 R13, RZ, RZ, R61 ;  /* 0x000000ffff0d7224 */ /* 0x004fc400078e003d */
[----:B------:R-:W2:Y:S04]  /*51f10*/  LDL.LU R19, [R1+0x3068] ;  /* 0x0030680001137983 */ /* 0x000ea80000300800 */
[----:B----4-:R0:W-:Y:S04]  /*51f20*/  STL.64 [R1+0x2ff0], R32 ;  /* 0x002ff02001007387 */ /* 0x0101e80000100a00 */
[----:B------:R-:W4:Y:S04]  /*51f30*/  LDL.LU R3, [R1+0x3064] ;  /* 0x0030640001037983 */ /* 0x000f280000300800 */
[----:B------:R-:W0:Y:S04]  /*51f40*/  LDL.LU R61, [R1+0x3060] ;  /* 0x00306000013d7983 */ /* 0x000e280000300800 */
[----:B------:R4:W-:Y:S04]  /*51f50*/  STL.64 [R1+0x2ff8], R12 ;  /* 0x002ff80c01007387 */ /* 0x0009e80000100a00 */
[----:B-1----:R-:W3:Y:S04]  /*51f60*/  LDL.LU R44, [R1+0x6c0] ;  /* 0x0006c000012c7983 */ /* 0x002ee80000300800 */
[----:B------:R-:W3:Y:S04]  /*51f70*/  LDL.LU R45, [R1+0x6c4] ;  /* 0x0006c400012d7983 */ /* 0x000ee80000300800 */
[----:B------:R-:W4:Y:S04]  /*51f80*/  LDL.LU R46, [R1+0x6c8] ;  /* 0x0006c800012e7983 */ /* 0x000f280000300800 */
[----:B------:R-:W4:Y:S01]  /*51f90*/  LDL.LU R47, [R1+0x6cc] ;  /* 0x0006cc00012f7983 */ /* 0x000f220000300800 */
[----:B--2---:R-:W-:-:S03]  /*51fa0*/  IMAD.MOV.U32 R25, RZ, RZ, R19 ;  /* 0x000000ffff197224 */ /* 0x004fc600078e0013 */
[----:B----4-:R-:W-:Y:S04]  /*51fb0*/  STL.64 [R1+0x3008], R46 ;  /* 0x0030082e01007387 */ /* 0x010fe80000100a00 */
[----:B---3--:R1:W-:Y:S04]  /*51fc0*/  STL.64 [R1+0x3000], R44 ;  /* 0x0030002c01007387 */ /* 0x0083e80000100a00 */
[----:B------:R-:W2:Y:S04]  /*51fd0*/  LDL R24, [R1+0xc0] ;  /* 0x0000c00001187983 */ /* 0x000ea80000100800 */
[----:B------:R-:W1:Y:S04]  /*51fe0*/  LDL.LU R19, [R1+0x305c] ;  /* 0x00305c0001137983 */ /* 0x000e680000300800 */
[----:B--2---:R-:W-:Y:S04]  /*51ff0*/  STL.64 [R1+0x3010], R24 ;  /* 0x0030101801007387 */ /* 0x004fe80000100a00 */
[----:B------:R-:W2:Y:S04]  /*52000*/  LDL.LU R56, [R1+0x6d0] ;  /* 0x0006d00001387983 */ /* 0x000ea80000300800 */
[----:B------:R-:W2:Y:S04]  /*52010*/  LDL.LU R57, [R1+0x6d4] ;  /* 0x0006d40001397983 */ /* 0x000ea80000300800 */
[----:B------:R-:W3:Y:S04]  /*52020*/  LDL.LU R58, [R1+0x6d8] ;  /* 0x0006d800013a7983 */ /* 0x000ee80000300800 */
[----:B------:R-:W3:Y:S01]  /*52030*/  LDL.LU R59, [R1+0x6dc] ;  /* 0x0006dc00013b7983 */ /* 0x000ee20000300800 */
[----:B0-----:R-:W-:-:S02]  /*52040*/  IMAD.MOV.U32 R32, RZ, RZ, R61 ;  /* 0x000000ffff207224 */ /* 0x001fc400078e003d */
[----:B------:R-:W-:Y:S01]  /*52050*/  IMAD.MOV.U32 R33, RZ, RZ, R3 ;  /* 0x000000ffff217224 */ /* 0x000fe200078e0003 */
[----:B---3--:R-:W-:Y:S04]  /*52060*/  STL.64 [R1+0x3020], R58 ;  /* 0x0030203a01007387 */ /* 0x008fe80000100a00 */
[----:B--2---:R0:W-:Y:S04]  /*52070*/  STL.64 [R1+0x3018], R56 ;  /* 0x0030183801007387 */ /* 0x0041e80000100a00 */
[----:B------:R-:W2:Y:S04]  /*52080*/  LDL.LU R61, [R1+0x3058] ;  /* 0x00305800013d7983 */ /* 0x000ea80000300800 */
[----:B------:R-:W3:Y:S04]  /*52090*/  LDL.LU R3, [R1+0x3054] ;  /* 0x0030540001037983 */ /* 0x000ee80000300800 */
[----:B------:R-:W-:Y:S04]  /*520a0*/  STL.64 [R1+0x3028], R32 ;  /* 0x0030282001007387 */ /* 0x000fe80000100a00 */
[----:B------:R-:W4:Y:S04]  /*520b0*/  LDL.LU R12, [R1+0x6e0] ;  /* 0x0006e000010c7983 */ /* 0x000f280000300800 */
[----:B------:R-:W4:Y:S04]  /*520c0*/  LDL.LU R13, [R1+0x6e4] ;  /* 0x0006e400010d7983 */ /* 0x000f280000300800 */
[----:B------:R-:W2:Y:S04]  /*520d0*/  LDL.LU R14, [R1+0x6e8] ;  /* 0x0006e800010e7983 */ /* 0x000ea80000300800 */
[----:B------:R-:W2:Y:S01]  /*520e0*/  LDL.LU R15, [R1+0x6ec] ;  /* 0x0006ec00010f7983 */ /* 0x000ea20000300800 */
[----:B-1----:R-:W-:-:S03]  /*520f0*/  IMAD.MOV.U32 R44, RZ, RZ, R19 ;  /* 0x000000ffff2c7224 */ /* 0x002fc600078e0013 */
[----:B--2---:R-:W-:Y:S04]  /*52100*/  STL.64 [R1+0x3038], R14 ;  /* 0x0030380e01007387 */ /* 0x004fe80000100a00 */
[----:B----4-:R-:W-:Y:S04]  /*52110*/  STL.64 [R1+0x3030], R12 ;  /* 0x0030300c01007387 */ /* 0x010fe80000100a00 */
[----:B------:R-:W2:Y:S04]  /*52120*/  LDL.LU R19, [R1+0x3050] ;  /* 0x0030500001137983 */ /* 0x000ea80000300800 */
[----:B------:R-:W4:Y:S01]  /*52130*/  LDL R45, [R1+0xe4] ;  /* 0x0000e400012d7983 */ /* 0x000f220000100800 */
[----:B---3--:R-:W-:-:S03]  /*52140*/  IMAD.MOV.U32 R17, RZ, RZ, R3 ;  /* 0x000000ffff117224 */ /* 0x008fc600078e0003 */
[----:B----4-:R1:W-:Y:S04]  /*52150*/  STL.64 [R1+0x3048], R44 ;  /* 0x0030482c01007387 */ /* 0x0103e80000100a00 */
[----:B0-----:R-:W3:Y:S04]  /*52160*/  LDL R56, [R1+0xf0] ;  /* 0x0000f00001387983 */ /* 0x001ee80000100800 */
[----:B------:R-:W3:Y:S04]  /*52170*/  LDL R57, [R1+0xf4] ;  /* 0x0000f40001397983 */ /* 0x000ee80000100800 */
[----:B------:R-:W4:Y:S04]  /*52180*/  LDL R8, [R1+0x100] ;  /* 0x0001000001087983 */ /* 0x000f280000100800 */
[----:B-1----:R-:W3:Y:S04]  /*52190*/  LDL.LU R44, [R1+0x930] ;  /* 0x00093000012c7983 */ /* 0x002ee80000300800 */
[----:B------:R-:W3:Y:S04]  /*521a0*/  LDL.LU R45, [R1+0x934] ;  /* 0x00093400012d7983 */ /* 0x000ee80000300800 */
[----:B------:R-:W3:Y:S04]  /*521b0*/  LDL.LU R46, [R1+0x938] ;  /* 0x00093800012e7983 */ /* 0x000ee80000300800 */
        /* <DEDUP_REMOVED lines=19> */
[----:B--2---:R-:W-:-:S03]  /*522f0*/  IMAD.MOV.U32 R16, RZ, RZ, R19 ;  /* 0x000000ffff107224 */ /* 0x004fc600078e0013 */
[----:B------:R-:W2:Y:S04]  /*52300*/  LDL.LU R54, [R1+0x678] ;  /* 0x0006780001367983 */ /* 0x000ea80000300800 */
[----:B------:R-:W2:Y:S04]  /*52310*/  LDL.LU R55, [R1+0x67c] ;  /* 0x00067c0001377983 */ /* 0x000ea80000300800 */
[----:B------:R-:W2:Y:S04]  /*52320*/  LDL.LU R28, [R1+0x640] ;  /* 0x00064000011c7983 */ /* 0x000ea80000300800 */
[----:B------:R-:W2:Y:S04]  /*52330*/  LDL.LU R29, [R1+0x644] ;  /* 0x00064400011d7983 */ /* 0x000ea80000300800 */
[----:B------:R-:W2:Y:S01]  /*52340*/  LDL.LU R30, [R1+0x648] ;  /* 0x00064800011e7983 */ /* 0x000ea20000300800 */
[----:B------:R-:W-:-:S03]  /*52350*/  IMAD.MOV.U32 R9, RZ, RZ, R61 ;  /* 0x000000ffff097224 */ /* 0x000fc600078e003d */
        /* <DEDUP_REMOVED lines=9> */
[----:B------:R-:W2:Y:S01]  /*523f0*/  LDL.LU.64 R20, [R1] ;  /* 0x0000000001147983 */ /* 0x000ea20000300a00 */
[C---:B---3--:R-:W-:Y:S06]  /*52400*/  HMMA.16816.F32.BF16 R16, R36.reuse, R16, R44 ;  /* 0x000000102410723c */ /* 0x048fec000004182c */
[C---:B----4-:R-:W-:Y:S01]  /*52410*/  HMMA.16816.F32.BF16 R8, R36.reuse, R8, R12 ;  /* 0x000000082408723c */ /* 0x050fe2000004180c */
[----:B------:R-:W3:Y:S05]  /*52420*/  LDL.LU.64 R44, [R1+0x3048] ;  /* 0x00304800012c7983 */ /* 0x000eea0000300a00 */
[----:B------:R-:W-:Y:S11]  /*52430*/  HMMA.16816.F32.BF16 R56, R36, R56, R32 ;  /* 0x000000382438723c */ /* 0x000ff60000041820 */
[----:B------:R0:W-:Y:S04]  /*52440*/  STL.64 [R1+0x720], R16 ;  /* 0x0007201001007387 */ /* 0x0001e80000100a00 */
[----:B------:R1:W-:Y:S04]  /*52450*/  STL [R1+0x728], R18 ;  /* 0x0007281201007387 */ /* 0x0003e80000100800 */
[----:B0-----:R-:W4:Y:S04]  /*52460*/  LDL.LU.64 R16, [R1+0x3040] ;  /* 0x0030400001107983 */ /* 0x001f280000300a00 */
[----:B------:R-:W2:Y:S04]  /*52470*/  LDL.LU.64 R14, [R1+0x3038] ;  /* 0x00303800010e7983 */ /* 0x000ea80000300a00 */
[----:B------:R-:W2:Y:S01]  /*52480*/  LDL.LU.64 R12, [R1+0x3030] ;  /* 0x00303000010c7983 */ /* 0x000ea20000300a00 */
[----:B-1----:R-:W-:-:S03]  /*52490*/  IMAD.MOV.U32 R18, RZ, RZ, R19 ;  /* 0x000000ffff127224 */ /* 0x002fc600078e0013 */
[----:B------:R0:W-:Y:S04]  /*524a0*/  STL [R1+0x714], R9 ;  /* 0x0007140901007387 */ /* 0x0001e80000100800 */
[----:B------:R1:W-:Y:S01]  /*524b0*/  STL.64 [R1+0x718], R10 ;  /* 0x0007180a01007387 */ /* 0x0003e20000100a00 */
[----:B------:R-:W-:-:S03]  /*524c0*/  MOV R19, R8 ;  /* 0x0000000800137202 */ /* 0x000fc60000000f00 */
[----:B------:R-:W4:Y:S04]  /*524d0*/  LDL.LU R8, [R1+0x600] ;  /* 0x0006000001087983 */ /* 0x000f280000300800 */
[----:B0-----:R-:W4:Y:S04]  /*524e0*/  LDL.LU R9, [R1+0x604] ;  /* 0x0006040001097983 */ /* 0x001f280000300800 */
[----:B-1----:R-:W4:Y:S04]  /*524f0*/  LDL.LU R10, [R1+0x608] ;  /* 0x00060800010a7983 */ /* 0x002f280000300800 */
[----:B------:R-:W4:Y:S04]  /*52500*/  LDL.LU R11, [R1+0x60c] ;  /* 0x00060c00010b7983 */ /* 0x000f280000300800 */
[----:B------:R-:W2:Y:S04]  /*52510*/  LDL.LU.64 R32, [R1+0x3028] ;  /* 0x0030280001207983 */ /* 0x000ea80000300a00 */
[----:B------:R-:W-:Y:S04]  /*52520*/  STL.64 [R1+0x700], R56 ;  /* 0x0007003801007387 */ /* 0x000fe80000100a00 */
[----:B------:R0:W-:Y:S04]  /*52530*/  STL.64 [R1+0x708], R58 ;  /* 0x0007083a01007387 */ /* 0x0001e80000100a00 */
[----:B0-----:R-:W4:Y:S04]  /*52540*/  LDL.LU.64 R58, [R1+0x3020] ;  /* 0x00302000013a7983 */ /* 0x001f280000300a00 */
[----:B------:R-:W4:Y:S01]  /*52550*/  LDL.LU.64 R56, [R1+0x3018] ;  /* 0x0030180001387983 */ /* 0x000f220000300a00 */
[----:B---3--:R-:W-:Y:S03]  /*52560*/  HMMA.16816.F32.BF16 R44, R36, R44, R24 ;  /* 0x0000002c242c723c */ /* 0x008fe60000041818 */
[----:B------:R-:W4:-:S15]  /*52570*/  LDL.LU.64 R24, [R1+0x3010] ;  /* 0x0030100001187983 */ /* 0x000f1e0000300a00 */
[----:B------:R-:W-:-:S05]  /*52580*/  NOP ;  /* 0x0000000000007918 */ /* 0x000fca0000000000 */
[----:B------:R-:W-:Y:S04]  /*52590*/  STL.64 [R1+0x6f0], R44 ;  /* 0x0006f02c01007387 */ /* 0x000fe80000100a00 */
[----:B------:R0:W-:Y:S04]  /*525a0*/  STL.64 [R1+0x6f8], R46 ;  /* 0x0006f82e01007387 */ /* 0x0001e80000100a00 */
[----:B0-----:R-:W3:Y:S04]  /*525b0*/  LDL.LU.64 R46, [R1+0x3008] ;  /* 0x00300800012e7983 */ /* 0x001ee80000300a00 */
[----:B------:R-:W3:Y:S01]  /*525c0*/  LDL.LU.64 R44, [R1+0x3000] ;  /* 0x00300000012c7983 */ /* 0x000ee20000300a00 */
[----:B--2---:R-:W-:Y:S03]  /*525d0*/  HMMA.16816.F32.BF16 R32, R36, R32, R12 ;  /* 0x000000202420723c */ /* 0x004fe6000004180c */
        /* <DEDUP_REMOVED lines=9> */
[----:B------:R0:W-:Y:S04]  /*52670*/  STL.64 [R1+0x6d0], R24 ;  /* 0x0006d01801007387 */ /* 0x0001e80000100a00 */
[----:B------:R-:W-:Y:S04]  /*52680*/  STL.64 [R1+0x6d8], R26 ;  /* 0x0006d81a01007387 */ /* 0x000fe80000100a00 */
[----:B0-----:R-:W4:Y:S01]  /*52690*/  LDL.LU.64 R24, [R1+0x2fd8] ;  /* 0x002fd80001187983 */ /* 0x001f220000300a00 */
[----:B---3--:R-:W-:Y:S03]  /*526a0*/  HMMA.16816.F32.BF16 R12, R36, R12, R44 ;  /* 0x0000000c240c723c */ /* 0x008fe6000004182c */
[----:B------:R-:W3:Y:S04]  /*526b0*/  LDL.LU.64 R46, [R1+0x2fd0] ;  /* 0x002fd000012e7983 */ /* 0x000ee80000300a00 */
[----:B------:R-:W3:-:S15]  /*526c0*/  LDL.LU.64 R44, [R1+0x2fc8] ;  /* 0x002fc800012c7983 */ /* 0x000ede0000300a00 */
[----:B------:R-:W-:-:S01]  /*526d0*/  NOP ;  /* 0x0000000000007918 */ /* 0x000fc20000000000 */
[----:B------:R0:W-:Y:S04]  /*526e0*/  STL.64 [R1+0x6c0], R12 ;  /* 0x0006c00c01007387 */ /* 0x0001e80000100a00 */
[----:B------:R-:W-:Y:S04]  /*526f0*/  STL.64 [R1+0x6c8], R14 ;  /* 0x0006c80e01007387 */ /* 0x000fe80000100a00 */
[----:B0-----:R-:W3:Y:S01]  /*52700*/  LDL.LU.64 R12, [R1+0x2fc0] ;  /* 0x002fc000010c7983 */ /* 0x001ee20000300a00 */
[----:B--2---:R-:W-:Y:S03]  /*52710*/  HMMA.16816.F32.BF16 R32, R36, R32, R48 ;  /* 0x000000202420723c */ /* 0x004fe60000041830 */
[----:B------:R-:W2:Y:S04]  /*52720*/  LDL.LU.64 R50, [R1+0x2fb8] ;  /* 0x002fb80001327983 */ /* 0x000ea80000300a00 */
[----:B------:R-:W2:-:S15]  /*52730*/  LDL.LU.64 R48, [R1+0x2fb0] ;  /* 0x002fb00001307983 */ /* 0x000e9e0000300a00 */
[----:B------:R-:W-:-:S01]  /*52740*/  NOP ;  /* 0x0000000000007918 */ /* 0x000fc20000000000 */
[----:B------:R0:W-:Y:S04]  /*52750*/  STL.64 [R1+0x6b0], R32 ;  /* 0x0006b02001007387 */ /* 0x0001e80000100a00 */
[----:B------:R-:W-:Y:S04]  /*52760*/  STL.64 [R1+0x6b8], R34 ;  /* 0x0006b82201007387 */ /* 0x000fe80000100a00 */
[----:B0-----:R-:W2:Y:S01]  /*52770*/  LDL.LU.64 R32, [R1+0x2fa8] ;  /* 0x002fa80001207983 */ /* 0x001ea20000300a00 */
[----:B----4-:R-:W-:Y:S03]  /*52780*/  HMMA.16816.F32.BF16 R24, R36, R24, R56 ;  /* 0x000000182418723c */ /* 0x010fe60000041838 */
[----:B------:R-:W4:-:S15]  /*52790*/  LDL.LU.64 R56, [R1+0x2fa0] ;  /* 0x002fa00001387983 */ /* 0x000f1e0000300a00 */
[----:B------:R-:W-:-:S05]  /*527a0*/  NOP ;  /* 0x0000000000007918 */ /* 0x000fca0000000000 */
[----:B------:R-:W-:Y:S04]  /*527b0*/  STL.64 [R1+0x6a0], R24 ;  /* 0x0006a01801007387 */ /* 0x000fe80000100a00 */
[----:B------:R0:W-:Y:S04]  /*527c0*/  STL.64 [R1+0x6a8], R26 ;  /* 0x0006a81a01007387 */ /* 0x0001e80000100a00 */
[----:B0-----:R-:W4:Y:S04]  /*527d0*/  LDL.LU.64 R26, [R1+0x2f98] ;  /* 0x002f9800011a7983 */ /* 0x001f280000300a00 */
[----:B------:R-:W4:Y:S01]  /*527e0*/  LDL.LU.64 R24, [R1+0x2f90] ;  /* 0x002f900001187983 */ /* 0x000f220000300a00 */
[----:B---3--:R-:W-:Y:S03]  /*527f0*/  HMMA.16816.F32.BF16 R12, R36, R12, R44 ;  /* 0x0000000c240c723c */ /* 0x008fe6000004182c */
[----:B------:R-:W3:-:S15]  /*52800*/  LDL.LU.64 R44, [R1+0x2f88] ;  /* 0x002f8800012c7983 */ /* 0x000ede0000300a00 */
[----:B------:R-:W-:-:S05]  /*52810*/  NOP ;  /* 0x0000000000007918 */ /* 0x000fca0000000000 */
[----:B------:R-:W-:Y:S01]  /*52820*/  STL.64 [R1+0x690], R12 ;  /* 0x0006900c01007387 */ /* 0x000fe20000100a00 */
[C---:B--2---:R-:W-:Y:S03]  /*52830*/  HMMA.16816.F32.BF16 R32, R36.reuse, R32, R48 ;  /* 0x000000202420723c */ /* 0x044fe60000041830 */
[----:B------:R0:W-:Y:S04]  /*52840*/  STL.64 [R1+0x698], R14 ;  /* 0x0006980e01007387 */ /* 0x0001e80000100a00 */
[----:B0-----:R-:W2:Y:S04]  /*52850*/  LDL.LU.64 R14, [R1+0x2f80] ;  /* 0x002f8000010e7983 */ /* 0x001ea80000300a00 */
[----:B------:R-:W2:Y:S04]  /*52860*/  LDL.LU.64 R12, [R1+0x2f78] ;  /* 0x002f7800010c7983 */ /* 0x000ea80000300a00 */
[----:B------:R-:W2:Y:S08]  /*52870*/  LDL.LU.64 R48, [R1+0x2f70] ;  /* 0x002f700001307983 */ /* 0x000eb00000300a00 */
        /* <DEDUP_REMOVED lines=13> */
[----:B------:R-:W-:Y:S04]  /*52950*/  STL.64 [R1+0x660], R44 ;  /* 0x0006602c01007387 */ /* 0x000fe80000100a00 */
[----:B------:R0:W-:Y:S04]  /*52960*/  STL.64 [R1+0x668], R46 ;  /* 0x0006682e01007387 */ /* 0x0001e80000100a00 */
[----:B0-----:R-:W3:Y:S04]  /*52970*/  LDL.LU.64 R46, [R1+0x2f40] ;  /* 0x002f4000012e7983 */ /* 0x001ee80000300a00 */
[----:B------:R-:W3:Y:S01]  /*52980*/  LDL.LU.64 R44, [R1+0x2f38] ;  /* 0x002f3800012c7983 */ /* 0x000ee20000300a00 */
[C---:B--2---:R-:W-:Y:S03]  /*52990*/  HMMA.16816.F32.BF16 R48, R36.reuse, R48, R12 ;  /* 0x000000302430723c */ /* 0x044fe6000004180c */
[----:B------:R-:W2:Y:S04]  /*529a0*/  LDL.LU R15, [R1+0x2f30] ;  /* 0x002f3000010f7983 */ /* 0x000ea80000300800 */
[----:B------:R-:W2:Y:S01]  /*529b0*/  LDL.LU.64 R12, [R1+0x2f28] ;  /* 0x002f2800010c7983 */ /* 0x000ea20000300a00 */
[----:B------:R-:W-:-:S15]  /*529c0*/  HMMA.16816.F32.BF16 R32, R36, R32, R28 ;  /* 0x000000202420723c */ /* 0x000fde000004181c */
[----:B------:R0:W-:Y:S04]  /*529d0*/  STL.64 [R1+0x650], R48 ;  /* 0x0006503001007387 */ /* 0x0001e80000100a00 */
[----:B------:R1:W-:Y:S04]  /*529e0*/  STL.64 [R1+0x658], R50 ;  /* 0x0006583201007387 */ /* 0x0003e80000100a00 */
[----:B0-----:R-:W2:Y:S04]  /*529f0*/  LDL.LU R48, [R1+0x5f0] ;  /* 0x0005f00001307983 */ /* 0x001ea80000300800 */
[----:B------:R-:W2:Y:S04]  /*52a00*/  LDL.LU R49, [R1+0x5f4] ;  /* 0x0005f40001317983 */ /* 0x000ea80000300800 */
[----:B-1----:R-:W2:Y:S04]  /*52a10*/  LDL.LU R50, [R1+0x5f8] ;  /* 0x0005f80001327983 */ /* 0x002ea80000300800 */
[----:B------:R-:W2:Y:S04]  /*52a20*/  LDL.LU R51, [R1+0x5fc] ;  /* 0x0005fc0001337983 */ /* 0x000ea80000300800 */
[----:B------:R-:W2:Y:S04]  /*52a30*/  LDL.LU.64 R30, [R1+0x2f20] ;  /* 0x002f2000011e7983 */ /* 0x000ea80000300a00 */
[----:B------:R-:W2:Y:S04]  /*52a40*/  LDL.LU.64 R28, [R1+0x2f18] ;  /* 0x002f1800011c7983 */ /* 0x000ea80000300a00 */
[----:B------:R-:W-:Y:S04]  /*52a50*/  STL.64 [R1+0x640], R32 ;  /* 0x0006402001007387 */ /* 0x000fe80000100a00 */
[----:B------:R0:W-:Y:S04]  /*52a60*/  STL.64 [R1+0x648], R34 ;  /* 0x0006482201007387 */ /* 0x0001e80000100a00 */
[----:B0-----:R-:W2:Y:S04]  /*52a70*/  LDL.LU.64 R34, [R1+0x2f10] ;  /* 0x002f100001227983 */ /* 0x001ea80000300a00 */
[----:B------:R-:W2:Y:S01]  /*52a80*/  LDL.LU.64 R32, [R1+0x2f08] ;  /* 0x002f080001207983 */ /* 0x000ea20000300a00 */
[----:B----4-:R-:W-:Y:S03]  /*52a90*/  HMMA.16816.F32.BF16 R52, R36, R52, R4 ;  /* 0x000000342434723c */ /* 0x010fe60000041804 */
[----:B------:R-:W4:Y:S04]  /*52aa0*/  LDL.LU.64 R6, [R1+0x2f00] ;  /* 0x002f000001067983 */ /* 0x000f280000300a00 */
[----:B------:R-:W4:-:S15]  /*52ab0*/  LDL.LU.64 R4, [R1+0x2ef8] ;  /* 0x002ef80001047983 */ /* 0x000f1e0000300a00 */
[----:B------:R-:W-:-:S01]  /*52ac0*/  NOP ;  /* 0x0000000000007918 */ /* 0x000fc20000000000 */
[----:B------:R-:W-:Y:S04]  /*52ad0*/  STL.64 [R1+0x630], R52 ;  /* 0x0006303401007387 */ /* 0x000fe80000100a00 */
[----:B------:R0:W-:Y:S04]  /*52ae0*/  STL.64 [R1+0x638], R54 ;  /* 0x0006383601007387 */ /* 0x0001e80000100a00 */
[----:B0-----:R-:W4:Y:S04]  /*52af0*/  LDL.LU.64 R54, [R1+0x2ef0] ;  /* 0x002ef00001367983 */ /* 0x001f280000300a00 */
[----:B------:R-:W2:Y:S01]  /*52b00*/  LDL.LU.64 R52, [R1+0x2ee8] ;  /* 0x002ee80001347983 */ /* 0x000ea20000300a00 */
[C---:B---3--:R-:W-:Y:S03]  /*52b10*/  HMMA.16816.F32.BF16 R24, R36.reuse, R24, R56 ;  /* 0x000000182418723c */ /* 0x048fe60000041838 */
[----:B------:R-:W3:Y:S04]  /*52b20*/  LDL.LU.64 R58, [R1+0x2ee0] ;  /* 0x002ee000013a7983 */ /* 0x000ee80000300a00 */
[----:B------:R-:W4:Y:S01]  /*52b30*/  LDL.LU.64 R56, [R1+0x2ed8] ;  /* 0x002ed80001387983 */ /* 0x000f220000300a00 */
[----:B------:R-:W-:-:S15]  /*52b40*/  HMMA.16816.F32.BF16 R40, R36, R20, R40 ;  /* 0x000000142428723c */ /* 0x000fde0000041828 */
[----:B------:R0:W-:Y:S04]  /*52b50*/  STL.64 [R1+0x620], R24 ;  /* 0x0006201801007387 */ /* 0x0001e80000100a00 */
[----:B------:R1:W-:Y:S04]  /*52b60*/  STL.64 [R1+0x628], R26 ;  /* 0x0006281a01007387 */ /* 0x0003e80000100a00 */
[----:B0-----:R-:W3:Y:S04]  /*52b70*/  LDL.LU R24, [R1+0x5e0] ;  /* 0x0005e00001187983 */ /* 0x001ee80000300800 */
[----:B------:R-:W3:Y:S04]  /*52b80*/  LDL.LU R25, [R1+0x5e4] ;  /* 0x0005e40001197983 */ /* 0x000ee80000300800 */
[----:B-1----:R-:W3:Y:S04]  /*52b90*/  LDL.LU R26, [R1+0x5e8] ;  /* 0x0005e800011a7983 */ /* 0x002ee80000300800 */
[----:B------:R-:W3:Y:S04]  /*52ba0*/  LDL.LU R27, [R1+0x5ec] ;  /* 0x0005ec00011b7983 */ /* 0x000ee80000300800 */
[----:B------:R-:W-:Y:S04]  /*52bb0*/  STL.64 [R1+0x610], R40 ;  /* 0x0006102801007387 */ /* 0x000fe80000100a00 */
[----:B------:R4:W-:Y:S01]  /*52bc0*/  STL.64 [R1+0x618], R42 ;  /* 0x0006182a01007387 */ /* 0x0009e20000100a00 */
[----:B------:R-:W-:-:S02]  /*52bd0*/  IMAD.MOV.U32 R14, RZ, RZ, R20 ;  /* 0x000000ffff0e7224 */ /* 0x000fc400078e0014 */
[----:B------:R-:W-:Y:S01]  /*52be0*/  IMAD.MOV.U32 R3, RZ, RZ, R21 ;  /* 0x000000ffff037224 */ /* 0x000fe200078e0015 */
[----:B------:R-:W3:Y:S04]  /*52bf0*/  LDL.LU R20, [R1+0x5d0] ;  /* 0x0005d00001147983 */ /* 0x000ee80000300800 */
[----:B------:R-:W3:Y:S04]  /*52c00*/  LDL.LU R21, [R1+0x5d4] ;  /* 0x0005d40001157983 */ /* 0x000ee80000300800 */
[----:B------:R-:W3:Y:S04]  /*52c10*/  LDL.LU R22, [R1+0x5d8] ;  /* 0x0005d80001167983 */ /* 0x000ee80000300800 */
[----:B------:R-:W3:Y:S01]  /*52c20*/  LDL.LU R23, [R1+0x5dc] ;  /* 0x0005dc0001177983 */ /* 0x000ee20000300800 */
[C---:B----4-:R-:W-:Y:S06]  /*52c30*/  HMMA.16816.F32.BF16 R40, R36.reuse, R56, R8 ;  /* 0x000000382428723c */ /* 0x050fec0000041808 */
[----:B--2---:R-:W-:Y:S01]  /*52c40*/  HMMA.16816.F32.BF16 R48, R36, R52, R48 ;  /* 0x000000342430723c */ /* 0x004fe20000041830 */
[----:B------:R-:W2:-:S15]  /*52c50*/  LDL.LU R8, [R1+0x5c0] ;  /* 0x0005c00001087983 */ /* 0x000e9e0000300800 */
[----:B------:R-:W-:-:S01]  /*52c60*/  NOP ;  /* 0x0000000000007918 */ /* 0x000fc20000000000 */
[----:B------:R0:W-:Y:S04]  /*52c70*/  STL.64 [R1+0x600], R40 ;  /* 0x0006002801007387 */ /* 0x0001e80000100a00 */
[----:B------:R1:W-:Y:S04]  /*52c80*/  STL.64 [R1+0x608], R42 ;  /* 0x0006082a01007387 */ /* 0x0003e80000100a00 */
[----:B------:R-:W2:Y:S04]  /*52c90*/  LDL.LU R9, [R1+0x5c4] ;  /* 0x0005c40001097983 */ /* 0x000ea80000300800 */
[----:B------:R-:W2:Y:S04]  /*52ca0*/  LDL.LU R10, [R1+0x5c8] ;  /* 0x0005c800010a7983 */ /* 0x000ea80000300800 */
[----:B------:R-:W2:Y:S04]  /*52cb0*/  LDL.LU R11, [R1+0x5cc] ;  /* 0x0005cc00010b7983 */ /* 0x000ea80000300800 */
[----:B0-----:R-:W4:Y:S04]  /*52cc0*/  LDL.LU R40, [R1+0x590] ;  /* 0x0005900001287983 */ /* 0x001f280000300800 */
[----:B------:R-:W4:Y:S04]  /*52cd0*/  LDL.LU R41, [R1+0x594] ;  /* 0x0005940001297983 */ /* 0x000f280000300800 */
[----:B-1----:R-:W4:Y:S04]  /*52ce0*/  LDL.LU R42, [R1+0x598] ;  /* 0x00059800012a7983 */ /* 0x002f280000300800 */
[----:B------:R-:W4:Y:S04]  /*52cf0*/  LDL.LU R43, [R1+0x59c] ;  /* 0x00059c00012b7983 */ /* 0x000f280000300800 */
[----:B------:R-:W4:Y:S04]  /*52d00*/  LDL R61, [R1+0x24fc] ;  /* 0x0024fc00013d7983 */ /* 0x000f280000100800 */
        /* <DEDUP_REMOVED lines=9> */
[----:B------:R-:W4:Y:S04]  /*52da0*/  LDL.LU.64 R48, [R1+0x2ec8] ;  /* 0x002ec80001307983 */ /* 0x000f280000300a00 */
[----:B------:R-:W-:Y:S04]  /*52db0*/  STL.64 [R1+0x2de0], R54 ;  /* 0x002de03601007387 */ /* 0x000fe80000100a00 */
[----:B------:R0:W-:Y:S04]  /*52dc0*/  STL.64 [R1+0x2dd8], R52 ;  /* 0x002dd83401007387 */ /* 0x0001e80000100a00 */
[----:B0-----:R-:W3:Y:S04]  /*52dd0*/  LDL.LU R52, [R1+0x9a0] ;  /* 0x0009a00001347983 */ /* 0x001ee80000300800 */
[----:B------:R-:W3:Y:S04]  /*52de0*/  LDL.LU R53, [R1+0x9a4] ;  /* 0x0009a40001357983 */ /* 0x000ee80000300800 */
[----:B------:R-:W3:Y:S04]  /*52df0*/  LDL.LU R54, [R1+0x9a8] ;  /* 0x0009a80001367983 */ /* 0x000ee80000300800 */
[----:B------:R-:W3:Y:S01]  /*52e00*/  LDL.LU R55, [R1+0x9ac] ;  /* 0x0009ac0001377983 */ /* 0x000ee20000300800 */
[----:B----4-:R-:W-:-:S15]  /*52e10*/  HMMA.16816.F32.BF16 R24, R36, R48, R24 ;  /* 0x000000302418723c */ /* 0x010fde0000041818 */
[----:B------:R-:W-:-:S08]  /*52e20*/  NOP ;  /* 0x0000000000007918 */ /* 0x000fd00000000000 */
[----:B------:R-:W-:Y:S04]  /*52e30*/  STL.64 [R1+0x5e0], R24 ;  /* 0x0005e01801007387 */ /* 0x000fe80000100a00 */
[----:B------:R0:W-:Y:S04]  /*52e40*/  STL.64 [R1+0x5e8], R26 ;  /* 0x0005e81a01007387 */ /* 0x0001e80000100a00 */
[----:B0-----:R-:W4:Y:S04]  /*52e50*/  LDL.LU.64 R26, [R1+0x2ec0] ;  /* 0x002ec000011a7983 */ /* 0x001f280000300a00 */
[----:B------:R-:W3:Y:S04]  /*52e60*/  LDL.LU.64 R24, [R1+0x2eb8] ;  /* 0x002eb80001187983 */ /* 0x000ee80000300a00 */
[----:B--2---:R-:W-:Y:S04]  /*52e70*/  STL.64 [R1+0x2df0], R50 ;  /* 0x002df03201007387 */ /* 0x004fe80000100a00 */
[----:B------:R0:W-:Y:S04]  /*52e80*/  STL.64 [R1+0x2de8], R48 ;  /* 0x002de83001007387 */ /* 0x0001e80000100a00 */
        /* <DEDUP_REMOVED lines=10> */
[----:B----4-:R-:W-:Y:S04]  /*52f30*/  STL.64 [R1+0x2e00], R26 ;  /* 0x002e001a01007387 */ /* 0x010fe80000100a00 */
[----:B------:R0:W-:Y:S04]  /*52f40*/  STL.64 [R1+0x2df8], R24 ;  /* 0x002df81801007387 */ /* 0x0001e80000100a00 */
[----:B0-----:R-:W4:Y:S04]  /*52f50*/  LDL.LU R24, [R1+0x5a0] ;  /* 0x0005a00001187983 */ /* 0x001f280000300800 */
[----:B------:R-:W4:Y:S04]  /*52f60*/  LDL.LU R25, [R1+0x5a4] ;  /* 0x0005a40001197983 */ /* 0x000f280000300800 */
[----:B------:R-:W4:Y:S04]  /*52f70*/  LDL.LU R26, [R1+0x5a8] ;  /* 0x0005a800011a7983 */ /* 0x000f280000300800 */
[----:B------:R-:W4:Y:S01]  /*52f80*/  LDL.LU R27, [R1+0x5ac] ;  /* 0x0005ac00011b7983 */ /* 0x000f220000300800 */
[----:B--2---:R-:W-:-:S15]  /*52f90*/  HMMA.16816.F32.BF16 R8, R36, R20, R8 ;  /* 0x000000142408723c */ /* 0x004fde0000041808 */
[----:B------:R-:W-:-:S08]  /*52fa0*/  NOP ;  /* 0x0000000000007918 */ /* 0x000fd00000000000 */
[----:B------:R-:W-:Y:S04]  /*52fb0*/  STL.64 [R1+0x5c0], R8 ;  /* 0x0005c00801007387 */ /* 0x000fe80000100a00 */
[----:B------:R0:W-:Y:S04]  /*52fc0*/  STL.64 [R1+0x5c8], R10 ;  /* 0x0005c80a01007387 */ /* 0x0001e80000100a00 */
[----:B0-----:R-:W2:Y:S04]  /*52fd0*/  LDL.LU.64 R10, [R1+0x2ea0] ;  /* 0x002ea000010a7983 */ /* 0x001ea80000300a00 */
[----:B------:R-:W4:Y:S04]  /*52fe0*/  LDL.LU.64 R8, [R1+0x2e98] ;  /* 0x002e980001087983 */ /* 0x000f280000300a00 */
[----:B---3--:R-:W-:Y:S04]  /*52ff0*/  STL.64 [R1+0x2e10], R22 ;  /* 0x002e101601007387 */ /* 0x008fe80000100a00 */
[----:B------:R0:W-:Y:S04]  /*53000*/  STL.64 [R1+0x2e08], R20 ;  /* 0x002e081401007387 */ /* 0x0001e80000100a00 */
[----:B0-----:R-:W3:Y:S04]  /*53010*/  LDL.LU R20, [R1+0x5b0] ;  /* 0x0005b00001147983 */ /* 0x001ee80000300800 */
[----:B------:R-:W3:Y:S04]  /*53020*/  LDL.LU R21, [R1+0x5b4] ;  /* 0x0005b40001157983 */ /* 0x000ee80000300800 */
[----:B------:R-:W3:Y:S04]  /*53030*/  LDL.LU R22, [R1+0x5b8] ;  /* 0x0005b80001167983 */ /* 0x000ee80000300800 */
[----:B------:R-:W3:Y:S04]  /*53040*/  LDL.LU R23, [R1+0x5bc] ;  /* 0x0005bc0001177983 */ /* 0x000ee80000300800 */
[----:B------:R-:W-:Y:S04]  /*53050*/  STL.64 [R1+0x2e20], R18 ;  /* 0x002e201201007387 */ /* 0x000fe80000100a00 */
[----:B------:R4:W-:Y:S01]  /*53060*/  STL.64 [R1+0x2e18], R16 ;  /* 0x002e181001007387 */ /* 0x0009e20000100a00 */
[C---:B---3--:R-:W-:Y:S06]  /*53070*/  HMMA.16816.F32.BF16 R20, R36.reuse, R16, R20 ;  /* 0x000000102414723c */ /* 0x048fec0000041814 */
[----:B----4-:R-:W-:Y:S01]  /*53080*/  HMMA.16816.F32.BF16 R16, R36, R8, R40 ;  /* 0x000000082410723c */ /* 0x010fe20000041828 */
[----:B------:R-:W0:-:S15]  /*53090*/  LDSM.16.MT88.4 R40, [R61+UR4+0x9000] ;  /* 0x009000043d28783b */ /* 0x000e1e0008004200 */
[----:B------:R-:W-:-:S01]  /*530a0*/  NOP ;  /* 0x0000000000007918 */ /* 0x000fc20000000000 */
[----:B------:R-:W-:Y:S04]  /*530b0*/  STL.64 [R1+0x5b0], R20 ;  /* 0x0005b01401007387 */ /* 0x000fe80000100a00 */
[----:B------:R1:W-:Y:S02]  /*530c0*/  STL.64 [R1+0x5b8], R22 ;  /* 0x0005b81601007387 */ /* 0x0003e40000100a00 */
[----:B-1----:R-:W-:Y:S06]  /*530d0*/  HMMA.16816.F32.BF16 R20, R36, R12, R24 ;  /* 0x0000000c2414723c */ /* 0x002fec0000041818 */
[----:B------:R-:W-:-:S15]  /*530e0*/  STL.64 [R1+0x2e70], R12 ;  /* 0x002e700c01007387 */ /* 0x000fde0000100a00 */
[----:B------:R-:W-:-:S02]  /*530f0*/  NOP ;  /* 0x0000000000007918 */ /* 0x000fc40000000000 */
[----:B------:R-:W-:Y:S04]  /*53100*/  STL.64 [R1+0x5a0], R20 ;  /* 0x0005a01401007387 */ /* 0x000fe80000100a00 */
[----:B------:R-:W-:Y:S04]  /*53110*/  STL.64 [R1+0x5a8], R22 ;  /* 0x0005a81601007387 */ /* 0x000fe80000100a00 */
[----:B--2---:R-:W-:Y:S04]  /*53120*/  STL.64 [R1+0x2db8], R10 ;  /* 0x002db80a01007387 */ /* 0x004fe80000100a00 */
[----:B------:R1:W-:Y:S04]  /*53130*/  STL.64 [R1+0x2db0], R8 ;  /* 0x002db00801007387 */ /* 0x0003e80000100a00 */
[----:B------:R-:W-:Y:S04]  /*53140*/  STL.64 [R1+0x590], R16 ;  /* 0x0005901001007387 */ /* 0x000fe80000100a00 */
[----:B------:R-:W-:Y:S04]  /*53150*/  STL.64 [R1+0x598], R18 ;  /* 0x0005981201007387 */ /* 0x000fe80000100a00 */
[----:B0-----:R-:W-:Y:S04]  /*53160*/  STL [R1+0x2d68], R42 ;  /* 0x002d682a01007387 */ /* 0x001fe80000100800 */
[----:B------:R-:W-:Y:S04]  /*53170*/  STL [R1+0x2d64], R43 ;  /* 0x002d642b01007387 */ /* 0x000fe80000100800 */
[----:B------:R-:W-:Y:S04]  /*53180*/  STL.64 [R1+0x2e90], R40 ;  /* 0x002e902801007387 */ /* 0x000fe80000100a00 */
[----:B------:R-:W-:Y:S04]  /*53190*/  STL.64 [R1+0x2da8], R6 ;  /* 0x002da80601007387 */ /* 0x000fe80000100a00 */
[----:B------:R0:W-:Y:S01]  /*531a0*/  STL.64 [R1+0x2da0], R4 ;  /* 0x002da00401007387 */ /* 0x0001e20000100a00 */
[C---:B-1----:R-:W-:Y:S06]  /*531b0*/  HMMA.16816.F32.BF16 R8, R36.reuse, R4, R48 ;  /* 0x000000042408723c */ /* 0x042fec0000041830 */
[----:B0-----:R-:W-:-:S15]  /*531c0*/  HMMA.16816.F32.BF16 R4, R36, R32, R52 ;  /* 0x000000202404723c */ /* 0x001fde0000041834 */
[----:B------:R-:W-:-:S02]  /*531d0*/  NOP ;  /* 0x0000000000007918 */ /* 0x000fc40000000000 */
[----:B------:R-:W-:Y:S04]  /*531e0*/  STL.64 [R1+0x940], R8 ;  /* 0x0009400801007387 */ /* 0x000fe80000100a00 */
[----:B------:R-:W-:Y:S04]  /*531f0*/  STL.64 [R1+0x948], R10 ;  /* 0x0009480a01007387 */ /* 0x000fe80000100a00 */
[----:B------:R-:W-:Y:S04]  /*53200*/  STL.64 [R1+0x2d98], R34 ;  /* 0x002d982201007387 */ /* 0x000fe80000100a00 */
[----:B------:R0:W-:Y:S04]  /*53210*/  STL.64 [R1+0x2d90], R32 ;  /* 0x002d902001007387 */ /* 0x0001e80000100a00 */
[----:B------:R-:W-:Y:S04]  /*53220*/  STL.64 [R1+0x930], R4 ;  /* 0x0009300401007387 */ /* 0x000fe80000100a00 */
[----:B------:R1:W-:Y:S04]  /*53230*/  STL.64 [R1+0x938], R6 ;  /* 0x0009380601007387 */ /* 0x0003e80000100a00 */
[----:B0-----:R-:W2:Y:S01]  /*53240*/  LDL.LU.64 R32, [R1+0x110] ;  /* 0x0001100001207983 */ /* 0x001ea20000300a00 */
[----:B-1----:R-:W-:Y:S03]  /*53250*/  HMMA.16816.F32.BF16 R4, R36, R28, R56 ;  /* 0x0000001c2404723c */ /* 0x002fe60000041838 */
[----:B--2---:R-:W-:-:S15]  /*53260*/  STL.64 [R1+0x2e78], R32 ;  /* 0x002e782001007387 */ /* 0x004fde0000100a00 */
[----:B------:R-:W-:-:S05]  /*53270*/  NOP ;  /* 0x0000000000007918 */ /* 0x000fca0000000000 */
[----:B------:R0:W-:Y:S04]  /*53280*/  STL.64 [R1+0x580], R4 ;  /* 0x0005800401007387 */ /* 0x0001e80000100a00 */
[----:B------:R1:W-:Y:S04]  /*53290*/  STL.64 [R1+0x588], R6 ;  /* 0x0005880601007387 */ /* 0x0003e80000100a00 */
[----:B0-----:R-:W2:Y:S04]  /*532a0*/  LDL.LU R4, [R1+0x530] ;  /* 0x0005300001047983 */ /* 0x001ea80000300800 */
[----:B------:R-:W2:Y:S04]  /*532b0*/  LDL.LU R5, [R1+0x534] ;  /* 0x0005340001057983 */ /* 0x000ea80000300800 */
[----:B-1----:R-:W3:Y:S04]  /*532c0*/  LDL.LU R6, [R1+0x538] ;  /* 0x0005380001067983 */ /* 0x002ee80000300800 */
[----:B------:R-:W3:Y:S04]  /*532d0*/  LDL.LU R7, [R1+0x53c] ;  /* 0x00053c0001077983 */ /* 0x000ee80000300800 */
[----:B------:R-:W4:Y:S04]  /*532e0*/  LDL.LU R40, [R1+0x570] ;  /* 0x0005700001287983 */ /* 0x000f280000300800 */
[----:B------:R-:W4:Y:S04]  /*532f0*/  LDL.LU R41, [R1+0x574] ;  /* 0x0005740001297983 */ /* 0x000f280000300800 */
[----:B------:R-:W4:Y:S04]  /*53300*/  LDL.LU R42, [R1+0x578] ;  /* 0x00057800012a7983 */ /* 0x000f280000300800 */
[----:B------:R-:W4:Y:S04]  /*53310*/  LDL.LU R43, [R1+0x57c] ;  /* 0x00057c00012b7983 */ /* 0x000f280000300800 */
[----:B---3--:R-:W-:Y:S04]  /*53320*/  STL.64 [R1+0x2e88], R6 ;  /* 0x002e880601007387 */ /* 0x008fe80000100a00 */
[----:B--2---:R0:W-:Y:S04]  /*53330*/  STL.64 [R1+0x2e80], R4 ;  /* 0x002e800401007387 */ /* 0x0041e80000100a00 */
[----:B0-----:R-:W4:Y:S04]  /*53340*/  LDL.LU.64 R4, [R1+0x140] ;  /* 0x0001400001047983 */ /* 0x001f280000300a00 */
[----:B------:R-:W2:Y:S04]  /*53350*/  LDL.LU.64 R8, [R1+0x100] ;  /* 0x0001000001087983 */ /* 0x000ea80000300a00 */
[----:B------:R-:W3:Y:S04]  /*53360*/  LDL.LU R16, [R1+0x520] ;  /* 0x0005200001107983 */ /* 0x000ee80000300800 */
[----:B------:R-:W3:Y:S04]  /*53370*/  LDL.LU R17, [R1+0x524] ;  /* 0x0005240001117983 */ /* 0x000ee80000300800 */
[----:B------:R-:W3:Y:S04]  /*53380*/  LDL.LU R18, [R1+0x528] ;  /* 0x0005280001127983 */ /* 0x000ee80000300800 */
[----:B------:R-:W3:Y:S04]  /*53390*/  LDL.LU R19, [R1+0x52c] ;  /* 0x00052c0001137983 */ /* 0x000ee80000300800 */
[----:B------:R-:W2:Y:S04]  /*533a0*/  LDL.LU R32, [R1+0x560] ;  /* 0x0005600001207983 */ /* 0x000ea80000300800 */
[----:B------:R-:W2:Y:S04]  /*533b0*/  LDL.LU R33, [R1+0x564] ;  /* 0x0005640001217983 */ /* 0x000ea80000300800 */
[----:B------:R-:W2:Y:S04]  /*533c0*/  LDL.LU R34, [R1+0x568] ;  /* 0x0005680001227983 */ /* 0x000ea80000300800 */
[----:B------:R-:W2:Y:S04]  /*533d0*/  LDL.LU R35, [R1+0x56c] ;  /* 0x00056c0001237983 */ /* 0x000ea80000300800 */
        /* <DEDUP_REMOVED lines=11> */
[----:B------:R-:W-:Y:S04]  /*53490*/  STL.64 [R1+0x2d88], R30 ;  /* 0x002d881e01007387 */ /* 0x000fe80000100a00 */
[----:B------:R0:W-:Y:S01]  /*534a0*/  STL.64 [R1+0x2d80], R28 ;  /* 0x002d801c01007387 */ /* 0x0001e20000100a00 */
[----:B------:R-:W-:-:S02]  /*534b0*/  IMAD.MOV.U32 R36, RZ, RZ, R14 ;  /* 0x000000ffff247224 */ /* 0x000fc400078e000e */
[----:B------:R-:W-:Y:S01]  /*534c0*/  IMAD.MOV.U32 R37, RZ, RZ, R3 ;  /* 0x000000ffff257224 */ /* 0x000fe200078e0003 */
[----:B0-----:R-:W3:Y:S04]  /*534d0*/  LDL.LU R28, [R1+0x540] ;  /* 0x00054000011c7983 */ /* 0x001ee80000300800 */
[----:B------:R-:W3:Y:S04]  /*534e0*/  LDL.LU R29, [R1+0x544] ;  /* 0x00054400011d7983 */ /* 0x000ee80000300800 */
[----:B------:R-:W3:Y:S04]  /*534f0*/  LDL.LU R30, [R1+0x548] ;  /* 0x00054800011e7983 */ /* 0x000ee80000300800 */
[----:B------:R-:W3:Y:S04]  /*53500*/  LDL.LU R31, [R1+0x54c] ;  /* 0x00054c00011f7983 */ /* 0x000ee80000300800 */
[----:B------:R-:W-:Y:S01]  /*53510*/  STL.64 [R1+0x2e58], R36 ;  /* 0x002e582401007387 */ /* 0x000fe20000100a00 */
[----:B----4-:R-:W-:-:S15]  /*53520*/  HMMA.16816.F32.BF16 R40, R44, R4, R40 ;  /* 0x000000042c28723c */ /* 0x010fde0000041828 */
[----:B------:R-:W-:-:S08]  /*53530*/  NOP ;  /* 0x0000000000007918 */ /* 0x000fd00000000000 */
[----:B------:R0:W-:Y:S04]  /*53540*/  STL.64 [R1+0x570], R40 ;  /* 0x0005702801007387 */ /* 0x0001e80000100a00 */
[----:B------:R1:W-:Y:S04]  /*53550*/  STL.64 [R1+0x578], R42 ;  /* 0x0005782a01007387 */ /* 0x0003e80000100a00 */
[----:B0-----:R-:W4:Y:S01]  /*53560*/  LDL.LU.64 R40, [R1+0x2e90] ;  /* 0x002e900001287983 */ /* 0x001f220000300a00 */
[----:B-1----:R-:W-:Y:S01]  /*53570*/  IMAD.MOV.U32 R42, RZ, RZ, R4 ;  /* 0x000000ffff2a7224 */ /* 0x002fe200078e0004 */
[----:B------:R-:W-:-:S02]  /*53580*/  MOV R43, R5 ;  /* 0x00000005002b7202 */ /* 0x000fc40000000f00 */
[----:B------:R-:W3:Y:S01]  /*53590*/  LDL.LU.64 R6, [R1+0x2e88] ;  /* 0x002e880001067983 */ /* 0x000ee20000300a00 */
[----:B------:R-:W-:Y:S02]  /*535a0*/  IMAD.MOV.U32 R12, RZ, RZ, R60 ;  /* 0x000000ffff0c7224 */ /* 0x000fe400078e003c */
[----:B------:R-:W-:Y:S01]  /*535b0*/  IMAD.MOV.U32 R13, RZ, RZ, R15 ;  /* 0x000000ffff0d7224 */ /* 0x000fe200078e000f */
[----:B------:R-:W3:Y:S04]  /*535c0*/  LDL.LU.64 R4, [R1+0x2e80] ;  /* 0x002e800001047983 */ /* 0x000ee80000300a00 */
[----:B------:R-:W-:Y:S02]  /*535d0*/  STL.64 [R1+0x2d78], R42 ;  /* 0x002d782a01007387 */ /* 0x000fe40000100a00 */
[----:B--2---:R-:W-:Y:S02]  /*535e0*/  HMMA.16816.F32.BF16 R12, R44, R12, R32 ;  /* 0x0000000c2c0c723c */ /* 0x004fe40000041820 */
[----:B----4-:R0:W-:Y:S04]  /*535f0*/  STL.64 [R1+0x2d70], R40 ;  /* 0x002d702801007387 */ /* 0x0101e80000100a00 */
[----:B0-----:R-:W2:Y:S04]  /*53600*/  LDL.LU R40, [R1+0x550] ;  /* 0x0005500001287983 */ /* 0x001ea80000300800 */
[----:B------:R-:W2:Y:S04]  /*53610*/  LDL.LU R41, [R1+0x554] ;  /* 0x0005540001297983 */ /* 0x000ea80000300800 */
[----:B------:R-:W2:Y:S04]  /*53620*/  LDL.LU R42, [R1+0x558] ;  /* 0x00055800012a7983 */ /* 0x000ea80000300800 */
[----:B------:R-:W2:Y:S04]  /*53630*/  LDL.LU R43, [R1+0x55c] ;  /* 0x00055c00012b7983 */ /* 0x000ea80000300800 */
[----:B------:R-:W4:Y:S04]  /*53640*/  LDL.LU.64 R32, [R1+0x2e78] ;  /* 0x002e780001207983 */ /* 0x000f280000300a00 */
[----:B------:R0:W-:Y:S04]  /*53650*/  STL.64 [R1+0x560], R12 ;  /* 0x0005600c01007387 */ /* 0x0001e80000100a00 */
[----:B------:R1:W-:Y:S04]  /*53660*/  STL.64 [R1+0x568], R14 ;  /* 0x0005680e01007387 */ /* 0x0003e80000100a00 */
[----:B0-----:R-:W4:Y:S01]  /*53670*/  LDL.LU.64 R12, [R1+0x2e70] ;  /* 0x002e7000010c7983 */ /* 0x001f220000300a00 */
[----:B------:R-:W-:-:S02]  /*53680*/  IMAD.MOV.U32 R36, RZ, RZ, R2 ;  /* 0x000000ffff247224 */ /* 0x000fc400078e0002 */
[----:B------:R-:W-:Y:S02]  /*53690*/  IMAD.MOV.U32 R37, RZ, RZ, R0 ;  /* 0x000000ffff257224 */ /* 0x000fe400078e0000 */
[----:B---3--:R-:W-:Y:S02]  /*536a0*/  IMAD.MOV.U32 R3, RZ, RZ, R48 ;  /* 0x000000ffff037224 */ /* 0x008fe400078e0030 */
[----:B------:R-:W-:-:S03]  /*536b0*/  IMAD.MOV.U32 R0, RZ, RZ, R49 ;  /* 0x000000ffff007224 */ /* 0x000fc600078e0031 */
[C---:B--2---:R-:W-:Y:S06]  /*536c0*/  HMMA.16816.F32.BF16 R36, R44.reuse, R36, R40 ;  /* 0x000000242c24723c */ /* 0x044fec0000041828 */
[----:B----4-:R-:W-:Y:S06]  /*536d0*/  HMMA.16816.F32.BF16 R28, R44, R32, R28 ;  /* 0x000000202c1c723c */ /* 0x010fec000004181c */
[----:B-1----:R-:W-:-:S02]  /*536e0*/  IMAD.MOV.U32 R15, RZ, RZ, R32 ;  /* 0x000000ffff0f7224 */ /* 0x002fc400078e0020 */
[----:B------:R-:W-:-:S09]  /*536f0*/  IMAD.MOV.U32 R14, RZ, RZ, R33 ;  /* 0x000000ffff0e7224 */ /* 0x000fd200078e0021 */
[----:B------:R-:W-:Y:S04]  /*53700*/  STL.64 [R1+0x550], R36 ;  /* 0x0005502401007387 */ /* 0x000fe80000100a00 */
[----:B------:R-:W-:Y:S04]  /*53710*/  STL.64 [R1+0x558], R38 ;  /* 0x0005582601007387 */ /* 0x000fe80000100a00 */
[----:B------:R-:W-:Y:S04]  /*53720*/  STL.64 [R1+0x540], R28 ;  /* 0x0005401c01007387 */ /* 0x000fe80000100a00 */
[----:B------:R-:W-:Y:S04]  /*53730*/  STL.64 [R1+0x548], R30 ;  /* 0x0005481e01007387 */ /* 0x000fe80000100a00 */
[----:B------:R-:W-:Y:S04]  /*53740*/  STL.64 [R1+0x2e30], R14 ;  /* 0x002e300e01007387 */ /* 0x000fe80000100a00 */
[----:B------:R0:W-:Y:S02]  /*53750*/  STL.64 [R1+0x2e28], R12 ;  /* 0x002e280c01007387 */ /* 0x0001e40000100a00 */
[----:B0-----:R-:W-:Y:S07]  /*53760*/  HMMA.16816.F32.BF16 R12, R44, R8, R4 ;  /* 0x000000082c0c723c */ /* 0x001fee0000041804 */
[----:B------:R-:W-:-:S02]  /*53770*/  IMAD.MOV.U32 R5, RZ, RZ, R8 ;  /* 0x000000ffff057224 */ /* 0x000fc400078e0008 */
[----:B------:R-:W-:Y:S02]  /*53780*/  IMAD.MOV.U32 R4, RZ, RZ, R9 ;  /* 0x000000ffff047224 */ /* 0x000fe400078e0009 */
[----:B------:R-:W-:Y:S06]  /*53790*/  HMMA.16816.F32.BF16 R8, R44, R20, R16 ;  /* 0x000000142c08723c */ /* 0x000fec0000041810 */
[----:B------:R-:W-:Y:S02]  /*537a0*/  IMAD.MOV.U32 R7, RZ, RZ, R20 ;  /* 0x000000ffff077224 */ /* 0x000fe400078e0014 */
[----:B------:R-:W-:-:S04]  /*537b0*/  IMAD.MOV.U32 R6, RZ, RZ, R21 ;  /* 0x000000ffff067224 */ /* 0x000fc800078e0015 */
[----:B------:R-:W-:Y:S04]  /*537c0*/  STL.64 [R1+0x530], R12 ;  /* 0x0005300c01007387 */ /* 0x000fe80000100a00 */
[----:B------:R-:W-:Y:S07]  /*537d0*/  STL.64 [R1+0x538], R14 ;  /* 0x0005380e01007387 */ /* 0x000fee0000100a00 */
[----:B------:R-:W-:Y:S04]  /*537e0*/  STL.64 [R1+0x520], R8 ;  /* 0x0005200801007387 */ /* 0x000fe80000100a00 */
[----:B------:R-:W-:Y:S04]  /*537f0*/  STL.64 [R1+0x528], R10 ;  /* 0x0005280a01007387 */ /* 0x000fe80000100a00 */
[----:B------:R-:W-:Y:S04]  /*53800*/  STL.64 [R1+0x2e40], R6 ;  /* 0x002e400601007387 */ /* 0x000fe80000100a00 */
[----:B------:R0:W-:Y:S02]  /*53810*/  STL.64 [R1+0x2e38], R4 ;  /* 0x002e380401007387 */ /* 0x0001e40000100a00 */
[----:B0-----:R-:W-:-:S15]  /*53820*/  HMMA.16816.F32.BF16 R4, R44, R48, R24 ;  /* 0x000000302c04723c */ /* 0x001fde0000041818 */
[----:B------:R-:W-:-:S08]  /*53830*/  NOP ;  /* 0x0000000000007918 */ /* 0x000fd00000000000 */
[----:B------:R-:W-:Y:S04]  /*53840*/  STL.64 [R1+0x510], R4 ;  /* 0x0005100401007387 */ /* 0x000fe80000100a00 */
[----:B------:R0:W-:Y:S02]  /*53850*/  STL.64 [R1+0x518], R6 ;  /* 0x0005180601007387 */ /* 0x0001e40000100a00 */
[----:B0-----:R-:W-:Y:S02]  /*53860*/  HMMA.16816.F32.BF16 R4, R44, R56, R52 ;  /* 0x000000382c04723c */ /* 0x001fe40000041834 */
[----:B------:R-:W-:Y:S04]  /*53870*/  STL [R1+0x2d18], R3 ;  /* 0x002d180301007387 */ /* 0x000fe80000100800 */
[----:B------:R-:W-:-:S15]  /*53880*/  STL [R1+0x2d14], R0 ;  /* 0x002d140001007387 */ /* 0x000fde0000100800 */
[----:B------:R-:W-:-:S02]  /*53890*/  NOP ;  /* 0x0000000000007918 */ /* 0x000fc40000000000 */
[----:B------:R0:W-:Y:S04]  /*538a0*/  STL.64 [R1+0x500], R4 ;  /* 0x0005000401007387 */ /* 0x0001e80000100a00 */
[----:B------:R1:W-:Y:S04]  /*538b0*/  STL.64 [R1+0x508], R6 ;  /* 0x0005080601007387 */ /* 0x0003e80000100a00 */
[----:B------:R-:W2:Y:S04]  /*538c0*/  LDL.64 R36, [R1+0xc0] ;  /* 0x0000c00001247983 */ /* 0x000ea80000100a00 */
[----:B0-----:R-:W3:Y:S04]  /*538d0*/  LDL.LU R4, [R1+0x4e0] ;  /* 0x0004e00001047983 */ /* 0x001ee80000300800 */
[----:B------:R-:W3:Y:S04]  /*538e0*/  LDL.LU R5, [R1+0x4e4] ;  /* 0x0004e40001057983 */ /* 0x000ee80000300800 */
[----:B-1----:R-:W4:Y:S04]  /*538f0*/  LDL.LU R6, [R1+0x4e8] ;  /* 0x0004e80001067983 */ /* 0x002f280000300800 */
[----:B------:R-:W4:Y:S04]  /*53900*/  LDL.LU R7, [R1+0x4ec] ;  /* 0x0004ec0001077983 */ /* 0x000f280000300800 */
[----:B----4-:R-:W-:Y:S04]  /*53910*/  STL.64 [R1+0x2e68], R6 ;  /* 0x002e680601007387 */ /* 0x010fe80000100a00 */
[----:B---3--:R0:W-:Y:S04]  /*53920*/  STL.64 [R1+0x2e60], R4 ;  /* 0x002e600401007387 */ /* 0x0081e80000100a00 */
[----:B0-----:R-:W2:Y:S04]  /*53930*/  LDL.LU R4, [R1+0x4f0] ;  /* 0x0004f00001047983 */ /* 0x001ea80000300800 */
[----:B------:R-:W2:Y:S04]  /*53940*/  LDL.LU R5, [R1+0x4f4] ;  /* 0x0004f40001057983 */ /* 0x000ea80000300800 */
[----:B------:R-:W2:Y:S04]  /*53950*/  LDL.LU R6, [R1+0x4f8] ;  /* 0x0004f80001067983 */ /* 0x000ea80000300800 */
[----:B------:R-:W2:Y:S04]  /*53960*/  LDL.LU R7, [R1+0x4fc] ;  /* 0x0004fc0001077983 */ /* 0x000ea80000300800 */
[----:B------:R-:W3:Y:S04]  /*53970*/  LDL.LU.64 R12, [R1+0xb0] ;  /* 0x0000b000010c7983 */ /* 0x000ee80000300a00 */
        /* <DEDUP_REMOVED lines=20> */
[----:B------:R-:W-:-:S03]  /*53ac0*/  MOV R2, R57 ;  /* 0x0000003900027202 */ /* 0x000fc60000000f00 */
[----:B------:R-:W4:Y:S01]  /*53ad0*/  LDL.LU R52, [R1+0x490] ;  /* 0x0004900001347983 */ /* 0x000f220000300800 */
[----:B------:R-:W-:-:S03]  /*53ae0*/  IMAD.MOV.U32 R60, RZ, RZ, R56 ;  /* 0x000000ffff3c7224 */ /* 0x000fc600078e0038 */
[----:B------:R-:W4:Y:S04]  /*53af0*/  LDL.LU R53, [R1+0x494] ;  /* 0x0004940001357983 */ /* 0x000f280000300800 */
[----:B------:R-:W4:Y:S04]  /*53b00*/  LDL.LU R54, [R1+0x498] ;  /* 0x0004980001367983 */ /* 0x000f280000300800 */
[----:B------:R-:W4:Y:S04]  /*53b10*/  LDL.LU R55, [R1+0x49c] ;  /* 0x00049c0001377983 */ /* 0x000f280000300800 */
[----:B------:R-:W4:Y:S04]  /*53b20*/  LDL.LU.64 R56, [R1+0x60] ;  /* 0x0000600001387983 */ /* 0x000f280000300a00 */
[----:B------:R-:W-:Y:S04]  /*53b30*/  STL [R1+0x2d20], R2 ;  /* 0x002d200201007387 */ /* 0x000fe80000100800 */
[----:B------:R-:W-:Y:S01]  /*53b40*/  STL [R1+0x2d1c], R60 ;  /* 0x002d1c3c01007387 */ /* 0x000fe20000100800 */
[----:B--2---:R-:W-:-:S15]  /*53b50*/  HMMA.16816.F32.BF16 R4, R44, R36, R4 ;  /* 0x000000242c04723c */ /* 0x004fde0000041804 */
[----:B------:R-:W-:-:S08]  /*53b60*/  NOP ;  /* 0x0000000000007918 */ /* 0x000fd00000000000 */
[----:B------:R-:W-:Y:S04]  /*53b70*/  STL.64 [R1+0x4f0], R4 ;  /* 0x0004f00401007387 */ /* 0x000fe80000100a00 */
[----:B------:R0:W-:Y:S04]  /*53b80*/  STL.64 [R1+0x4f8], R6 ;  /* 0x0004f80601007387 */ /* 0x0001e80000100a00 */
[----:B0-----:R-:W2:Y:S04]  /*53b90*/  LDL.LU.64 R6, [R1+0x2e68] ;  /* 0x002e680001067983 */ /* 0x001ea80000300a00 */
[----:B------:R-:W2:Y:S01]  /*53ba0*/  LDL.LU.64 R4, [R1+0x2e60] ;  /* 0x002e600001047983 */ /* 0x000ea20000300a00 */
[----:B------:R-:W-:-:S03]  /*53bb0*/  IMAD.MOV.U32 R61, RZ, RZ, R37 ;  /* 0x000000ffff3d7224 */ /* 0x000fc600078e0025 */
[----:B------:R-:W2:Y:S04]  /*53bc0*/  LDL.LU.64 R36, [R1+0x2e58] ;  /* 0x002e580001247983 */ /* 0x000ea80000300a00 */
[----:B------:R0:W-:Y:S01]  /*53bd0*/  STL [R1+0x2d24], R61 ;  /* 0x002d243d01007387 */ /* 0x0001e20000100800 */
[----:B---3--:R-:W-:Y:S02]  /*53be0*/  IMAD.MOV.U32 R0, RZ, RZ, R13 ;  /* 0x000000ffff007224 */ /* 0x008fe400078e000d */
[----:B------:R-:W-:Y:S02]  /*53bf0*/  IMAD.MOV.U32 R3, RZ, RZ, R12 ;  /* 0x000000ffff037224 */ /* 0x000fe400078e000c */
[----:B----4-:R-:W-:Y:S02]  /*53c00*/  IMAD.MOV.U32 R60, RZ, RZ, R29 ;  /* 0x000000ffff3c7224 */ /* 0x010fe400078e001d */
[----:B------:R-:W-:-:S02]  /*53c10*/  IMAD.MOV.U32 R2, RZ, RZ, R28 ;  /* 0x000000ffff027224 */ /* 0x000fc400078e001c */
[----:B------:R-:W-:Y:S02]  /*53c20*/  IMAD.MOV.U32 R38, RZ, RZ, R9 ;  /* 0x000000ffff267224 */ /* 0x000fe400078e0009 */
[----:B------:R-:W-:Y:S02]  /*53c30*/  IMAD.MOV.U32 R39, RZ, RZ, R8 ;  /* 0x000000ffff277224 */ /* 0x000fe400078e0008 */
[----:B0-----:R-:W-:Y:S01]  /*53c40*/  IMAD.MOV.U32 R61, RZ, RZ, R21 ;  /* 0x000000ffff3d7224 */ /* 0x001fe200078e0015 */
[----:B--2---:R-:W-:-:S15]  /*53c50*/  HMMA.16816.F32.BF16 R4, R44, R12, R4 ;  /* 0x0000000c2c04723c */ /* 0x004fde0000041804 */
[----:B------:R-:W-:-:S08]  /*53c60*/  NOP ;  /* 0x0000000000007918 */ /* 0x000fd00000000000 */
[----:B------:R-:W-:Y:S04]  /*53c70*/  STL.64 [R1+0x4e0], R4 ;  /* 0x0004e00401007387 */ /* 0x000fe80000100a00 */
[----:B------:R0:W-:Y:S02]  /*53c80*/  STL.64 [R1+0x4e8], R6 ;  /* 0x0004e80601007387 */ /* 0x0001e40000100a00 */
[----:B0-----:R-:W-:Y:S02]  /*53c90*/  HMMA.16816.F32.BF16 R4, R44, R28, R40 ;  /* 0x0000001c2c04723c */ /* 0x001fe40000041828 */
[----:B------:R-:W-:Y:S04]  /*53ca0*/  STL [R1+0x2d2c], R0 ;  /* 0x002d2c0001007387 */ /* 0x000fe80000100800 */
[----:B------:R-:W-:-:S15]  /*53cb0*/  STL [R1+0x2d28], R3 ;  /* 0x002d280301007387 */ /* 0x000fde0000100800 */
[----:B------:R-:W-:-:S02]  /*53cc0*/  NOP ;  /* 0x0000000000007918 */ /* 0x000fc40000000000 */
        /* <DEDUP_REMOVED lines=10> */
[----:B------:R-:W-:Y:S01]  /*53d70*/  STL [R1+0x2d38], R39 ;  /* 0x002d382701007387 */ /* 0x000fe20000100800 */
[----:B------:R-:W-:-:S15]  /*53d80*/  IMAD.MOV.U32 R3, RZ, RZ, R20 ;  /* 0x000000ffff037224 */ /* 0x000fde00078e0014 */
[----:B------:R-:W-:-:S01]  /*53d90*/  NOP ;  /* 0x0000000000007918 */ /* 0x000fc20000000000 */
[----:B------:R-:W-:Y:S04]  /*53da0*/  STL.64 [R1+0x4b0], R4 ;  /* 0x0004b00401007387 */ /* 0x000fe80000100a00 */
[----:B------:R0:W-:Y:S02]  /*53db0*/  STL.64 [R1+0x4b8], R6 ;  /* 0x0004b80601007387 */ /* 0x0001e40000100a00 */
[----:B0-----:R-:W-:Y:S02]  /*53dc0*/  HMMA.16816.F32.BF16 R4, R44, R48, R24 ;  /* 0x000000302c04723c */ /* 0x001fe40000041818 */
[----:B------:R-:W-:Y:S04]  /*53dd0*/  STL [R1+0x2d44], R61 ;  /* 0x002d443d01007387 */ /* 0x000fe80000100800 */
[----:B------:R-:W-:Y:S01]  /*53de0*/  STL [R1+0x2d40], R3 ;  /* 0x002d400301007387 */ /* 0x000fe20000100800 */
[----:B------:R-:W-:Y:S01]  /*53df0*/  IMAD.MOV.U32 R0, RZ, RZ, R49 ;  /* 0x000000ffff007224 */ /* 0x000fe200078e0031 */
[----:B------:R-:W-:-:S15]  /*53e00*/  MOV R2, R48 ;  /* 0x0000003000027202 */ /* 0x000fde0000000f00 */
[----:B------:R-:W-:Y:S04]  /*53e10*/  STL.64 [R1+0x4a0], R4 ;  /* 0x0004a00401007387 */ /* 0x000fe80000100a00 */
[----:B------:R0:W-:Y:S02]  /*53e20*/  STL.64 [R1+0x4a8], R6 ;  /* 0x0004a80601007387 */ /* 0x0001e40000100a00 */
[----:B0-----:R-:W-:Y:S02]  /*53e30*/  HMMA.16816.F32.BF16 R4, R44, R56, R52 ;  /* 0x000000382c04723c */ /* 0x001fe40000041834 */
[----:B------:R-:W-:Y:S04]  /*53e40*/  STL [R1+0x2d4c], R0 ;  /* 0x002d4c0001007387 */ /* 0x000fe80000100800 */
[----:B------:R-:W-:-:S15]  /*53e50*/  STL [R1+0x2d48], R2 ;  /* 0x002d480201007387 */ /* 0x000fde0000100800 */
[----:B------:R-:W-:-:S02]  /*53e60*/  NOP ;  /* 0x0000000000007918 */ /* 0x000fc40000000000 */
[----:B------:R-:W-:Y:S04]  /*53e70*/  STL.64 [R1+0x490], R4 ;  /* 0x0004900401007387 */ /* 0x000fe80000100a00 */
[----:B------:R-:W-:Y:S04]  /*53e80*/  STL.64 [R1+0x498], R6 ;  /* 0x0004980601007387 */ /* 0x000fe80000100a00 */
[----:B------:R-:W2:Y:S04]  /*53e90*/  LDL.LU R32, [R1+0x410] ;  /* 0x0004100001207983 */ /* 0x000ea80000300800 */
[----:B------:R-:W2:Y:S04]  /*53ea0*/  LDL.LU R33, [R1+0x414] ;  /* 0x0004140001217983 */ /* 0x000ea80000300800 */
[----:B------:R-:W3:Y:S04]  /*53eb0*/  LDL.LU R34, [R1+0x418] ;  /* 0x0004180001227983 */ /* 0x000ee80000300800 */
[----:B------:R-:W3:Y:S04]  /*53ec0*/  LDL.LU R35, [R1+0x41c] ;  /* 0x00041c0001237983 */ /* 0x000ee80000300800 */
[----:B------:R-:W4:Y:S04]  /*53ed0*/  LDL.LU R28, [R1+0x480] ;  /* 0x00048000011c7983 */ /* 0x000f280000300800 */
[----:B------:R-:W4:Y:S04]  /*53ee0*/  LDL.LU R29, [R1+0x484] ;  /* 0x00048400011d7983 */ /* 0x000f280000300800 */
[----:B------:R-:W4:Y:S04]  /*53ef0*/  LDL.LU R30, [R1+0x488] ;  /* 0x00048800011e7983 */ /* 0x000f280000300800 */
[----:B------:R-:W4:Y:S04]  /*53f00*/  LDL.LU R31, [R1+0x48c] ;  /* 0x00048c00011f7983 */ /* 0x000f280000300800 */
[----:B------:R-:W4:Y:S01]  /*53f10*/  LDL.LU.64 R8, [R1+0x50] ;  /* 0x0000500001087983 */ /* 0x000f220000300a00 */
[----:B------:R-:W-:-:S02]  /*53f20*/  IMAD.MOV.U32 R39, RZ, RZ, R56 ;  /* 0x000000ffff277224 */ /* 0x000fc400078e0038 */
[----:B------:R-:W-:Y:S01]  /*53f30*/  IMAD.MOV.U32 R60, RZ, RZ, R57 ;  /* 0x000000ffff3c7224 */ /* 0x000fe200078e0039 */
[----:B---3--:R-:W-:Y:S04]  /*53f40*/  STL.64 [R1+0x2e50], R34 ;  /* 0x002e502201007387 */ /* 0x008fe80000100a00 */
[----:B--2---:R0:W-:Y:S04]  /*53f50*/  STL.64 [R1+0x2e48], R32 ;  /* 0x002e482001007387 */ /* 0x0041e80000100a00 */
        /* <DEDUP_REMOVED lines=8> */
[----:B0-----:R-:W2:Y:S04]  /*53fe0*/  LDL.LU R32, [R1+0x470] ;  /* 0x0004700001207983 */ /* 0x001ea80000300800 */
[----:B------:R-:W2:Y:S04]  /*53ff0*/  LDL.LU R33, [R1+0x474] ;  /* 0x0004740001217983 */ /* 0x000ea80000300800 */
[----:B------:R-:W2:Y:S04]  /*54000*/  LDL.LU R34, [R1+0x478] ;  /* 0x0004780001227983 */ /* 0x000ea80000300800 */
[----:B------:R-:W2:Y:S04]  /*54010*/  LDL.LU R35, [R1+0x47c] ;  /* 0x00047c0001237983 */ /* 0x000ea80000300800 */
[----:B------:R-:W2:Y:S04]  /*54020*/  LDL.LU.64 R4, [R1+0x40] ;  /* 0x0000400001047983 */ /* 0x000ea80000300a00 */
[----:B------:R-:W3:Y:S04]  /*54030*/  LDL.LU.64 R16, [R1+0x30] ;  /* 0x0000300001107983 */ /* 0x000ee80000300a00 */
[----:B------:R-:W3:Y:S04]  /*54040*/  LDL.LU R20, [R1+0x450] ;  /* 0x0004500001147983 */ /* 0x000ee80000300800 */
[----:B------:R-:W3:Y:S04]  /*54050*/  LDL.LU R21, [R1+0x454] ;  /* 0x0004540001157983 */ /* 0x000ee80000300800 */
[----:B------:R-:W3:Y:S04]  /*54060*/  LDL.LU R22, [R1+0x458] ;  /* 0x0004580001167983 */ /* 0x000ee80000300800 */
[----:B------:R-:W3:Y:S04]  /*54070*/  LDL.LU R23, [R1+0x45c] ;  /* 0x00045c0001177983 */ /* 0x000ee80000300800 */
[----:B------:R-:W3:Y:S04]  /*54080*/  LDL.LU.64 R24, [R1+0x20] ;  /* 0x0000200001187983 */ /* 0x000ee80000300a00 */
[----:B------:R-:W3:Y:S04]  /*54090*/  LDL.LU.64 R52, [R1+0x10] ;  /* 0x0000100001347983 */ /* 0x000ee80000300a00 */
[----:B------:R-:W3:Y:S04]  /*540a0*/  LDL.LU R56, [R1+0x430] ;  /* 0x0004300001387983 */ /* 0x000ee80000300800 */
[----:B------:R-:W3:Y:S04]  /*540b0*/  LDL.LU R57, [R1+0x434] ;  /* 0x0004340001397983 */ /* 0x000ee80000300800 */
[----:B------:R-:W3:Y:S04]  /*540c0*/  LDL.LU R58, [R1+0x438] ;  /* 0x00043800013a7983 */ /* 0x000ee80000300800 */
[----:B------:R-:W3:Y:S01]  /*540d0*/  LDL.LU R59, [R1+0x43c] ;  /* 0x00043c00013b7983 */ /* 0x000ee20000300800 */
[----:B----4-:R-:W-:Y:S03]  /*540e0*/  HMMA.16816.F32.BF16 R28, R44, R8, R28 ;  /* 0x000000082c1c723c */ /* 0x010fe6000004181c */
[----:B------:R-:W4:Y:S04]  /*540f0*/  LDL.LU R40, [R1+0x420] ;  /* 0x0004200001287983 */ /* 0x000f280000300800 */
[----:B------:R-:W4:Y:S04]  /*54100*/  LDL.LU R41, [R1+0x424] ;  /* 0x0004240001297983 */ /* 0x000f280000300800 */
[----:B------:R-:W4:Y:S04]  /*54110*/  LDL.LU R42, [R1+0x428] ;  /* 0x00042800012a7983 */ /* 0x000f280000300800 */
[----:B------:R-:W4:Y:S04]  /*54120*/  LDL.LU R43, [R1+0x42c] ;  /* 0x00042c00012b7983 */ /* 0x000f280000300800 */
[----:B------:R-:W-:Y:S04]  /*54130*/  STL [R1+0x2d54], R60 ;  /* 0x002d543c01007387 */ /* 0x000fe80000100800 */
[----:B------:R-:W-:Y:S01]  /*54140*/  STL [R1+0x2d50], R39 ;  /* 0x002d502701007387 */ /* 0x000fe20000100800 */
[----:B------:R-:W-:-:S02]  /*54150*/  IMAD.MOV.U32 R3, RZ, RZ, R8 ;  /* 0x000000ffff037224 */ /* 0x000fc400078e0008 */
[----:B------:R-:W-:Y:S01]  /*54160*/  IMAD.MOV.U32 R38, RZ, RZ, R9 ;  /* 0x000000ffff267224 */ /* 0x000fe200078e0009 */
[----:B------:R0:W-:Y:S04]  /*54170*/  STL.64 [R1+0x480], R28 ;  /* 0x0004801c01007387 */ /* 0x0001e80000100a00 */
[----:B------:R1:W-:Y:S04]  /*54180*/  STL.64 [R1+0x488], R30 ;  /* 0x0004881e01007387 */ /* 0x0003e80000100a00 */
        /* <DEDUP_REMOVED lines=8> */
[----:B------:R-:W-:Y:S04]  /*54210*/  STL [R1+0x2d5c], R38 ;  /* 0x002d5c2601007387 */ /* 0x000fe80000100800 */
[----:B------:R-:W-:Y:S01]  /*54220*/  STL [R1+0x2d58], R3 ;  /* 0x002d580301007387 */ /* 0x000fe20000100800 */
[C---:B--2---:R-:W-:Y:S06]  /*54230*/  HMMA.16816.F32.BF16 R32, R44.reuse, R4, R32 ;  /* 0x000000042c20723c */ /* 0x044fec0000041820 */
[C---:B---3--:R-:W-:Y:S06]  /*54240*/  HMMA.16816.F32.BF16 R12, R44.reuse, R16, R12 ;  /* 0x000000102c0c723c */ /* 0x048fec000004180c */
[C---:B------:R-:W-:Y:S06]  /*54250*/  HMMA.16816.F32.BF16 R20, R44.reuse, R24, R20 ;  /* 0x000000182c14723c */ /* 0x040fec0000041814 */
[----:B------:R-:W-:Y:S01]  /*54260*/  HMMA.16816.F32.BF16 R48, R44, R52, R48 ;  /* 0x000000342c30723c */ /* 0x000fe20000041830 */
[----:B------:R-:W-:-:S02]  /*54270*/  IMAD.MOV.U32 R2, RZ, RZ, R4 ;  /* 0x000000ffff027224 */ /* 0x000fc400078e0004 */
[----:B------:R-:W-:-:S03]  /*54280*/  IMAD.MOV.U32 R61, RZ, RZ, R5 ;  /* 0x000000ffff3d7224 */ /* 0x000fc600078e0005 */
[----:B------:R-:W-:Y:S01]  /*54290*/  HMMA.16816.F32.BF16 R56, R44, R36, R56 ;  /* 0x000000242c38723c */ /* 0x000fe20000041838 */
[----:B------:R-:W-:Y:S01]  /*542a0*/  IMAD.MOV.U32 R39, RZ, RZ, R16 ;  /* 0x000000ffff277224 */ /* 0x000fe200078e0010 */
[----:B------:R-:W-:Y:S04]  /*542b0*/  STL.64 [R1+0x470], R32 ;  /* 0x0004702001007387 */ /* 0x000fe80000100a00 */
[----:B------:R0:W-:Y:S01]  /*542c0*/  STL.64 [R1+0x478], R34 ;  /* 0x0004782201007387 */ /* 0x0001e20000100a00 */
[----:B------:R-:W-:-:S03]  /*542d0*/  IMAD.MOV.U32 R0, RZ, RZ, R17 ;  /* 0x000000ffff007224 */ /* 0x000fc600078e0011 */
[----:B0-----:R-:W2:Y:S04]  /*542e0*/  LDL.LU.64 R34, [R1+0x2e50] ;  /* 0x002e500001227983 */ /* 0x001ea80000300a00 */
[----:B------:R-:W2:Y:S04]  /*542f0*/  LDL.LU.64 R32, [R1+0x2e48] ;  /* 0x002e480001207983 */ /* 0x000ea80000300a00 */
[----:B------:R-:W3:Y:S04]  /*54300*/  LDL.LU.64 R6, [R1+0x2e40] ;  /* 0x002e400001067983 */ /* 0x000ee80000300a00 */
[----:B------:R-:W3:Y:S04]  /*54310*/  LDL.LU.64 R4, [R1+0x2e38] ;  /* 0x002e380001047983 */ /* 0x000ee80000300a00 */
[----:B------:R-:W-:Y:S04]  /*54320*/  STL [R1+0x2d60], R2 ;  /* 0x002d600201007387 */ /* 0x000fe80000100800 */
[----:B------:R-:W-:Y:S04]  /*54330*/  STL.64 [R1+0x460], R12 ;  /* 0x0004600c01007387 */ /* 0x000fe80000100a00 */
[----:B------:R0:W-:Y:S01]  /*54340*/  STL.64 [R1+0x468], R14 ;  /* 0x0004680e01007387 */ /* 0x0001e20000100a00 */
[----:B------:R-:W-:Y:S01]  /*54350*/  MOV R3, R24 ;  /* 0x0000001800037202 */ /* 0x000fe20000000f00 */
[----:B------:R-:W-:-:S02]  /*54360*/  IMAD.MOV.U32 R60, RZ, RZ, R25 ;  /* 0x000000ffff3c7224 */ /* 0x000fc400078e0019 */
[----:B0-----:R-:W3:Y:S04]  /*54370*/  LDL.LU.64 R14, [R1+0x2e30] ;  /* 0x002e3000010e7983 */ /* 0x001ee80000300a00 */
[----:B------:R-:W3:Y:S04]  /*54380*/  LDL.LU.64 R12, [R1+0x2e28] ;  /* 0x002e2800010c7983 */ /* 0x000ee80000300a00 */
[----:B------:R-:W3:Y:S04]  /*54390*/  LDL.LU.64 R18, [R1+0x2e20] ;  /* 0x002e200001127983 */ /* 0x000ee80000300a00 */
[----:B------:R-:W3:Y:S04]  /*543a0*/  LDL.LU.64 R16, [R1+0x2e18] ;  /* 0x002e180001107983 */ /* 0x000ee80000300a00 */
[----:B------:R-:W-:Y:S04]  /*543b0*/  STL.64 [R1+0x450], R20 ;  /* 0x0004501401007387 */ /* 0x000fe80000100a00 */
[----:B------:R0:W-:Y:S01]  /*543c0*/  STL.64 [R1+0x458], R22 ;  /* 0x0004581601007387 */ /* 0x0001e20000100a00 */
[----:B------:R-:W-:-:S02]  /*543d0*/  IMAD.MOV.U32 R2, RZ, RZ, R52 ;  /* 0x000000ffff027224 */ /* 0x000fc400078e0034 */
[----:B------:R-:W-:Y:S01]  /*543e0*/  IMAD.MOV.U32 R38, RZ, RZ, R53 ;  /* 0x000000ffff267224 */ /* 0x000fe200078e0035 */
[----:B0-----:R-:W3:Y:S04]  /*543f0*/  LDL.LU.64 R22, [R1+0x2e10] ;  /* 0x002e100001167983 */ /* 0x001ee80000300a00 */
[----:B------:R-:W3:Y:S04]  /*54400*/  LDL.LU.64 R20, [R1+0x2e08] ;  /* 0x002e080001147983 */ /* 0x000ee80000300a00 */
[----:B------:R-:W3:Y:S04]  /*54410*/  LDL.LU.64 R26, [R1+0x2e00] ;  /* 0x002e0000011a7983 */ /* 0x000ee80000300a00 */
[----:B------:R-:W2:Y:S04]  /*54420*/  LDL.LU.64 R24, [R1+0x2df8] ;  /* 0x002df80001187983 */ /* 0x000ea80000300a00 */
[----:B------:R-:W-:Y:S04]  /*54430*/  STL.64 [R1+0x440], R48 ;  /* 0x0004403001007387 */ /* 0x000fe80000100a00 */
[----:B------:R0:W-:Y:S04]  /*54440*/  STL.64 [R1+0x448], R50 ;  /* 0x0004483201007387 */ /* 0x0001e80000100a00 */
[----:B0-----:R-:W3:Y:S04]  /*54450*/  LDL.LU.64 R50, [R1+0x2df0] ;  /* 0x002df00001327983 */ /* 0x001ee80000300a00 */
[----:B------:R-:W2:Y:S04]  /*54460*/  LDL.LU.64 R48, [R1+0x2de8] ;  /* 0x002de80001307983 */ /* 0x000ea80000300a00 */
[----:B------:R-:W3:Y:S04]  /*54470*/  LDL.LU.64 R54, [R1+0x2de0] ;  /* 0x002de00001367983 */ /* 0x000ee80000300a00 */
[----:B------:R-:W3:Y:S04]  /*54480*/  LDL.LU.64 R52, [R1+0x2dd8] ;  /* 0x002dd80001347983 */ /* 0x000ee80000300a00 */
[----:B------:R-:W-:Y:S04]  /*54490*/  STL.64 [R1+0x430], R56 ;  /* 0x0004303801007387 */ /* 0x000fe80000100a00 */
[----:B------:R0:W-:Y:S04]  /*544a0*/  STL.64 [R1+0x438], R58 ;  /* 0x0004383a01007387 */ /* 0x0001e80000100a00 */
[----:B0-----:R-:W2:Y:S04]  /*544b0*/  LDL.LU.64 R58, [R1+0x2dd0] ;  /* 0x002dd000013a7983 */ /* 0x001ea80000300a00 */
[----:B------:R-:W4:Y:S04]  /*544c0*/  LDL.LU.64 R56, [R1+0x2dc8] ;  /* 0x002dc80001387983 */ /* 0x000f280000300a00 */
[----:B------:R-:W-:Y:S01]  /*544d0*/  STL.64 [R1+0x2bd8], R36 ;  /* 0x002bd82401007387 */ /* 0x000fe20000100a00 */
[C---:B----4-:R-:W-:Y:S03]  /*544e0*/  HMMA.16816.F32.BF16 R40, R44.reuse, R56, R40 ;  /* 0x000000382c28723c */ /* 0x050fe60000041828 */
[----:B--2---:R-:W-:Y:S04]  /*544f0*/  STL.64 [R1+0x2bd0], R58 ;  /* 0x002bd03a01007387 */ /* 0x004fe80000100a00 */
[----:B------:R-:W-:Y:S01]  /*54500*/  STL.64 [R1+0x2bc8], R56 ;  /* 0x002bc83801007387 */ /* 0x000fe20000100a00 */
[C---:B------:R-:W-:Y:S06]  /*54510*/  HMMA.16816.F32.BF16 R28, R44.reuse, R48, R28 ;  /* 0x000000302c1c723c */ /* 0x040fec000004181c */
[C---:B------:R-:W-:Y:S09]  /*54520*/  HMMA.16816.F32.BF16 R8, R44.reuse, R24, R8 ;  /* 0x000000182c08723c */ /* 0x040ff20000041808 */
[----:B------:R-:W-:Y:S04]  /*54530*/  STL.64 [R1+0x420], R40 ;  /* 0x0004202801007387 */ /* 0x000fe80000100a00 */
[----:B------:R3:W-:Y:S02]  /*54540*/  STL.64 [R1+0x428], R42 ;  /* 0x0004282a01007387 */ /* 0x0007e40000100a00 */
[----:B---3--:R-:W-:Y:S02]  /*54550*/  HMMA.16816.F32.BF16 R40, R44, R52, R32 ;  /* 0x000000342c28723c */ /* 0x008fe40000041820 */
[----:B------:R-:W2:-:S15]  /*54560*/  LDL.LU R32, [R1+0x3e0] ;  /* 0x0003e00001207983 */ /* 0x000e9e0000300800 */
[----:B------:R-:W-:-:S06]  /*54570*/  NOP ;  /* 0x0000000000007918 */ /* 0x000fcc0000000000 */
[----:B------:R0:W-:Y:S04]  /*54580*/  STL.64 [R1+0x410], R40 ;  /* 0x0004102801007387 */ /* 0x0001e80000100a00 */
[----:B------:R1:W-:Y:S04]  /*54590*/  STL.64 [R1+0x418], R42 ;  /* 0x0004182a01007387 */ /* 0x0003e80000100a00 */
[----:B------:R-:W2:Y:S04]  /*545a0*/  LDL.LU R33, [R1+0x3e4] ;  /* 0x0003e40001217983 */ /* 0x000ea80000300800 */
[----:B------:R-:W2:Y:S04]  /*545b0*/  LDL.LU R34, [R1+0x3e8] ;  /* 0x0003e80001227983 */ /* 0x000ea80000300800 */
[----:B------:R-:W2:Y:S04]  /*545c0*/  LDL.LU R35, [R1+0x3ec] ;  /* 0x0003ec0001237983 */ /* 0x000ea80000300800 */
[----:B------:R-:W-:Y:S04]  /*545d0*/  STL.64 [R1+0x2bc0], R54 ;  /* 0x002bc03601007387 */ /* 0x000fe80000100a00 */
[----:B------:R3:W-:Y:S04]  /*545e0*/  STL.64 [R1+0x2bb8], R52 ;  /* 0x002bb83401007387 */ /* 0x0007e80000100a00 */
[----:B------:R-:W-:Y:S04]  /*545f0*/  STL.64 [R1+0x2bb0], R50 ;  /* 0x002bb03201007387 */ /* 0x000fe80000100a00 */
[----:B------:R4:W-:Y:S04]  /*54600*/  STL.64 [R1+0x2ba8], R48 ;  /* 0x002ba83001007387 */ /* 0x0009e80000100a00 */
[----:B------:R-:W-:Y:S04]  /*54610*/  STL.64 [R1+0x400], R28 ;  /* 0x0004001c01007387 */ /* 0x000fe80000100a00 */
[----:B------:R-:W-:Y:S04]  /*54620*/  STL.64 [R1+0x408], R30 ;  /* 0x0004081e01007387 */ /* 0x000fe80000100a00 */
[----:B------:R4:W-:Y:S04]  /*54630*/  STL.64 [R1+0x3f0], R8 ;  /* 0x0003f00801007387 */ /* 0x0009e80000100a00 */
[----:B------:R4:W-:Y:S04]  /*54640*/  STL.64 [R1+0x3f8], R10 ;  /* 0x0003f80a01007387 */ /* 0x0009e80000100a00 */
[----:B0-----:R-:W2:Y:S04]  /*54650*/  LDL.LU R40, [R1+0x3d0] ;  /* 0x0003d00001287983 */ /* 0x001ea80000300800 */
[----:B------:R-:W2:Y:S04]  /*54660*/  LDL.LU R41, [R1+0x3d4] ;  /* 0x0003d40001297983 */ /* 0x000ea80000300800 */
[----:B-1----:R-:W2:Y:S04]  /*54670*/  LDL.LU R42, [R1+0x3d8] ;  /* 0x0003d800012a7983 */ /* 0x002ea80000300800 */
[----:B------:R-:W2:Y:S04]  /*54680*/  LDL.LU R43, [R1+0x3dc] ;  /* 0x0003dc00012b7983 */ /* 0x000ea80000300800 */
[----:B---3--:R-:W3:Y:S04]  /*54690*/  LDL.LU R52, [R1+0x2f0] ;  /* 0x0002f00001347983 */ /* 0x008ee80000300800 */
[----:B------:R-:W3:Y:S04]  /*546a0*/  LDL.LU R53, [R1+0x2f4] ;  /* 0x0002f40001357983 */ /* 0x000ee80000300800 */
[----:B------:R-:W3:Y:S04]  /*546b0*/  LDL.LU R54, [R1+0x2f8] ;  /* 0x0002f80001367983 */ /* 0x000ee80000300800 */
[----:B------:R-:W3:Y:S01]  /*546c0*/  LDL.LU R55, [R1+0x2fc] ;  /* 0x0002fc0001377983 */ /* 0x000ee20000300800 */
[----:B----4-:R-:W-:-:S02]  /*546d0*/  IMAD.MOV.U32 R49, RZ, RZ, R4 ;  /* 0x000000ffff317224 */ /* 0x010fc400078e0004 */
[----:B------:R-:W-:Y:S01]  /*546e0*/  IMAD.MOV.U32 R48, RZ, RZ, R5 ;  /* 0x000000ffff307224 */ /* 0x000fe200078e0005 */
[----:B------:R-:W4:Y:S01]  /*546f0*/  LDL.LU R4, [R1+0x3b0] ;  /* 0x0003b00001047983 */ /* 0x000f220000300800 */
[----:B------:R-:W-:-:S03]  /*54700*/  IMAD.MOV.U32 R57, RZ, RZ, R6 ;  /* 0x000000ffff397224 */ /* 0x000fc600078e0006 */
[----:B------:R-:W4:Y:S01]  /*54710*/  LDL.LU R5, [R1+0x3b4] ;  /* 0x0003b40001057983 */ /* 0x000f220000300800 */
[----:B------:R-:W-:-:S03]  /*54720*/  IMAD.MOV.U32 R56, RZ, RZ, R7 ;  /* 0x000000ffff387224 */ /* 0x000fc600078e0007 */
[----:B------:R-:W4:Y:S04]  /*54730*/  LDL.LU R6, [R1+0x3b8] ;  /* 0x0003b80001067983 */ /* 0x000f280000300800 */
[----:B------:R-:W4:Y:S04]  /*54740*/  LDL.LU R7, [R1+0x3bc] ;  /* 0x0003bc0001077983 */ /* 0x000f280000300800 */
[----:B------:R-:W3:Y:S04]  /*54750*/  LDL.LU R8, [R1+0x3c0] ;  /* 0x0003c00001087983 */ /* 0x000ee80000300800 */
[----:B------:R-:W3:Y:S04]  /*54760*/  LDL.LU R9, [R1+0x3c4] ;  /* 0x0003c40001097983 */ /* 0x000ee80000300800 */
[----:B------:R-:W3:Y:S04]  /*54770*/  LDL.LU R10, [R1+0x3c8] ;  /* 0x0003c800010a7983 */ /* 0x000ee80000300800 */
[----:B------:R-:W3:Y:S04]  /*54780*/  LDL.LU R11, [R1+0x3cc] ;  /* 0x0003cc00010b7983 */ /* 0x000ee80000300800 */
[----:B------:R-:W-:Y:S04]  /*54790*/  STL.64 [R1+0x2be8], R26 ;  /* 0x002be81a01007387 */ /* 0x000fe80000100a00 */
[----:B------:R0:W-:Y:S04]  /*547a0*/  STL.64 [R1+0x2be0], R24 ;  /* 0x002be01801007387 */ /* 0x0001e80000100a00 */
[----:B0-----:R-:W4:Y:S04]  /*547b0*/  LDL.LU R24, [R1+0x300] ;  /* 0x0003000001187983 */ /* 0x001f280000300800 */
[----:B------:R-:W4:Y:S04]  /*547c0*/  LDL.LU R25, [R1+0x304] ;  /* 0x0003040001197983 */ /* 0x000f280000300800 */
[----:B------:R-:W4:Y:S04]  /*547d0*/  LDL.LU R26, [R1+0x308] ;  /* 0x00030800011a7983 */ /* 0x000f280000300800 */
[----:B------:R-:W4:Y:S01]  /*547e0*/  LDL.LU R27, [R1+0x30c] ;  /* 0x00030c00011b7983 */ /* 0x000f220000300800 */
[C---:B--2---:R-:W-:Y:S03]  /*547f0*/  HMMA.16816.F32.BF16 R28, R44.reuse, R20, R32 ;  /* 0x000000142c1c723c */ /* 0x044fe60000041820 */
[----:B------:R-:W2:Y:S03]  /*54800*/  LDL.LU R32, [R1+0x3a0] ;  /* 0x0003a00001207983 */ /* 0x000ea60000300800 */
[----:B------:R-:W-:-:S15]  /*54810*/  HMMA.16816.F32.BF16 R40, R44, R16, R40 ;  /* 0x000000102c28723c */ /* 0x000fde0000041828 */
[----:B------:R-:W-:-:S02]  /*54820*/  NOP ;  /* 0x0000000000007918 */ /* 0x000fc40000000000 */
[----:B------:R0:W-:Y:S04]  /*54830*/  STL.64 [R1+0x3e0], R28 ;  /* 0x0003e01c01007387 */ /* 0x0001e80000100a00 */
[----:B------:R1:W-:Y:S04]  /*54840*/  STL.64 [R1+0x3e8], R30 ;  /* 0x0003e81e01007387 */ /* 0x0003e80000100a00 */
[----:B------:R-:W2:Y:S04]  /*54850*/  LDL.LU R33, [R1+0x3a4] ;  /* 0x0003a40001217983 */ /* 0x000ea80000300800 */
[----:B------:R-:W2:Y:S04]  /*54860*/  LDL.LU R34, [R1+0x3a8] ;  /* 0x0003a80001227983 */ /* 0x000ea80000300800 */
[----:B------:R-:W2:Y:S01]  /*54870*/  LDL.LU R35, [R1+0x3ac] ;  /* 0x0003ac0001237983 */ /* 0x000ea20000300800 */
[----:B---3--:R-:W-:Y:S03]  /*54880*/  HMMA.16816.F32.BF16 R8, R44, R12, R8 ;  /* 0x0000000c2c08723c */ /* 0x008fe60000041808 */
[----:B0-----:R-:W3:Y:S04]  /*54890*/  LDL.LU R28, [R1+0x390] ;  /* 0x00039000011c7983 */ /* 0x001ee80000300800 */
[----:B------:R-:W3:Y:S04]  /*548a0*/  LDL.LU R29, [R1+0x394] ;  /* 0x00039400011d7983 */ /* 0x000ee80000300800 */
[----:B-1----:R-:W3:Y:S04]  /*548b0*/  LDL.LU R30, [R1+0x398] ;  /* 0x00039800011e7983 */ /* 0x002ee80000300800 */
[----:B------:R-:W3:Y:S04]  /*548c0*/  LDL.LU R31, [R1+0x39c] ;  /* 0x00039c00011f7983 */ /* 0x000ee80000300800 */
[----:B------:R-:W-:Y:S04]  /*548d0*/  STL.64 [R1+0x2b78], R22 ;  /* 0x002b781601007387 */ /* 0x000fe80000100a00 */
[----:B------:R0:W-:Y:S02]  /*548e0*/  STL.64 [R1+0x2b70], R20 ;  /* 0x002b701401007387 */ /* 0x0001e40000100a00 */
[----:B0-----:R-:W-:-:S02]  /*548f0*/  IMAD.MOV.U32 R20, RZ, RZ, R15 ;  /* 0x000000ffff147224 */ /* 0x001fc400078e000f */
[----:B------:R-:W-:Y:S01]  /*54900*/  IMAD.MOV.U32 R21, RZ, RZ, R14 ;  /* 0x000000ffff157224 */ /* 0x000fe200078e000e */
[----:B------:R-:W4:Y:S04]  /*54910*/  LDL.LU R15, [R1+0x2dc4] ;  /* 0x002dc400010f7983 */ /* 0x000f280000300800 */
[----:B------:R-:W4:Y:S04]  /*54920*/  LDL.LU R14, [R1+0x2dc0] ;  /* 0x002dc000010e7983 */ /* 0x000f280000300800 */
[----:B------:R0:W-:Y:S04]  /*54930*/  STL.64 [R1+0x3d0], R40 ;  /* 0x0003d02801007387 */ /* 0x0001e80000100a00 */
[----:B------:R1:W-:Y:S04]  /*54940*/  STL.64 [R1+0x3d8], R42 ;  /* 0x0003d82a01007387 */ /* 0x0003e80000100a00 */
[----:B0-----:R-:W3:Y:S04]  /*54950*/  LDL.LU R40, [R1+0x350] ;  /* 0x0003500001287983 */ /* 0x001ee80000300800 */
[----:B------:R-:W3:Y:S04]  /*54960*/  LDL.LU R41, [R1+0x354] ;  /* 0x0003540001297983 */ /* 0x000ee80000300800 */
[----:B-1----:R-:W3:Y:S04]  /*54970*/  LDL.LU R42, [R1+0x358] ;  /* 0x00035800012a7983 */ /* 0x002ee80000300800 */
[----:B------:R-:W3:Y:S04]  /*54980*/  LDL.LU R43, [R1+0x35c] ;  /* 0x00035c00012b7983 */ /* 0x000ee80000300800 */
        /* <DEDUP_REMOVED lines=9> */
[----:B------:R-:W3:Y:S04]  /*54a20*/  LDL.LU.64 R8, [R1+0x2db0] ;  /* 0x002db00001087983 */ /* 0x000ee80000300a00 */
[----:B----4-:R-:W-:Y:S04]  /*54a30*/  STL.64 [R1+0x2bf8], R14 ;  /* 0x002bf80e01007387 */ /* 0x010fe80000100a00 */
[----:B------:R0:W-:Y:S04]  /*54a40*/  STL.64 [R1+0x2bf0], R12 ;  /* 0x002bf00c01007387 */ /* 0x0001e80000100a00 */
[----:B0-----:R-:W4:Y:S04]  /*54a50*/  LDL.LU R12, [R1+0x120] ;  /* 0x00012000010c7983 */ /* 0x001f280000300800 */
[----:B------:R-:W4:Y:S01]  /*54a60*/  LDL.LU R13, [R1+0x124] ;  /* 0x00012400010d7983 */ /* 0x000f220000300800 */
        /* <DEDUP_REMOVED lines=8> */
[----:B0-----:R-:W2:Y:S04]  /*54af0*/  LDL.LU R8, [R1+0x320] ;  /* 0x0003200001087983 */ /* 0x001ea80000300800 */
[----:B------:R-:W2:Y:S04]  /*54b00*/  LDL.LU R9, [R1+0x324] ;  /* 0x0003240001097983 */ /* 0x000ea80000300800 */
[----:B------:R-:W2:Y:S04]  /*54b10*/  LDL.LU R10, [R1+0x328] ;  /* 0x00032800010a7983 */ /* 0x000ea80000300800 */
[----:B------:R-:W2:Y:S01]  /*54b20*/  LDL.LU R11, [R1+0x32c] ;  /* 0x00032c00010b7983 */ /* 0x000ea20000300800 */
        /* <DEDUP_REMOVED lines=8> */
[----:B0-----:R-:W3:Y:S04]  /*54bb0*/  LDL.LU R4, [R1+0x130] ;  /* 0x0001300001047983 */ /* 0x001ee80000300800 */
[----:B------:R-:W3:Y:S01]  /*54bc0*/  LDL.LU R5, [R1+0x134] ;  /* 0x0001340001057983 */ /* 0x000ee20000300800 */
        /* <DEDUP_REMOVED lines=8> */
[----:B0-----:R-:W4:Y:S04]  /*54c50*/  LDL.LU R32, [R1+0x330] ;  /* 0x0003300001207983 */ /* 0x001f280000300800 */
[----:B------:R-:W4:Y:S04]  /*54c60*/  LDL.LU R33, [R1+0x334] ;  /* 0x0003340001217983 */ /* 0x000f280000300800 */
[----:B------:R-:W4:Y:S04]  /*54c70*/  LDL.LU R34, [R1+0x338] ;  /* 0x0003380001227983 */ /* 0x000f280000300800 */
[----:B------:R-:W4:Y:S01]  /*54c80*/  LDL.LU R35, [R1+0x33c] ;  /* 0x00033c0001237983 */ /* 0x000f220000300800 */
[----:B---3--:R-:W-:Y:S03]  /*54c90*/  HMMA.16816.F32.BF16 R44, R44, R28, R40 ;  /* 0x0000001c2c2c723c */ /* 0x008fe60000041828 */
[----:B------:R-:W3:Y:S04]  /*54ca0*/  LDL.LU.64 R42, [R1+0x2d78] ;  /* 0x002d7800012a7983 */ /* 0x000ee80000300a00 */
[----:B------:R-:W4:-:S15]  /*54cb0*/  LDL.LU.64 R40, [R1+0x2d70] ;  /* 0x002d700001287983 */ /* 0x000f1e0000300a00 */
[----:B------:R-:W-:-:S01]  /*54cc0*/  NOP ;  /* 0x0000000000007918 */ /* 0x000fc20000000000 */
[----:B------:R3:W-:Y:S04]  /*54cd0*/  STL.64 [R1+0x350], R44 ;  /* 0x0003502c01007387 */ /* 0x0007e80000100a00 */
[----:B------:R-:W-:Y:S01]  /*54ce0*/  STL.64 [R1+0x358], R46 ;  /* 0x0003582e01007387 */ /* 0x000fe20000100a00 */
[----:B------:R-:W0:Y:S01]  /*54cf0*/  S2R R37, SR_TID.X ;  /* 0x0000000000257919 */ /* 0x000e220000002100 */
[----:B---3--:R-:W-:Y:S01]  /*54d00*/  MOV R44, R42 ;  /* 0x0000002a002c7202 */ /* 0x008fe20000000f00 */
[----:B------:R-:W-:Y:S01]  /*54d10*/  IMAD.MOV.U32 R45, RZ, RZ, R43 ;  /* 0x000000ffff2d7224 */ /* 0x000fe200078e002b */
[----:B------:R-:W4:Y:S04]  /*54d20*/  LDL.LU R42, [R1+0x2d68] ;  /* 0x002d6800012a7983 */ /* 0x000f280000300800 */
[----:B------:R-:W4:Y:S04]  /*54d30*/  LDL.LU R43, [R1+0x2d64] ;  /* 0x002d6400012b7983 */ /* 0x000f280000300800 */
[----:B--2---:R-:W-:Y:S04]  /*54d40*/  STL.64 [R1+0x2c38], R30 ;  /* 0x002c381e01007387 */ /* 0x004fe80000100a00 */
[----:B------:R1:W-:Y:S04]  /*54d50*/  STL.64 [R1+0x2c30], R28 ;  /* 0x002c301c01007387 */ /* 0x0003e80000100a00 */
[----:B-1----:R-:W4:Y:S04]  /*54d60*/  LDL.LU R28, [R1+0x340] ;  /* 0x00034000011c7983 */ /* 0x002f280000300800 */
[----:B------:R-:W4:Y:S04]  /*54d70*/  LDL.LU R29, [R1+0x344] ;  /* 0x00034400011d7983 */ /* 0x000f280000300800 */
[----:B------:R-:W4:Y:S04]  /*54d80*/  LDL.LU R30, [R1+0x348] ;  /* 0x00034800011e7983 */ /* 0x000f280000300800 */
[----:B------:R-:W4:Y:S01]  /*54d90*/  LDL.LU R31, [R1+0x34c] ;  /* 0x00034c00011f7983 */ /* 0x000f220000300800 */
[----:B0-----:R-:W-:-:S02]  /*54da0*/  IMAD.SHL.U32 R59, R37, 0x2, RZ ;  /* 0x00000002253b7824 */ /* 0x001fc400078e00ff */
[C---:B------:R-:W-:Y:S01]  /*54db0*/  IMAD.SHL.U32 R36, R37.reuse, 0x40, RZ ;  /* 0x0000004025247824 */ /* 0x040fe200078e00ff */
[----:B------:R-:W-:-:S05]  /*54dc0*/  LOP3.LUT R37, R37, 0x7, RZ, 0xc0, !PT ;  /* 0x0000000725257812 */ /* 0x000fca00078ec0ff */
[----:B------:R-:W-:-:S05]  /*54dd0*/  IMAD R37, R37, 0x90, RZ ;  /* 0x0000009025257824 */ /* 0x000fca00078e02ff */
[----:B------:R-:W-:-:S04]  /*54de0*/  LOP3.LUT R37, R37, 0x10, R59, 0x78, !PT ;  /* 0x0000001025257812 */ /* 0x000fc800078e783b */
[----:B------:R-:W-:Y:S01]  /*54df0*/  LOP3.LUT R37, R37, 0x400, R36, 0xf8, !PT ;  /* 0x0000040025257812 */ /* 0x000fe200078ef824 */
[----:B------:R-:W-:Y:S01]  /*54e00*/  IMAD.MOV.U32 R36, RZ, RZ, R2 ;  /* 0x000000ffff247224 */ /* 0x000fe200078e0002 */
[C---:B----4-:R-:W-:Y:S03]  /*54e10*/  HMMA.16816.F32.BF16 R28, R40.reuse, R44, R28 ;  /* 0x0000002c281c723c */ /* 0x050fe6000004181c */
[----:B------:R-:W0:Y:S03]  /*54e20*/  LDSM.16.MT88.4 R44, [R37+UR4+0x9800] ;  /* 0x00980004252c783b */ /* 0x000e260008004200 */
[----:B------:R-:W-:-:S15]  /*54e30*/  HMMA.16816.F32.BF16 R8, R40, R12, R8 ;  /* 0x0000000c2808723c */ /* 0x000fde0000041808 */
[----:B------:R-:W-:-:S02]  /*54e40*/  NOP ;  /* 0x0000000000007918 */ /* 0x000fc40000000000 */
[----:B------:R-:W-:Y:S04]  /*54e50*/  STL.64 [R1+0x340], R28 ;  /* 0x0003401c01007387 */ /* 0x000fe80000100a00 */
[----:B------:R1:W-:Y:S02]  /*54e60*/  STL.64 [R1+0x348], R30 ;  /* 0x0003481e01007387 */ /* 0x0003e40000100a00 */
[C---:B-1----:R-:W-:Y:S06]  /*54e70*/  HMMA.16816.F32.BF16 R28, R40.reuse, R4, R32 ;  /* 0x00000004281c723c */ /* 0x042fec0000041820 */
[----:B------:R-:W-:-:S15]  /*54e80*/  HMMA.16816.F32.BF16 R4, R40, R20, R16 ;  /* 0x000000142804723c */ /* 0x000fde0000041810 */
[----:B------:R-:W-:-:S02]  /*54e90*/  NOP ;  /* 0x0000000000007918 */ /* 0x000fc40000000000 */
[----:B------:R-:W-:Y:S04]  /*54ea0*/  STL.64 [R1+0x330], R28 ;  /* 0x0003301c01007387 */ /* 0x000fe80000100a00 */
[----:B------:R-:W-:Y:S04]  /*54eb0*/  STL.64 [R1+0x338], R30 ;  /* 0x0003381e01007387 */ /* 0x000fe80000100a00 */
[----:B------:R-:W-:Y:S04]  /*54ec0*/  STL.64 [R1+0x320], R8 ;  /* 0x0003200801007387 */ /* 0x000fe80000100a00 */
[----:B------:R1:W-:Y:S04]  /*54ed0*/  STL.64 [R1+0x328], R10 ;  /* 0x0003280a01007387 */ /* 0x0003e80000100a00 */
[----:B0-----:R-:W-:Y:S04]  /*54ee0*/  STL.64 [R1+0x2c48], R46 ;  /* 0x002c482e01007387 */ /* 0x001fe80000100a00 */
[----:B------:R-:W-:Y:S04]  /*54ef0*/  STL.64 [R1+0x310], R4 ;  /* 0x0003100401007387 */ /* 0x000fe80000100a00 */
[----:B------:R0:W-:Y:S01]  /*54f00*/  STL.64 [R1+0x318], R6 ;  /* 0x0003180601007387 */ /* 0x0001e20000100a00 */
[C---:B-1----:R-:W-:Y:S06]  /*54f10*/  HMMA.16816.F32.BF16 R8, R40.reuse, R48, R24 ;  /* 0x000000302808723c */ /* 0x042fec0000041818 */
[----:B0-----:R-:W-:Y:S01]  /*54f20*/  HMMA.16816.F32.BF16 R4, R40, R56, R52 ;  /* 0x000000382804723c */ /* 0x001fe20000041834 */
[----:B------:R-:W-:Y:S01]  /*54f30*/  STL.64 [R1+0x2c40], R44 ;  /* 0x002c402c01007387 */ /* 0x000fe20000100a00 */
[----:B------:R-:W-:-:S02]  /*54f40*/  IMAD.MOV.U32 R37, RZ, RZ, R38 ;  /* 0x000000ffff257224 */ /* 0x000fc400078e0026 */
[----:B------:R-:W-:Y:S02]  /*54f50*/  IMAD.MOV.U32 R16, RZ, RZ, R3 ;  /* 0x000000ffff107224 */ /* 0x000fe400078e0003 */
[----:B------:R-:W-:-:S11]  /*54f60*/  IMAD.MOV.U32 R17, RZ, RZ, R60 ;  /* 0x000000ffff117224 */ /* 0x000fd600078e003c */
[----:B------:R0:W-:Y:S04]  /*54f70*/  STL.64 [R1+0x300], R8 ;  /* 0x0003000801007387 */ /* 0x0001e80000100a00 */
[----:B------:R-:W-:Y:S04]  /*54f80*/  STL.64 [R1+0x308], R10 ;  /* 0x0003080a01007387 */ /* 0x000fe80000100a00 */
[----:B------:R-:W2:Y:S04]  /*54f90*/  LDL.LU R2, [R1+0x2d60] ;  /* 0x002d600001027983 */ /* 0x000ea80000300800 */
[----:B------:R-:W-:Y:S04]  /*54fa0*/  STL.64 [R1+0x2f0], R4 ;  /* 0x0002f00401007387 */ /* 0x000fe80000100a00 */
[----:B------:R-:W-:Y:S04]  /*54fb0*/  STL.64 [R1+0x2f8], R6 ;  /* 0x0002f80601007387 */ /* 0x000fe80000100a00 */
[----:B------:R-:W3:Y:S04]  /*54fc0*/  LDL.LU R38, [R1+0x2d5c] ;  /* 0x002d5c0001267983 */ /* 0x000ee80000300800 */
[----:B------:R1:W-:Y:S04]  /*54fd0*/  STL.64 [R1+0x2c50], R36 ;  /* 0x002c502401007387 */ /* 0x0003e80000100a00 */
[----:B------:R-:W4:Y:S04]  /*54fe0*/  LDL.LU R3, [R1+0x2d58] ;  /* 0x002d580001037983 */ /* 0x000f280000300800 */
[----:B------:R-:W1:Y:S04]  /*54ff0*/  LDL.LU R60, [R1+0x2d54] ;  /* 0x002d5400013c7983 */ /* 0x000e680000300800 */
[----:B------:R1:W-:Y:S04]  /*55000*/  STL.64 [R1+0x2c58], R16 ;  /* 0x002c581001007387 */ /* 0x0003e80000100a00 */
[----:B------:R-:W4:Y:S04]  /*55010*/  LDL.LU R12, [R1+0x220] ;  /* 0x00022000010c7983 */ /* 0x000f280000300800 */
[----:B------:R-:W4:Y:S04]  /*55020*/  LDL.LU R13, [R1+0x224] ;  /* 0x00022400010d7983 */ /* 0x000f280000300800 */
[----:B------:R-:W4:Y:S04]  /*55030*/  LDL.LU R14, [R1+0x228] ;  /* 0x00022800010e7983 */ /* 0x000f280000300800 */
[----:B------:R-:W4:Y:S01]  /*55040*/  LDL.LU R15, [R1+0x22c] ;  /* 0x00022c00010f7983 */ /* 0x000f220000300800 */
[----:B0-----:R-:W-:-:S02]  /*55050*/  IMAD.MOV.U32 R8, RZ, RZ, R39 ;  /* 0x000000ffff087224 */ /* 0x001fc400078e0027 */
[----:B------:R-:W-:Y:S02]  /*55060*/  IMAD.MOV.U32 R9, RZ, RZ, R0 ;  /* 0x000000ffff097224 */ /* 0x000fe400078e0000 */
[----:B------:R-:W-:Y:S01]  /*55070*/  IMAD.MOV.U32 R21, RZ, RZ, R61 ;  /* 0x000000ffff157224 */ /* 0x000fe200078e003d */
[----:B--2---:R-:W-:Y:S01]  /*55080*/  MOV R20, R2 ;  /* 0x0000000200147202 */ /* 0x004fe20000000f00 */
[----:B---3--:R-:W-:Y:S02]  /*55090*/  IMAD.MOV.U32 R29, RZ, RZ, R38 ;  /* 0x000000ffff1d7224 */ /* 0x008fe400078e0026 */
[----:B----4-:R-:W-:Y:S01]  /*550a0*/  IMAD.MOV.U32 R28, RZ, RZ, R3 ;  /* 0x000000ffff1c7224 */ /* 0x010fe200078e0003 */
[----:B------:R-:W-:Y:S04]  /*550b0*/  STL.64 [R1+0x2c68], R14 ;  /* 0x002c680e01007387 */ /* 0x000fe80000100a00 */
[----:B------:R0:W-:Y:S04]  /*550c0*/  STL.64 [R1+0x2c60], R12 ;  /* 0x002c600c01007387 */ /* 0x0001e80000100a00 */
[----:B------:R-:W2:Y:S04]  /*550d0*/  LDL.LU R39, [R1+0x2d50] ;  /* 0x002d500001277983 */ /* 0x000ea80000300800 */
[----:B------:R-:W3:Y:S04]  /*550e0*/  LDL.LU R0, [R1+0x2d4c] ;  /* 0x002d4c0001007983 */ /* 0x000ee80000300800 */
[----:B------:R4:W-:Y:S04]  /*550f0*/  STL.64 [R1+0x2c70], R8 ;  /* 0x002c700801007387 */ /* 0x0009e80000100a00 */
[----:B------:R-:W0:Y:S04]  /*55100*/  LDL.LU R2, [R1+0x2d48] ;  /* 0x002d480001027983 */ /* 0x000e280000300800 */
[----:B------:R-:W4:Y:S04]  /*55110*/  LDL.LU R61, [R1+0x2d44] ;  /* 0x002d4400013d7983 */ /* 0x000f280000300800 */
[----:B------:R4:W-:Y:S04]  /*55120*/  STL.64 [R1+0x2c78], R20 ;  /* 0x002c781401007387 */ /* 0x0009e80000100a00 */
[----:B------:R-:W4:Y:S04]  /*55130*/  LDL.LU R3, [R1+0x2d40] ;  /* 0x002d400001037983 */ /* 0x000f280000300800 */
[----:B------:R-:W4:Y:S04]  /*55140*/  LDL.LU R38, [R1+0x2d3c] ;  /* 0x002d3c0001267983 */ /* 0x000f280000300800 */
[----:B------:R-:W-:Y:S04]  /*55150*/  STL.64 [R1+0x2c80], R28 ;  /* 0x002c801c01007387 */ /* 0x000fe80000100a00 */
[----:B------:R-:W3:Y:S04]  /*55160*/  LDL.LU R44, [R1+0x250] ;  /* 0x00025000012c7983 */ /* 0x000ee80000300800 */
[----:B------:R-:W3:Y:S04]  /*55170*/  LDL.LU R45, [R1+0x254] ;  /* 0x00025400012d7983 */ /* 0x000ee80000300800 */
[----:B------:R-:W4:Y:S04]  /*55180*/  LDL.LU R46, [R1+0x258] ;  /* 0x00025800012e7983 */ /* 0x000f280000300800 */
[----:B------:R-:W4:Y:S01]  /*55190*/  LDL.LU R47, [R1+0x25c] ;  /* 0x00025c00012f7983 */ /* 0x000f220000300800 */
[----:B-1----:R-:W-:-:S02]  /*551a0*/  IMAD.MOV.U32 R37, RZ, RZ, R60 ;  /* 0x000000ffff257224 */ /* 0x002fc400078e003c */
[----:B--2---:R-:W-:Y:S01]  /*551b0*/  IMAD.MOV.U32 R36, RZ, RZ, R39 ;  /* 0x000000ffff247224 */ /* 0x004fe200078e0027 */
[----:B----4-:R-:W-:Y:S04]  /*551c0*/  STL.64 [R1+0x2c90], R46 ;  /* 0x002c902e01007387 */ /* 0x010fe80000100a00 */
[----:B---3--:R1:W-:Y:S04]  /*551d0*/  STL.64 [R1+0x2c88], R44 ;  /* 0x002c882c01007387 */ /* 0x0083e80000100a00 */
[----:B------:R-:W1:Y:S04]  /*551e0*/  LDL.LU R39, [R1+0x2d38] ;  /* 0x002d380001277983 */ /* 0x000e680000300800 */
[----:B------:R-:W2:Y:S04]  /*551f0*/  LDL.LU R60, [R1+0x2d34] ;  /* 0x002d3400013c7983 */ /* 0x000ea80000300800 */
[----:B------:R3:W-:Y:S04]  /*55200*/  STL.64 [R1+0x2c98], R36 ;  /* 0x002c982401007387 */ /* 0x0007e80000100a00 */
[----:B------:R-:W4:Y:S04]  /*55210*/  LDL.LU R16, [R1+0x260] ;  /* 0x0002600001107983 */ /* 0x000f280000300800 */
[----:B------:R-:W4:Y:S04]  /*55220*/  LDL.LU R17, [R1+0x264] ;  /* 0x0002640001117983 */ /* 0x000f280000300800 */
[----:B------:R-:W3:Y:S04]  /*55230*/  LDL.LU R18, [R1+0x268] ;  /* 0x0002680001127983 */ /* 0x000ee80000300800 */
[----:B------:R-:W3:Y:S01]  /*55240*/  LDL.LU R19, [R1+0x26c] ;  /* 0x00026c0001137983 */ /* 0x000ee20000300800 */
[----:B0-----:R-:W-:-:S02]  /*55250*/  IMAD.MOV.U32 R12, RZ, RZ, R2 ;  /* 0x000000ffff0c7224 */ /* 0x001fc400078e0002 */
[----:B------:R-:W-:Y:S01]  /*55260*/  IMAD.MOV.U32 R13, RZ, RZ, R0 ;  /* 0x000000ffff0d7224 */ /* 0x000fe200078e0000 */
[----:B---3--:R-:W-:Y:S04]  /*55270*/  STL.64 [R1+0x2ca8], R18 ;  /* 0x002ca81201007387 */ /* 0x008fe80000100a00 */
[----:B----4-:R0:W-:Y:S04]  /*55280*/  STL.64 [R1+0x2ca0], R16 ;  /* 0x002ca01001007387 */ /* 0x0101e80000100a00 */
[----:B------:R-:W0:Y:S04]  /*55290*/  LDL.LU R2, [R1+0x2d30] ;  /* 0x002d300001027983 */ /* 0x000e280000300800 */
[----:B------:R-:W3:Y:S04]  /*552a0*/  LDL.LU R0, [R1+0x2d2c] ;  /* 0x002d2c0001007983 */ /* 0x000ee80000300800 */
[----:B------:R4:W-:Y:S04]  /*552b0*/  STL.64 [R1+0x2cb0], R12 ;  /* 0x002cb00c01007387 */ /* 0x0009e80000100a00 */
[----:B------:R-:W2:Y:S04]  /*552c0*/  LDL.LU R8, [R1+0x270] ;  /* 0x0002700001087983 */ /* 0x000ea80000300800 */
[----:B------:R-:W2:Y:S04]  /*552d0*/  LDL.LU R9, [R1+0x274] ;  /* 0x0002740001097983 */ /* 0x000ea80000300800 */
[----:B------:R-:W4:Y:S04]  /*552e0*/  LDL.LU R10, [R1+0x278] ;  /* 0x00027800010a7983 */ /* 0x000f280000300800 */
[----:B------:R-:W4:Y:S01]  /*552f0*/  LDL.LU R11, [R1+0x27c] ;  /* 0x00027c00010b7983 */ /* 0x000f220000300800 */
[----:B------:R-:W-:-:S02]  /*55300*/  IMAD.MOV.U32 R20, RZ, RZ, R3 ;  /* 0x000000ffff147224 */ /* 0x000fc400078e0003 */
[----:B------:R-:W-:Y:S01]  /*55310*/  IMAD.MOV.U32 R21, RZ, RZ, R61 ;  /* 0x000000ffff157224 */ /* 0x000fe200078e003d */
[----:B-1----:R-:W-:Y:S01]  /*55320*/  MOV R44, R39 ;  /* 0x00000027002c7202 */ /* 0x002fe20000000f00 */
[----:B------:R-:W-:Y:S01]  /*55330*/  IMAD.MOV.U32 R45, RZ, RZ, R38 ;  /* 0x000000ffff2d7224 */ /* 0x000fe200078e0026 */
[----:B----4-:R-:W-:Y:S04]  /*55340*/  STL.64 [R1+0x2cc0], R10 ;  /* 0x002cc00a01007387 */ /* 0x010fe80000100a00 */
[----:B--2---:R1:W-:Y:S04]  /*55350*/  STL.64 [R1+0x2cb8], R8 ;  /* 0x002cb80801007387 */ /* 0x0043e80000100a00 */
[----:B------:R-:W1:Y:S04]  /*55360*/  LDL.LU R3, [R1+0x2d28] ;  /* 0x002d280001037983 */ /* 0x000e680000300800 */
[----:B------:R-:W2:Y:S04]  /*55370*/  LDL.LU R61, [R1+0x2d24] ;  /* 0x002d2400013d7983 */ /* 0x000ea80000300800 */
[----:B------:R-:W-:Y:S04]  /*55380*/  STL.64 [R1+0x2cc8], R20 ;  /* 0x002cc81401007387 */ /* 0x000fe80000100a00 */
[----:B------:R-:W-:Y:S04]  /*55390*/  STL.64 [R1+0x2cd0], R44 ;  /* 0x002cd02c01007387 */ /* 0x000fe80000100a00 */
        /* <DEDUP_REMOVED lines=8> */
[----:B------:R-:W3:Y:S04]  /*55420*/  LDL.LU R2, [R1+0x2d20] ;  /* 0x002d200001027983 */ /* 0x000ee80000300800 */
[----:B------:R-:W0:Y:S04]  /*55430*/  LDL.LU R60, [R1+0x2d1c] ;  /* 0x002d1c00013c7983 */ /* 0x000e280000300800 */
[----:B------:R-:W-:Y:S04]  /*55440*/  STL.64 [R1+0x2ce8], R16 ;  /* 0x002ce81001007387 */ /* 0x000fe80000100a00 */
[----:B------:R-:W4:Y:S04]  /*55450*/  LDL.LU R12, [R1+0x2a0] ;  /* 0x0002a000010c7983 */ /* 0x000f280000300800 */
[----:B------:R-:W4:Y:S04]  /*55460*/  LDL.LU R13, [R1+0x2a4] ;  /* 0x0002a400010d7983 */ /* 0x000f280000300800 */
[----:B------:R-:W2:Y:S04]  /*55470*/  LDL.LU R14, [R1+0x2a8] ;  /* 0x0002a800010e7983 */ /* 0x000ea80000300800 */
[----:B------:R-:W2:Y:S01]  /*55480*/  LDL.LU R15, [R1+0x2ac] ;  /* 0x0002ac00010f7983 */ /* 0x000ea20000300800 */
[----:B-1----:R-:W-:-:S02]  /*55490*/  IMAD.MOV.U32 R8, RZ, RZ, R3 ;  /* 0x000000ffff087224 */ /* 0x002fc400078e0003 */
[----:B------:R-:W-:Y:S01]  /*554a0*/  IMAD.MOV.U32 R9, RZ, RZ, R0 ;  /* 0x000000ffff097224 */ /* 0x000fe200078e0000 */
[----:B--2---:R-:W-:Y:S04]  /*554b0*/  STL.64 [R1+0x2cf8], R14 ;  /* 0x002cf80e01007387 */ /* 0x004fe80000100a00 */
[----:B----4-:R1:W-:Y:S04]  /*554c0*/  STL.64 [R1+0x2cf0], R12 ;  /* 0x002cf00c01007387 */ /* 0x0103e80000100a00 */
[----:B------:R-:W2:Y:S04]  /*554d0*/  LDL.LU R3, [R1+0x2d18] ;  /* 0x002d180001037983 */ /* 0x000ea80000300800 */
[----:B------:R-:W4:Y:S04]  /*554e0*/  LDL.LU R0, [R1+0x2d14] ;  /* 0x002d140001007983 */ /* 0x000f280000300800 */
[----:B------:R-:W4:Y:S01]  /*554f0*/  LDL.LU R48, [R1+0xc0] ;  /* 0x0000c00001307983 */ /* 0x000f220000300800 */
[----:B------:R-:W-:-:S03]  /*55500*/  IMAD.MOV.U32 R49, RZ, RZ, R61 ;  /* 0x000000ffff317224 */ /* 0x000fc600078e003d */
[----:B------:R-:W4:Y:S01]  /*55510*/  LDL.LU R61, [R1+0x2d10] ;  /* 0x002d1000013d7983 */ /* 0x000f220000300800 */
[----:B0-----:R-:W-:Y:S02]  /*55520*/  IMAD.MOV.U32 R36, RZ, RZ, R60 ;  /* 0x000000ffff247224 */ /* 0x001fe400078e003c */
[----:B---3--:R-:W-:Y:S01]  /*55530*/  IMAD.MOV.U32 R37, RZ, RZ, R2 ;  /* 0x000000ffff257224 */ /* 0x008fe200078e0002 */
[----:B------:R-:W3:Y:S04]  /*55540*/  LDL.LU R60, [R1+0x2d0c] ;  /* 0x002d0c00013c7983 */ /* 0x000ee80000300800 */
[----:B------:R-:W3:Y:S01]  /*55550*/  LDL.LU R2, [R1+0x2d08] ;  /* 0x002d080001027983 */ /* 0x000ee20000300800 */
[----:B--2---:R-:W-:Y:S01]  /*55560*/  IMAD.MOV.U32 R52, RZ, RZ, R3 ;  /* 0x000000ffff347224 */ /* 0x004fe200078e0003 */
[----:B----4-:R-:W-:-:S02]  /*55570*/  MOV R53, R0 ;  /* 0x0000000000357202 */ /* 0x010fc40000000f00 */
[----:B------:R-:W2:Y:S04]  /*55580*/  LDL.LU R3, [R1+0x2d04] ;  /* 0x002d040001037983 */ /* 0x000ea80000300800 */
[----:B------:R-:W4:Y:S04]  /*55590*/  LDL.LU R0, [R1+0x2d00] ;  /* 0x002d000001007983 */ /* 0x000f280000300800 */
[----:B-1----:R-:W3:Y:S04]  /*555a0*/  LDL.LU R12, [R1+0x2e0] ;  /* 0x0002e000010c7983 */ /* 0x002ee80000300800 */
[----:B------:R-:W3:Y:S04]  /*555b0*/  LDL.LU R13, [R1+0x2e4] ;  /* 0x0002e400010d7983 */ /* 0x000ee80000300800 */
[----:B------:R-:W3:Y:S04]  /*555c0*/  LDL.LU R14, [R1+0x2e8] ;  /* 0x0002e800010e7983 */ /* 0x000ee80000300800 */
[----:B------:R-:W3:Y:S04]  /*555d0*/  LDL.LU R15, [R1+0x2ec] ;  /* 0x0002ec00010f7983 */ /* 0x000ee80000300800 */
[----:B------:R-:W2:Y:S04]  /*555e0*/  LDL.LU R16, [R1+0x2d0] ;  /* 0x0002d00001107983 */ /* 0x000ea80000300800 */
[----:B------:R-:W2:Y:S04]  /*555f0*/  LDL.LU R17, [R1+0x2d4] ;  /* 0x0002d40001117983 */ /* 0x000ea80000300800 */
[----:B------:R-:W2:Y:S04]  /*55600*/  LDL.LU R18, [R1+0x2d8] ;  /* 0x0002d80001127983 */ /* 0x000ea80000300800 */
[----:B------:R-:W2:Y:S04]  /*55610*/  LDL.LU R19, [R1+0x2dc] ;  /* 0x0002dc0001137983 */ /* 0x000ea80000300800 */
        /* <DEDUP_REMOVED lines=28> */
[C---:B---3--:R-:W-:Y:S03]  /*557e0*/  HMMA.16816.F32.BF16 R52, R40.reuse, R52, R12 ;  /* 0x000000342834723c */ /* 0x048fe6000004180c */
[----:B------:R-:W3:Y:S04]  /*557f0*/  LDL.LU.64 R14, [R1+0x2cf8] ;  /* 0x002cf800010e7983 */ /* 0x000ee80000300a00 */
[----:B------:R-:W3:Y:S01]  /*55800*/  LDL.LU.64 R12, [R1+0x2cf0] ;  /* 0x002cf000010c7983 */ /* 0x000ee20000300a00 */
[----:B--2---:R-:W-:-:S15]  /*55810*/  HMMA.16816.F32.BF16 R36, R40, R36, R16 ;  /* 0x000000242824723c */ /* 0x004fde0000041810 */
        /* <DEDUP_REMOVED lines=8> */
[----:B------:R0:W-:Y:S01]  /*558a0*/  STL.64 [R1+0x2d8], R38 ;  /* 0x0002d82601007387 */ /* 0x0001e20000100a00 */
[C---:B----4-:R-:W-:Y:S03]  /*558b0*/  HMMA.16816.F32.BF16 R48, R40.reuse, R48, R44 ;  /* 0x000000302830723c */ /* 0x050fe6000004182c */
[----:B0-----:R-:W4:Y:S04]  /*558c0*/  LDL.LU.64 R38, [R1+0x2ce0] ;  /* 0x002ce00001267983 */ /* 0x001f280000300a00 */
[----:B------:R-:W4:Y:S04]  /*558d0*/  LDL.LU.64 R36, [R1+0x2cd8] ;  /* 0x002cd80001247983 */ /* 0x000f280000300a00 */
[----:B------:R-:W4:Y:S01]  /*558e0*/  LDL.LU.64 R44, [R1+0x2cd0] ;  /* 0x002cd000012c7983 */ /* 0x000f220000300a00 */
[C---:B------:R-:W-:Y:S11]  /*558f0*/  HMMA.16816.F32.BF16 R8, R40.reuse, R8, R20 ;  /* 0x000000082808723c */ /* 0x040ff60000041814 */
[----:B------:R0:W-:Y:S04]  /*55900*/  STL.64 [R1+0x2c0], R48 ;  /* 0x0002c03001007387 */ /* 0x0001e80000100a00 */
[----:B------:R1:W-:Y:S04]  /*55910*/  STL.64 [R1+0x2c8], R50 ;  /* 0x0002c83201007387 */ /* 0x0003e80000100a00 */
[----:B0-----:R-:W2:Y:S04]  /*55920*/  LDL.LU R48, [R1+0x1e0] ;  /* 0x0001e00001307983 */ /* 0x001ea80000300800 */
[----:B------:R-:W2:Y:S04]  /*55930*/  LDL.LU R49, [R1+0x1e4] ;  /* 0x0001e40001317983 */ /* 0x000ea80000300800 */
[----:B-1----:R-:W2:Y:S04]  /*55940*/  LDL.LU R50, [R1+0x1e8] ;  /* 0x0001e80001327983 */ /* 0x002ea80000300800 */
[----:B------:R-:W2:Y:S04]  /*55950*/  LDL.LU R51, [R1+0x1ec] ;  /* 0x0001ec0001337983 */ /* 0x000ea80000300800 */
[----:B------:R-:W2:Y:S04]  /*55960*/  LDL.LU.64 R20, [R1+0x2cc8] ;  /* 0x002cc80001147983 */ /* 0x000ea80000300a00 */
[----:B------:R-:W-:Y:S04]  /*55970*/  STL.64 [R1+0x2b0], R8 ;  /* 0x0002b00801007387 */ /* 0x000fe80000100a00 */
[----:B------:R0:W-:Y:S04]  /*55980*/  STL.64 [R1+0x2b8], R10 ;  /* 0x0002b80a01007387 */ /* 0x0001e80000100a00 */
[----:B0-----:R-:W2:Y:S04]  /*55990*/  LDL.LU.64 R10, [R1+0x2cc0] ;  /* 0x002cc000010a7983 */ /* 0x001ea80000300a00 */
[----:B------:R-:W2:Y:S01]  /*559a0*/  LDL.LU.64 R8, [R1+0x2cb8] ;  /* 0x002cb80001087983 */ /* 0x000ea20000300a00 */
[C---:B---3--:R-:W-:Y:S03]  /*559b0*/  HMMA.16816.F32.BF16 R16, R40.reuse, R16, R12 ;  /* 0x000000102810723c */ /* 0x048fe6000004180c */
[----:B------:R-:W3:Y:S03]  /*559c0*/  LDL.LU.64 R12, [R1+0x2cb0] ;  /* 0x002cb000010c7983 */ /* 0x000ee60000300a00 */
[----:B----4-:R-:W-:-:S15]  /*559d0*/  HMMA.16816.F32.BF16 R44, R40, R44, R36 ;  /* 0x0000002c282c723c */ /* 0x010fde0000041824 */
[----:B------:R-:W-:-:S02]  /*559e0*/  NOP ;  /* 0x0000000000007918 */ /* 0x000fc40000000000 */
[----:B------:R-:W-:Y:S04]  /*559f0*/  STL.64 [R1+0x2a0], R16 ;  /* 0x0002a01001007387 */ /* 0x000fe80000100a00 */
[----:B------:R0:W-:Y:S04]  /*55a00*/  STL.64 [R1+0x2a8], R18 ;  /* 0x0002a81201007387 */ /* 0x0001e80000100a00 */
[----:B0-----:R-:W4:Y:S04]  /*55a10*/  LDL.LU.64 R18, [R1+0x2ca8] ;  /* 0x002ca80001127983 */ /* 0x001f280000300a00 */
[----:B------:R-:W4:Y:S04]  /*55a20*/  LDL.LU.64 R16, [R1+0x2ca0] ;  /* 0x002ca00001107983 */ /* 0x000f280000300a00 */
[----:B------:R-:W4:Y:S01]  /*55a30*/  LDL.LU.64 R36, [R1+0x2c98] ;  /* 0x002c980001247983 */ /* 0x000f220000300a00 */
[C---:B--2---:R-:W-:Y:S03]  /*55a40*/  HMMA.16816.F32.BF16 R20, R40.reuse, R20, R28 ;  /* 0x000000142814723c */ /* 0x044fe6000004181c */
[----:B------:R-:W-:Y:S04]  /*55a50*/  STL.64 [R1+0x290], R44 ;  /* 0x0002902c01007387 */ /* 0x000fe80000100a00 */
[----:B------:R0:W-:Y:S04]  /*55a60*/  STL.64 [R1+0x298], R46 ;  /* 0x0002982e01007387 */ /* 0x0001e80000100a00 */
[----:B0-----:R-:W2:Y:S04]  /*55a70*/  LDL.LU.64 R46, [R1+0x2c90] ;  /* 0x002c9000012e7983 */ /* 0x001ea80000300a00 */
[----:B------:R-:W2:Y:S04]  /*55a80*/  LDL.LU.64 R44, [R1+0x2c88] ;  /* 0x002c8800012c7983 */ /* 0x000ea80000300a00 */
[----:B------:R-:W2:Y:S04]  /*55a90*/  LDL.LU.64 R28, [R1+0x2c80] ;  /* 0x002c8000011c7983 */ /* 0x000ea80000300a00 */
[----:B------:R0:W-:Y:S04]  /*55aa0*/  STL.64 [R1+0x280], R20 ;  /* 0x0002801401007387 */ /* 0x0001e80000100a00 */
[----:B------:R-:W-:Y:S04]  /*55ab0*/  STL.64 [R1+0x288], R22 ;  /* 0x0002881601007387 */ /* 0x000fe80000100a00 */
[----:B0-----:R-:W2:Y:S01]  /*55ac0*/  LDL.LU.64 R20, [R1+0x2c78] ;  /* 0x002c780001147983 */ /* 0x001ea20000300a00 */
[----:B---3--:R-:W-:Y:S03]  /*55ad0*/  HMMA.16816.F32.BF16 R12, R40, R12, R8 ;  /* 0x0000000c280c723c */ /* 0x008fe60000041808 */
[----:B------:R-:W3:-:S15]  /*55ae0*/  LDL.LU.64 R8, [R1+0x2c70] ;  /* 0x002c700001087983 */ /* 0x000ede0000300a00 */
[----:B------:R-:W-:-:S05]  /*55af0*/  NOP ;  /* 0x0000000000007918 */ /* 0x000fca0000000000 */
[----:B------:R-:W-:Y:S01]  /*55b00*/  STL.64 [R1+0x270], R12 ;  /* 0x0002700c01007387 */ /* 0x000fe20000100a00 */
[C---:B----4-:R-:W-:Y:S03]  /*55b10*/  HMMA.16816.F32.BF16 R36, R40.reuse, R36, R16 ;  /* 0x000000242824723c */ /* 0x050fe60000041810 */
[----:B------:R0:W-:Y:S04]  /*55b20*/  STL.64 [R1+0x278], R14 ;  /* 0x0002780e01007387 */ /* 0x0001e80000100a00 */
[----:B0-----:R-:W4:Y:S04]  /*55b30*/  LDL.LU.64 R14, [R1+0x2c68] ;  /* 0x002c6800010e7983 */ /* 0x001f280000300a00 */
[----:B------:R-:W4:Y:S04]  /*55b40*/  LDL.LU.64 R12, [R1+0x2c60] ;  /* 0x002c6000010c7983 */ /* 0x000f280000300a00 */
[----:B------:R-:W4:Y:S08]  /*55b50*/  LDL.LU.64 R16, [R1+0x2c58] ;  /* 0x002c580001107983 */ /* 0x000f300000300a00 */
[----:B------:R0:W-:Y:S04]  /*55b60*/  STL.64 [R1+0x260], R36 ;  /* 0x0002602401007387 */ /* 0x0001e80000100a00 */
[----:B------:R-:W-:Y:S04]  /*55b70*/  STL.64 [R1+0x268], R38 ;  /* 0x0002682601007387 */ /* 0x000fe80000100a00 */
[----:B0-----:R-:W4:Y:S01]  /*55b80*/  LDL.LU.64 R36, [R1+0x2c50] ;  /* 0x002c500001247983 */ /* 0x001f220000300a00 */
[C---:B--2---:R-:W-:Y:S06]  /*55b90*/  HMMA.16816.F32.BF16 R28, R40.reuse, R28, R44 ;  /* 0x0000001c281c723c */ /* 0x044fec000004182c */
[----:B------:R-:W-:Y:S01]  /*55ba0*/  HMMA.16816.F32.BF16 R20, R40, R20, R32 ;  /* 0x000000142814723c */ /* 0x000fe20000041820 */
[----:B------:R-:W2:Y:S04]  /*55bb0*/  LDL.LU.64 R46, [R1+0x2c48] ;  /* 0x002c4800012e7983 */ /* 0x000ea80000300a00 */
[----:B------:R-:W2:-:S12]  /*55bc0*/  LDL.LU.64 R44, [R1+0x2c40] ;  /* 0x002c4000012c7983 */ /* 0x000e980000300a00 */
[----:B------:R-:W-:Y:S04]  /*55bd0*/  STL.64 [R1+0x250], R28 ;  /* 0x0002501c01007387 */ /* 0x000fe80000100a00 */
[----:B------:R0:W-:Y:S04]  /*55be0*/  STL.64 [R1+0x258], R30 ;  /* 0x0002581e01007387 */ /* 0x0001e80000100a00 */
[----:B0-----:R-:W2:Y:S04]  /*55bf0*/  LDL.LU.64 R30, [R1+0x2c38] ;  /* 0x002c3800011e7983 */ /* 0x001ea80000300a00 */
[----:B------:R-:W2:Y:S04]  /*55c00*/  LDL.LU.64 R28, [R1+0x2c30] ;  /* 0x002c3000011c7983 */ /* 0x000ea80000300a00 */
[----:B------:R-:W2:Y:S04]  /*55c10*/  LDL.LU.64 R34, [R1+0x2c28] ;  /* 0x002c280001227983 */ /* 0x000ea80000300a00 */
[----:B------:R-:W2:Y:S04]  /*55c20*/  LDL.LU.64 R32, [R1+0x2c20] ;  /* 0x002c200001207983 */ /* 0x000ea80000300a00 */
[----:B------:R0:W-:Y:S04]  /*55c30*/  STL.64 [R1+0x240], R20 ;  /* 0x0002401401007387 */ /* 0x0001e80000100a00 */
[----:B------:R1:W-:Y:S04]  /*55c40*/  STL.64 [R1+0x248], R22 ;  /* 0x0002481601007387 */ /* 0x0003e80000100a00 */
[----:B0-----:R-:W2:Y:S04]  /*55c50*/  LDL.LU R20, [R1+0x1c0] ;  /* 0x0001c00001147983 */ /* 0x001ea80000300800 */
[----:B------:R-:W2:Y:S04]  /*55c60*/  LDL.LU R21, [R1+0x1c4] ;  /* 0x0001c40001157983 */ /* 0x000ea80000300800 */
[----:B-1----:R-:W2:Y:S04]  /*55c70*/  LDL.LU R22, [R1+0x1c8] ;  /* 0x0001c80001167983 */ /* 0x002ea80000300800 */
[----:B------:R-:W2:Y:S01]  /*55c80*/  LDL.LU R23, [R1+0x1cc] ;  /* 0x0001cc0001177983 */ /* 0x000ea20000300800 */
[----:B---3--:R-:W-:Y:S03]  /*55c90*/  HMMA.16816.F32.BF16 R8, R40, R8, R4 ;  /* 0x000000082808723c */ /* 0x008fe60000041804 */
[----:B------:R-:W3:Y:S04]  /*55ca0*/  LDL.LU.64 R6, [R1+0x2c18] ;  /* 0x002c180001067983 */ /* 0x000ee80000300a00 */
[----:B------:R-:W3:-:S15]  /*55cb0*/  LDL.LU.64 R4, [R1+0x2c10] ;  /* 0x002c100001047983 */ /* 0x000ede0000300a00 */
[----:B------:R-:W-:-:S01]  /*55cc0*/  NOP ;  /* 0x0000000000007918 */ /* 0x000fc20000000000 */
[----:B------:R-:W-:Y:S04]  /*55cd0*/  STL.64 [R1+0x230], R8 ;  /* 0x0002300801007387 */ /* 0x000fe80000100a00 */
[----:B------:R0:W-:Y:S04]  /*55ce0*/  STL.64 [R1+0x238], R10 ;  /* 0x0002380a01007387 */ /* 0x0001e80000100a00 */
[----:B0-----:R-:W3:Y:S04]  /*55cf0*/  LDL.LU.64 R10, [R1+0x2c08] ;  /* 0x002c0800010a7983 */ /* 0x001ee80000300a00 */
[----:B------:R-:W3:Y:S01]  /*55d00*/  LDL.LU.64 R8, [R1+0x2c00] ;  /* 0x002c000001087983 */ /* 0x000ee20000300a00 */
[C---:B----4-:R-:W-:Y:S03]  /*55d10*/  HMMA.16816.F32.BF16 R16, R40.reuse, R16, R12 ;  /* 0x000000102810723c */ /* 0x050fe6000004180c */
[----:B------:R-:W4:Y:S04]  /*55d20*/  LDL.LU.64 R14, [R1+0x2bf8] ;  /* 0x002bf800010e7983 */ /* 0x000f280000300a00 */
[----:B------:R-:W4:Y:S01]  /*55d30*/  LDL.LU.64 R12, [R1+0x2bf0] ;  /* 0x002bf000010c7983 */ /* 0x000f220000300a00 */
[----:B------:R-:W-:-:S15]  /*55d40*/  HMMA.16816.F32.BF16 R36, R40, R36, R24 ;  /* 0x000000242824723c */ /* 0x000fde0000041818 */
[----:B------:R0:W-:Y:S04]  /*55d50*/  STL.64 [R1+0x220], R16 ;  /* 0x0002201001007387 */ /* 0x0001e80000100a00 */
[----:B------:R1:W-:Y:S04]  /*55d60*/  STL.64 [R1+0x228], R18 ;  /* 0x0002281201007387 */ /* 0x0003e80000100a00 */
[----:B0-----:R-:W4:Y:S04]  /*55d70*/  LDL.LU R16, [R1+0x1b0] ;  /* 0x0001b00001107983 */ /* 0x001f280000300800 */
[----:B------:R-:W4:Y:S04]  /*55d80*/  LDL.LU R17, [R1+0x1b4] ;  /* 0x0001b40001117983 */ /* 0x000f280000300800 */
[----:B-1----:R-:W4:Y:S04]  /*55d90*/  LDL.LU R18, [R1+0x1b8] ;  /* 0x0001b80001127983 */ /* 0x002f280000300800 */
[----:B------:R-:W4:Y:S04]  /*55da0*/  LDL.LU R19, [R1+0x1bc] ;  /* 0x0001bc0001137983 */ /* 0x000f280000300800 */
[----:B------:R-:W4:Y:S04]  /*55db0*/  LDL.LU.64 R26, [R1+0x2be8] ;  /* 0x002be800011a7983 */ /* 0x000f280000300a00 */
[----:B------:R-:W2:Y:S04]  /*55dc0*/  LDL.LU.64 R24, [R1+0x2be0] ;  /* 0x002be00001187983 */ /* 0x000ea80000300a00 */
[----:B------:R0:W-:Y:S04]  /*55dd0*/  STL.64 [R1+0x210], R36 ;  /* 0x0002102401007387 */ /* 0x0001e80000100a00 */
[----:B------:R1:W-:Y:S04]  /*55de0*/  STL.64 [R1+0x218], R38 ;  /* 0x0002182601007387 */ /* 0x0003e80000100a00 */
[----:B0-----:R-:W1:Y:S02]  /*55df0*/  LDL.LU.64 R36, [R1+0x2bd8] ;  /* 0x002bd80001247983 */ /* 0x001e640000300a00 */
[----:B-1----:R-:W-:Y:S02]  /*55e00*/  HMMA.16816.F32.BF16 R36, R40, R36, R56 ;  /* 0x000000242824723c */ /* 0x002fe40000041838 */
[----:B------:R-:W3:Y:S04]  /*55e10*/  LDL.LU.64 R58, [R1+0x2bd0] ;  /* 0x002bd000013a7983 */ /* 0x000ee80000300a00 */
[----:B------:R-:W4:-:S15]  /*55e20*/  LDL.LU.64 R56, [R1+0x2bc8] ;  /* 0x002bc80001387983 */ /* 0x000f1e0000300a00 */
[----:B------:R-:W-:-:S02]  /*55e30*/  NOP ;  /* 0x0000000000007918 */ /* 0x000fc40000000000 */
[----:B------:R0:W-:Y:S04]  /*55e40*/  STL.64 [R1+0x200], R36 ;  /* 0x0002002401007387 */ /* 0x0001e80000100a00 */
[----:B------:R1:W-:Y:S04]  /*55e50*/  STL.64 [R1+0x208], R38 ;  /* 0x0002082601007387 */ /* 0x0003e80000100a00 */
[----:B0-----:R-:W2:Y:S04]  /*55e60*/  LDL.LU R36, [R1+0x170] ;  /* 0x0001700001247983 */ /* 0x001ea80000300800 */
[----:B------:R-:W2:Y:S04]  /*55e70*/  LDL.LU R37, [R1+0x174] ;  /* 0x0001740001257983 */ /* 0x000ea80000300800 */
[----:B-1----:R-:W2:Y:S04]  /*55e80*/  LDL.LU R38, [R1+0x178] ;  /* 0x0001780001267983 */ /* 0x002ea80000300800 */
[----:B------:R-:W2:Y:S01]  /*55e90*/  LDL.LU R39, [R1+0x17c] ;  /* 0x00017c0001277983 */ /* 0x000ea20000300800 */
[----:B----4-:R-:W-:-:S15]  /*55ea0*/  HMMA.16816.F32.BF16 R52, R40, R56, R52 ;  /* 0x000000382834723c */ /* 0x010fde0000041834 */
[----:B------:R-:W-:-:S08]  /*55eb0*/  NOP ;  /* 0x0000000000007918 */ /* 0x000fd00000000000 */
[----:B------:R-:W-:Y:S04]  /*55ec0*/  STL.64 [R1+0x1f0], R52 ;  /* 0x0001f03401007387 */ /* 0x000fe80000100a00 */
[----:B------:R0:W-:Y:S04]  /*55ed0*/  STL.64 [R1+0x1f8], R54 ;  /* 0x0001f83601007387 */ /* 0x0001e80000100a00 */
[----:B0-----:R-:W4:Y:S04]  /*55ee0*/  LDL.LU.64 R54, [R1+0x2bc0] ;  /* 0x002bc00001367983 */ /* 0x001f280000300a00 */
[----:B------:R-:W2:Y:S04]  /*55ef0*/  LDL.LU.64 R52, [R1+0x2bb8] ;  /* 0x002bb80001347983 */ /* 0x000ea80000300a00 */
[----:B---3--:R0:W-:Y:S04]  /*55f00*/  STL.64 [R1+0x2a78], R58 ;  /* 0x002a783a01007387 */ /* 0x0081e80000100a00 */
[----:B------:R-:W3:Y:S04]  /*55f10*/  LDL.LU R56, [R1+0x1d0] ;  /* 0x0001d00001387983 */ /* 0x000ee80000300800 */
[----:B------:R-:W3:Y:S04]  /*55f20*/  LDL.LU R57, [R1+0x1d4] ;  /* 0x0001d40001397983 */ /* 0x000ee80000300800 */
        /* <DEDUP_REMOVED lines=8> */
[----:B----4-:R0:W-:Y:S04]  /*55fb0*/  STL.64 [R1+0x2a80], R54 ;  /* 0x002a803601007387 */ /* 0x0101e80000100a00 */
[----:B------:R-:W4:Y:S04]  /*55fc0*/  LDL.LU R52, [R1+0x160] ;  /* 0x0001600001347983 */ /* 0x000f280000300800 */
[----:B------:R-:W4:Y:S01]  /*55fd0*/  LDL.LU R53, [R1+0x164] ;  /* 0x0001640001357983 */ /* 0x000f220000300800 */
[----:B0-----:R-:W-:-:S02]  /*55fe0*/  IMAD.MOV.U32 R54, RZ, RZ, R3 ;  /* 0x000000ffff367224 */ /* 0x001fc400078e0003 */
[----:B------:R-:W-:Y:S01]  /*55ff0*/  IMAD.MOV.U32 R55, RZ, RZ, R2 ;  /* 0x000000ffff377224 */ /* 0x000fe200078e0002 */
[----:B------:R-:W4:Y:S04]  /*56000*/  LDL.LU R3, [R1+0x2ba4] ;  /* 0x002ba40001037983 */ /* 0x000f280000300800 */
[----:B------:R-:W4:Y:S01]  /*56010*/  LDL.LU R2, [R1+0x2ba0] ;  /* 0x002ba00001027983 */ /* 0x000f220000300800 */
[----:B---3--:R-:W-:-:S15]  /*56020*/  HMMA.16816.F32.BF16 R56, R40, R48, R56 ;  /* 0x000000302838723c */ /* 0x008fde0000041838 */
[----:B------:R-:W-:-:S08]  /*56030*/  NOP ;  /* 0x0000000000007918 */ /* 0x000fd00000000000 */
[----:B------:R0:W-:Y:S04]  /*56040*/  STL.64 [R1+0x1d0], R56 ;  /* 0x0001d03801007387 */ /* 0x0001e80000100a00 */
[----:B------:R1:W-:Y:S01]  /*56050*/  STL.64 [R1+0x1d8], R58 ;  /* 0x0001d83a01007387 */ /* 0x0003e20000100a00 */
[----:B0-----:R-:W-:Y:S02]  /*56060*/  IMAD.MOV.U32 R56, RZ, RZ, R60 ;  /* 0x000000ffff387224 */ /* 0x001fe400078e003c */
[----:B------:R-:W-:Y:S01]  /*56070*/  IMAD.MOV.U32 R57, RZ, RZ, R61 ;  /* 0x000000ffff397224 */ /* 0x000fe200078e003d */
[----:B------:R-:W3:Y:S04]  /*56080*/  LDL.LU R60, [R1+0x2b9c] ;  /* 0x002b9c00013c7983 */ /* 0x000ee80000300800 */
[----:B------:R-:W3:Y:S01]  /*56090*/  LDL.LU R61, [R1+0x2b98] ;  /* 0x002b9800013d7983 */ /* 0x000ee20000300800 */
[----:B------:R-:W-:Y:S01]  /*560a0*/  HMMA.16816.F32.BF16 R20, R40, R24, R20 ;  /* 0x000000182814723c */ /* 0x000fe20000041814 */
[----:B-1----:R-:W-:-:S02]  /*560b0*/  IMAD.MOV.U32 R58, RZ, RZ, R6 ;  /* 0x000000ffff3a7224 */ /* 0x002fc400078e0006 */
[----:B------:R-:W-:Y:S01]  /*560c0*/  IMAD.MOV.U32 R59, RZ, RZ, R7 ;  /* 0x000000ffff3b7224 */ /* 0x000fe200078e0007 */
[----:B------:R-:W3:Y:S04]  /*560d0*/  LDL.LU R6, [R1+0x2b94] ;  /* 0x002b940001067983 */ /* 0x000ee80000300800 */
[----:B------:R-:W3:Y:S04]  /*560e0*/  LDL.LU R7, [R1+0x2b90] ;  /* 0x002b900001077983 */ /* 0x000ee80000300800 */
[----:B--2---:R3:W-:Y:S01]  /*560f0*/  STL.64 [R1+0x2a98], R50 ;  /* 0x002a983201007387 */ /* 0x0047e20000100a00 */
[----:B----4-:R-:W-:-:S02]  /*56100*/  IMAD.MOV.U32 R48, RZ, RZ, R2 ;  /* 0x000000ffff307224 */ /* 0x010fc400078e0002 */
[----:B------:R-:W-:Y:S01]  /*56110*/  IMAD.MOV.U32 R49, RZ, RZ, R3 ;  /* 0x000000ffff317224 */ /* 0x000fe200078e0003 */
[----:B------:R-:W2:Y:S04]  /*56120*/  LDL.LU R2, [R1+0x2b8c] ;  /* 0x002b8c0001027983 */ /* 0x000ea80000300800 */
[----:B------:R-:W4:Y:S01]  /*56130*/  LDL.LU R3, [R1+0x2b88] ;  /* 0x002b880001037983 */ /* 0x000f220000300800 */
[----:B---3--:R-:W-:Y:S01]  /*56140*/  IMAD.MOV.U32 R50, RZ, RZ, R60 ;  /* 0x000000ffff327224 */ /* 0x008fe200078e003c */
[----:B------:R-:W-:Y:S02]  /*56150*/  MOV R51, R61 ;  /* 0x0000003d00337202 */ /* 0x000fe40000000f00 */
[----:B------:R-:W3:Y:S04]  /*56160*/  LDL.LU R60, [R1+0x2b84] ;  /* 0x002b8400013c7983 */ /* 0x000ee80000300800 */
[----:B------:R-:W2:Y:S04]  /*56170*/  LDL.LU R61, [R1+0x2b80] ;  /* 0x002b8000013d7983 */ /* 0x000ea80000300800 */
[----:B------:R-:W-:Y:S04]  /*56180*/  STL.64 [R1+0x1c0], R20 ;  /* 0x0001c01401007387 */ /* 0x000fe80000100a00 */
[----:B------:R0:W-:Y:S04]  /*56190*/  STL.64 [R1+0x1c8], R22 ;  /* 0x0001c81601007387 */ /* 0x0001e80000100a00 */
[----:B0-----:R-:W4:Y:S04]  /*561a0*/  LDL.LU.64 R22, [R1+0x2b78] ;  /* 0x002b780001167983 */ /* 0x001f280000300a00 */
[----:B------:R-:W3:Y:S04]  /*561b0*/  LDL.LU.64 R20, [R1+0x2b70] ;  /* 0x002b700001147983 */ /* 0x000ee80000300a00 */
[----:B------:R0:W-:Y:S04]  /*561c0*/  STL.64 [R1+0x2ad0], R26 ;  /* 0x002ad01a01007387 */ /* 0x0001e80000100a00 */
[----:B------:R-:W2:Y:S04]  /*561d0*/  LDL.LU R24, [R1+0x190] ;  /* 0x0001900001187983 */ /* 0x000ea80000300800 */
[----:B------:R-:W2:Y:S04]  /*561e0*/  LDL.LU R25, [R1+0x194] ;  /* 0x0001940001197983 */ /* 0x000ea80000300800 */
[----:B0-----:R-:W2:Y:S04]  /*561f0*/  LDL.LU R26, [R1+0x198] ;  /* 0x00019800011a7983 */ /* 0x001ea80000300800 */
[----:B------:R-:W2:Y:S01]  /*56200*/  LDL.LU R27, [R1+0x19c] ;  /* 0x00019c00011b7983 */ /* 0x000ea20000300800 */
[----:B---3--:R-:W-:-:S15]  /*56210*/  HMMA.16816.F32.BF16 R16, R40, R20, R16 ;  /* 0x000000142810723c */ /* 0x008fde0000041810 */
[----:B------:R-:W-:-:S08]  /*56220*/  NOP ;  /* 0x0000000000007918 */ /* 0x000fd00000000000 */
[----:B------:R-:W-:Y:S04]  /*56230*/  STL.64 [R1+0x1b0], R16 ;  /* 0x0001b01001007387 */ /* 0x000fe80000100a00 */
[----:B------:R0:W-:Y:S04]  /*56240*/  STL.64 [R1+0x1b8], R18 ;  /* 0x0001b81201007387 */ /* 0x0001e80000100a00 */
[----:B0-----:R-:W3:Y:S04]  /*56250*/  LDL.LU.64 R18, [R1+0x2b68] ;  /* 0x002b680001127983 */ /* 0x001ee80000300a00 */
[----:B------:R-:W3:Y:S04]  /*56260*/  LDL.LU.64 R16, [R1+0x2b60] ;  /* 0x002b600001107983 */ /* 0x000ee80000300a00 */
[----:B----4-:R0:W-:Y:S01]  /*56270*/  STL.64 [R1+0x2ad8], R22 ;  /* 0x002ad81601007387 */ /* 0x0101e20000100a00 */
[----:B--2---:R-:W-:-:S02]  /*56280*/  IMAD.MOV.U32 R20, RZ, RZ, R61 ;  /* 0x000000ffff147224 */ /* 0x004fc400078e003d */
[----:B------:R-:W-:Y:S02]  /*56290*/  IMAD.MOV.U32 R21, RZ, RZ, R60 ;  /* 0x000000ffff157224 */ /* 0x000fe400078e003c */
[----:B0-----:R-:W-:Y:S02]  /*562a0*/  IMAD.MOV.U32 R22, RZ, RZ, R3 ;  /* 0x000000ffff167224 */ /* 0x001fe400078e0003 */
[----:B------:R-:W-:-:S07]  /*562b0*/  IMAD.MOV.U32 R23, RZ, RZ, R2 ;  /* 0x000000ffff177224 */ /* 0x000fce00078e0002 */
[C---:B---3--:R-:W-:Y:S01]  /*562c0*/  HMMA.16816.F32.BF16 R20, R40.reuse, R16, R20 ;  /* 0x000000102814723c */ /* 0x048fe20000041814 */
[----:B------:R0:W-:Y:S05]  /*562d0*/  STL.64 [R1+0x2ae0], R18 ;  /* 0x002ae01201007387 */ /* 0x0001ea0000100a00 */
[----:B0-----:R-:W-:-:S15]  /*562e0*/  HMMA.16816.F32.BF16 R16, R40, R8, R48 ;  /* 0x000000082810723c */ /* 0x001fde0000041830 */
[----:B------:R-:W-:-:S02]  /*562f0*/  NOP ;  /* 0x0000000000007918 */ /* 0x000fc40000000000 */
[----:B------:R-:W-:Y:S04]  /*56300*/  STL.64 [R1+0x1a0], R20 ;  /* 0x0001a01401007387 */ /* 0x000fe80000100a00 */
[----:B------:R0:W-:Y:S02]  /*56310*/  STL.64 [R1+0x1a8], R22 ;  /* 0x0001a81601007387 */ /* 0x0001e40000100a00 */
[----:B0-----:R-:W-:Y:S02]  /*56320*/  HMMA.16816.F32.BF16 R20, R40, R12, R24 ;  /* 0x0000000c2814723c */ /* 0x001fe40000041818 */
[----:B------:R-:W-:-:S15]  /*56330*/  STL.64 [R1+0x2ae8], R14 ;  /* 0x002ae80e01007387 */ /* 0x000fde0000100a00 */
[----:B------:R-:W-:-:S06]  /*56340*/  NOP ;  /* 0x0000000000007918 */ /* 0x000fcc0000000000 */
[----:B------:R-:W-:Y:S04]  /*56350*/  STL.64 [R1+0x190], R20 ;  /* 0x0001901401007387 */ /* 0x000fe80000100a00 */
[----:B------:R-:W-:Y:S04]  /*56360*/  STL.64 [R1+0x198], R22 ;  /* 0x0001981601007387 */ /* 0x000fe80000100a00 */
[----:B------:R-:W-:Y:S04]  /*56370*/  STL [R1+0x180], R16 ;  /* 0x0001801001007387 */ /* 0x000fe80000100800 */
[----:B------:R0:W-:Y:S02]  /*56380*/  STL.64 [R1+0x2af0], R10 ;  /* 0x002af00a01007387 */ /* 0x0001e40000100a00 */
[----:B0-----:R-:W-:Y:S02]  /*56390*/  HMMA.16816.F32.BF16 R8, R40, R4, R36 ;  /* 0x000000042808723c */ /* 0x001fe40000041824 */
[----:B------:R-:W0:Y:S01]  /*563a0*/  LDSM.16.MT88.4 R36, [R0+UR4+0x9800] ;  /* 0x009800040024783b */ /* 0x000e220008004200 */
[----:B------:R-:W-:-:S02]  /*563b0*/  IMAD.MOV.U32 R61, RZ, RZ, R19 ;  /* 0x000000ffff3d7224 */ /* 0x000fc400078e0013 */
[----:B------:R-:W-:Y:S02]  /*563c0*/  IMAD.MOV.U32 R3, RZ, RZ, R18 ;  /* 0x000000ffff037224 */ /* 0x000fe400078e0012 */
[----:B------:R-:W-:Y:S01]  /*563d0*/  IMAD.MOV.U32 R2, RZ, RZ, R17 ;  /* 0x000000ffff027224 */ /* 0x000fe200078e0011 */
[----:B------:R-:W-:Y:S04]  /*563e0*/  STL [R1+0x2590], R61 ;  /* 0x0025903d01007387 */ /* 0x000fe80000100800 */
[----:B------:R-:W-:Y:S04]  /*563f0*/  STL [R1+0x258c], R3 ;  /* 0x00258c0301007387 */ /* 0x000fe80000100800 */
[----:B------:R-:W-:Y:S04]  /*56400*/  STL [R1+0x2588], R2 ;  /* 0x0025880201007387 */ /* 0x000fe80000100800 */
[----:B0-----:R-:W-:Y:S04]  /*56410*/  STL.64 [R1+0x2a08], R38 ;  /* 0x002a082601007387 */ /* 0x001fe80000100a00 */
[----:B------:R-:W-:Y:S04]  /*56420*/  STL.64 [R1+0x170], R8 ;  /* 0x0001700801007387 */ /* 0x000fe80000100a00 */
[----:B------:R0:W-:Y:S02]  /*56430*/  STL.64 [R1+0x178], R10 ;  /* 0x0001780a01007387 */ /* 0x0001e40000100a00 */
[----:B0-----:R-:W-:Y:S02]  /*56440*/  HMMA.16816.F32.BF16 R8, R40, R32, R52 ;  /* 0x000000202808723c */ /* 0x001fe40000041834 */
[----:B------:R-:W-:Y:S04]  /*56450*/  STL.64 [R1+0x2a00], R36 ;  /* 0x002a002401007387 */ /* 0x000fe80000100a00 */
[----:B------:R-:W-:Y:S04]  /*56460*/  STL.64 [R1+0x2aa0], R34 ;  /* 0x002aa02201007387 */ /* 0x000fe80000100a00 */
[----:B------:R-:W-:-:S14]  /*56470*/  STL.64 [R1+0x2a30], R6 ;  /* 0x002a300601007387 */ /* 0x000fdc0000100a00 */
[----:B------:R-:W-:Y:S02]  /*56480*/  IMAD.MOV.U32 R4, RZ, RZ, R8 ;  /* 0x000000ffff047224 */ /* 0x000fe400078e0008 */
[----:B------:R-:W-:Y:S01]  /*56490*/  IMAD.MOV.U32 R5, RZ, RZ, R9 ;  /* 0x000000ffff057224 */ /* 0x000fe200078e0009 */
[----:B------:R-:W-:Y:S01]  /*564a0*/  MOV R60, R10 ;  /* 0x0000000a003c7202 */ /* 0x000fe20000000f00 */
[----:B------:R-:W-:Y:S02]  /*564b0*/  IMAD.MOV.U32 R0, RZ, RZ, R11 ;  /* 0x000000ffff007224 */ /* 0x000fe400078e000b */
[----:B------:R-:W-:Y:S01]  /*564c0*/  HMMA.16816.F32.BF16 R8, R40, R28, R56 ;  /* 0x0000001c2808723c */ /* 0x000fe20000041838 */
[----:B------:R-:W-:Y:S04]  /*564d0*/  STL.64 [R1+0x2a28], R4 ;  /* 0x002a280401007387 */ /* 0x000fe80000100a00 */
[----:B------:R-:W-:Y:S04]  /*564e0*/  STL [R1+0x2644], R0 ;  /* 0x0026440001007387 */ /* 0x000fe80000100800 */
[----:B------:R-:W-:-:S14]  /*564f0*/  STL [R1+0x2640], R60 ;  /* 0x0026403c01007387 */ /* 0x000fdc0000100800 */
[----:B------:R0:W-:Y:S04]  /*56500*/  STL [R1+0x150], R8 ;  /* 0x0001500801007387 */ /* 0x0001e80000100800 */
[----:B------:R-:W2:Y:S04]  /*56510*/  LDL.LU R24, [R1+0x8a0] ;  /* 0x0008a00001187983 */ /* 0x000ea80000300800 */
[----:B------:R-:W2:Y:S04]  /*56520*/  LDL.LU R25, [R1+0x8a4] ;  /* 0x0008a40001197983 */ /* 0x000ea80000300800 */
[----:B------:R-:W3:Y:S04]  /*56530*/  LDL.LU R26, [R1+0x8a8] ;  /* 0x0008a800011a7983 */ /* 0x000ee80000300800 */
[----:B------:R-:W3:Y:S01]  /*56540*/  LDL.LU R27, [R1+0x8ac] ;  /* 0x0008ac00011b7983 */ /* 0x000ee20000300800 */
[----:B------:R-:W-:-:S02]  /*56550*/  IMAD.MOV.U32 R61, RZ, RZ, R9 ;  /* 0x000000ffff3d7224 */ /* 0x000fc400078e0009 */
[----:B------:R-:W-:Y:S02]  /*56560*/  IMAD.MOV.U32 R3, RZ, RZ, R10 ;  /* 0x000000ffff037224 */ /* 0x000fe400078e000a */
[----:B------:R-:W-:Y:S01]  /*56570*/  IMAD.MOV.U32 R2, RZ, RZ, R11 ;  /* 0x000000ffff027224 */ /* 0x000fe200078e000b */
[----:B---3--:R-:W-:Y:S04]  /*56580*/  STL.64 [R1+0x2b18], R26 ;  /* 0x002b181a01007387 */ /* 0x008fe80000100a00 */
[----:B--2---:R-:W-:Y:S04]  /*56590*/  STL.64 [R1+0x2b10], R24 ;  /* 0x002b101801007387 */ /* 0x004fe80000100a00 */
[----:B0-----:R-:W2:Y:S04]  /*565a0*/  LDL.LU R8, [R1+0x8c0] ;  /* 0x0008c00001087983 */ /* 0x001ea80000300800 */
[----:B------:R-:W2:Y:S04]  /*565b0*/  LDL.LU R9, [R1+0x8c4] ;  /* 0x0008c40001097983 */ /* 0x000ea80000300800 */
[----:B------:R-:W3:Y:S04]  /*565c0*/  LDL.LU R10, [R1+0x8c8] ;  /* 0x0008c800010a7983 */ /* 0x000ee80000300800 */
[----:B------:R-:W3:Y:S04]  /*565d0*/  LDL.LU R11, [R1+0x8cc] ;  /* 0x0008cc00010b7983 */ /* 0x000ee80000300800 */
[----:B---3--:R-:W-:Y:S04]  /*565e0*/  STL.64 [R1+0x2b28], R10 ;  /* 0x002b280a01007387 */ /* 0x008fe80000100a00 */
[----:B--2---:R-:W-:Y:S04]  /*565f0*/  STL.64 [R1+0x2b20], R8 ;  /* 0x002b200801007387 */ /* 0x004fe80000100a00 */
[----:B------:R-:W2:Y:S04]  /*56600*/  LDL R38, [R1+0xf8] ;  /* 0x0000f80001267983 */ /* 0x000ea80000100800 */
[----:B------:R-:W2:Y:S04]  /*56610*/  LDL R39, [R1+0xfc] ;  /* 0x0000fc0001277983 */ /* 0x000ea80000100800 */
[----:B--2---:R0:W-:Y:S04]  /*56620*/  STL.64 [R1+0x2b30], R38 ;  /* 0x002b302601007387 */ /* 0x0041e80000100a00 */
[----:B------:R-:W2:Y:S04]  /*56630*/  LDL.LU R4, [R1+0x8e0] ;  /* 0x0008e00001047983 */ /* 0x000ea80000300800 */
[----:B------:R-:W2:Y:S04]  /*56640*/  LDL.LU R5, [R1+0x8e4] ;  /* 0x0008e40001057983 */ /* 0x000ea80000300800 */
[----:B------:R-:W3:Y:S04]  /*56650*/  LDL.LU R6, [R1+0x8e8] ;  /* 0x0008e80001067983 */ /* 0x000ee80000300800 */
[----:B------:R-:W3:Y:S04]  /*56660*/  LDL.LU R7, [R1+0x8ec] ;  /* 0x0008ec0001077983 */ /* 0x000ee80000300800 */
[----:B---3--:R1:W-:Y:S04]  /*56670*/  STL.64 [R1+0x2b40], R6 ;  /* 0x002b400601007387 */ /* 0x0083e80000100a00 */
[----:B--2---:R-:W-:Y:S04]  /*56680*/  STL.64 [R1+0x2b38], R4 ;  /* 0x002b380401007387 */ /* 0x004fe80000100a00 */
[----:B------:R-:W2:Y:S04]  /*56690*/  LDL.LU R36, [R1+0x900] ;  /* 0x0009000001247983 */ /* 0x000ea80000300800 */
[----:B------:R-:W2:Y:S04]  /*566a0*/  LDL.LU R37, [R1+0x904] ;  /* 0x0009040001257983 */ /* 0x000ea80000300800 */
[----:B0-----:R-:W3:Y:S04]  /*566b0*/  LDL.LU R38, [R1+0x908] ;  /* 0x0009080001267983 */ /* 0x001ee80000300800 */
[----:B------:R-:W3:Y:S04]  /*566c0*/  LDL.LU R39, [R1+0x90c] ;  /* 0x00090c0001277983 */ /* 0x000ee80000300800 */
[----:B---3--:R-:W-:Y:S04]  /*566d0*/  STL.64 [R1+0x2b50], R38 ;  /* 0x002b502601007387 */ /* 0x008fe80000100a00 */
[----:B--2---:R-:W-:Y:S04]  /*566e0*/  STL.64 [R1+0x2b48], R36 ;  /* 0x002b482401007387 */ /* 0x004fe80000100a00 */
[----:B-1----:R-:W2:Y:S04]  /*566f0*/  LDL R6, [R1+0x138] ;  /* 0x0001380001067983 */ /* 0x002ea80000100800 */
[----:B------:R-:W2:Y:S04]  /*56700*/  LDL R7, [R1+0x13c] ;  /* 0x00013c0001077983 */ /* 0x000ea80000100800 */
[----:B------:R-:W3:Y:S04]  /*56710*/  LDL.LU R40, [R1+0x920] ;  /* 0x0009200001287983 */ /* 0x000ee80000300800 */
[----:B------:R-:W3:Y:S04]  /*56720*/  LDL.LU R41, [R1+0x924] ;  /* 0x0009240001297983 */ /* 0x000ee80000300800 */
[----:B------:R-:W3:Y:S04]  /*56730*/  LDL.LU R42, [R1+0x928] ;  /* 0x00092800012a7983 */ /* 0x000ee80000300800 */
[----:B------:R-:W3:Y:S04]  /*56740*/  LDL.LU R43, [R1+0x92c] ;  /* 0x00092c00012b7983 */ /* 0x000ee80000300800 */
[----:B--2---:R0:W-:Y:S04]  /*56750*/  STL.64 [R1+0x2b58], R6 ;  /* 0x002b580601007387 */ /* 0x0041e80000100a00 */
[----:B0-----:R-:W3:Y:S04]  /*56760*/  LDL.64 R6, [R1+0x148] ;  /* 0x0001480001067983 */ /* 0x001ee80000100a00 */
[----:B------:R-:W2:Y:S04]  /*56770*/  LDL.LU R36, [R1+0x910] ;  /* 0x0009100001247983 */ /* 0x000ea80000300800 */
[----:B------:R-:W2:Y:S04]  /*56780*/  LDL.LU R37, [R1+0x914] ;  /* 0x0009140001257983 */ /* 0x000ea80000300800 */
[----:B------:R-:W2:Y:S04]  /*56790*/  LDL.LU R38, [R1+0x918] ;  /* 0x0009180001267983 */ /* 0x000ea80000300800 */
[----:B------:R-:W2:Y:S04]  /*567a0*/  LDL.LU R39, [R1+0x91c] ;  /* 0x00091c0001277983 */ /* 0x000ea80000300800 */
[----:B------:R-:W4:Y:S04]  /*567b0*/  LDL.64 R10, [R1+0x128] ;  /* 0x00012800010a7983 */ /* 0x000f280000100a00 */
        /* <DEDUP_REMOVED lines=9> */
[----:B------:R-:W4:Y:S04]  /*56850*/  LDL R22, [R1+0xd8] ;  /* 0x0000d80001167983 */ /* 0x000f280000100800 */
[----:B------:R-:W4:Y:S04]  /*56860*/  LDL R23, [R1+0xdc] ;  /* 0x0000dc0001177983 */ /* 0x000f280000100800 */
[----:B------:R-:W4:Y:S04]  /*56870*/  LDL.LU R16, [R1+0x8b0] ;  /* 0x0008b00001107983 */ /* 0x000f280000300800 */
[----:B------:R-:W4:Y:S04]  /*56880*/  LDL.LU R17, [R1+0x8b4] ;  /* 0x0008b40001117983 */ /* 0x000f280000300800 */
[----:B------:R-:W4:Y:S04]  /*56890*/  LDL.LU R18, [R1+0x8b8] ;  /* 0x0008b80001127983 */ /* 0x000f280000300800 */
[----:B------:R-:W4:Y:S04]  /*568a0*/  LDL.LU R19, [R1+0x8bc] ;  /* 0x0008bc0001137983 */ /* 0x000f280000300800 */
[----:B------:R-:W4:Y:S04]  /*568b0*/  LDL.64 R50, [R1+0xc8] ;  /* 0x0000c80001327983 */ /* 0x000f280000100a00 */
[----:B------:R-:W4:Y:S04]  /*568c0*/  LDL.LU R52, [R1+0x890] ;  /* 0x0008900001347983 */ /* 0x000f280000300800 */
[----:B------:R-:W4:Y:S04]  /*568d0*/  LDL.LU R53, [R1+0x894] ;  /* 0x0008940001357983 */ /* 0x000f280000300800 */
[----:B------:R-:W4:Y:S04]  /*568e0*/  LDL.LU R54, [R1+0x898] ;  /* 0x0008980001367983 */ /* 0x000f280000300800 */
[----:B------:R-:W4:Y:S04]  /*568f0*/  LDL.LU R55, [R1+0x89c] ;  /* 0x00089c0001377983 */ /* 0x000f280000300800 */
[----:B------:R-:W4:Y:S04]  /*56900*/  LDL.64 R58, [R1+0xb8] ;  /* 0x0000b800013a7983 */ /* 0x000f280000100a00 */
[----:B------:R0:W-:Y:S04]  /*56910*/  STL.64 [R1+0x2af8], R30 ;  /* 0x002af81e01007387 */ /* 0x0001e80000100a00 */
[----:B0-----:R-:W4:Y:S04]  /*56920*/  LDL.64 R30, [R1+0x108] ;  /* 0x00010800011e7983 */ /* 0x001f280000100a00 */
[----:B------:R-:W-:Y:S04]  /*56930*/  STL [R1+0x26f8], R2 ;  /* 0x0026f80201007387 */ /* 0x000fe80000100800 */
[----:B------:R-:W-:Y:S04]  /*56940*/  STL [R1+0x264c], R3 ;  /* 0x00264c0301007387 */ /* 0x000fe80000100800 */
[----:B------:R-:W-:Y:S01]  /*56950*/  STL [R1+0x2648], R61 ;  /* 0x0026483d01007387 */ /* 0x000fe20000100800 */
[----:B---3--:R-:W-:-:S15]  /*56960*/  HMMA.16816.F32.BF16 R40, R44, R6, R40 ;  /* 0x000000062c28723c */ /* 0x008fde0000041828 */
[----:B------:R-:W-:-:S08]  /*56970*/  NOP ;  /* 0x0000000000007918 */ /* 0x000fd00000000000 */
[----:B------:R0:W-:Y:S04]  /*56980*/  STL.64 [R1+0x10e0], R40 ;  /* 0x0010e02801007387 */ /* 0x0001e80000100a00 */
[----:B------:R4:W-:Y:S01]  /*56990*/  STL.64 [R1+0x10e8], R42 ;  /* 0x0010e82a01007387 */ /* 0x0009e20000100a00 */
[----:B0-----:R-:W-:Y:S02]  /*569a0*/  IMAD.MOV.U32 R41, RZ, RZ, R6 ;  /* 0x000000ffff297224 */ /* 0x001fe400078e0006 */
[----:B------:R-:W-:Y:S02]  /*569b0*/  IMAD.MOV.U32 R40, RZ, RZ, R7 ;  /* 0x000000ffff287224 */ /* 0x000fe400078e0007 */
[----:B------:R-:W2:Y:S04]  /*569c0*/  LDL.LU.64 R6, [R1+0x2b58] ;  /* 0x002b580001067983 */ /* 0x000ea80000300a00 */
[----:B------:R0:W-:Y:S01]  /*569d0*/  STL [R1+0x2a58], R41 ;  /* 0x002a582901007387 */ /* 0x0001e20000100800 */
[----:B--2---:R-:W-:Y:S03]  /*569e0*/  HMMA.16816.F32.BF16 R4, R44, R6, R36 ;  /* 0x000000062c04723c */ /* 0x004fe60000041824 */
[----:B------:R-:W2:Y:S04]  /*569f0*/  LDL.LU.64 R38, [R1+0x2b50] ;  /* 0x002b500001267983 */ /* 0x000ea80000300a00 */
[----:B------:R-:W2:Y:S01]  /*56a00*/  LDL.LU.64 R36, [R1+0x2b48] ;  /* 0x002b480001247983 */ /* 0x000ea20000300a00 */
[----:B----4-:R-:W-:-:S02]  /*56a10*/  IMAD.MOV.U32 R42, RZ, RZ, R11 ;  /* 0x000000ffff2a7224 */ /* 0x010fc400078e000b */
[----:B0-----:R-:W-:-:S13]  /*56a20*/  IMAD.MOV.U32 R41, RZ, RZ, R10 ;  /* 0x000000ffff297224 */ /* 0x001fda00078e000a */
[----:B------:R-:W-:Y:S04]  /*56a30*/  STL.64 [R1+0x10c0], R4 ;  /* 0x0010c00401007387 */ /* 0x000fe80000100a00 */
        /* <DEDUP_REMOVED lines=8> */
[----:B------:R-:W4:Y:S04]  /*56ac0*/  LDL.LU.64 R10, [R1+0x2b28] ;  /* 0x002b2800010a7983 */ /* 0x000f280000300a00 */
[----:B------:R-:W4:Y:S04]  /*56ad0*/  LDL.LU.64 R8, [R1+0x2b20] ;  /* 0x002b200001087983 */ /* 0x000f280000300a00 */
[----:B------:R0:W-:Y:S04]  /*56ae0*/  STL [R1+0x2b08], R42 ;  /* 0x002b082a01007387 */ /* 0x0001e80000100800 */
[----:B------:R1:W-:Y:S04]  /*56af0*/  STL.64 [R1+0x2b00], R40 ;  /* 0x002b002801007387 */ /* 0x0003e80000100a00 */
[----:B------:R-:W1:Y:S04]  /*56b00*/  LDL R43, [R1+0x11c] ;  /* 0x00011c00012b7983 */ /* 0x000e680000100800 */
[----:B0-----:R-:W1:Y:S01]  /*56b10*/  LDL R42, [R1+0x118] ;  /* 0x00011800012a7983 */ /* 0x001e620000100800 */
[----:B------:R-:W-:Y:S01]  /*56b20*/  IMAD.MOV.U32 R60, RZ, RZ, R14 ;  /* 0x000000ffff3c7224 */ /* 0x000fe200078e000e */
[C---:B-1----:R-:W-:Y:S02]  /*56b30*/  HMMA.16816.F32.BF16 R40, R44.reuse, R42, R24 ;  /* 0x0000002a2c28723c */ /* 0x042fe40000041818 */
[----:B------:R-:W2:Y:S04]  /*56b40*/  LDL.LU.64 R26, [R1+0x2b18] ;  /* 0x002b1800011a7983 */ /* 0x000ea80000300a00 */
[----:B------:R-:W2:Y:S01]  /*56b50*/  LDL.LU.64 R24, [R1+0x2b10] ;  /* 0x002b100001187983 */ /* 0x000ea20000300a00 */
[----:B----4-:R-:W-:-:S15]  /*56b60*/  HMMA.16816.F32.BF16 R8, R44, R14, R8 ;  /* 0x0000000e2c08723c */ /* 0x010fde0000041808 */
[----:B------:R-:W-:-:S01]  /*56b70*/  NOP ;  /* 0x0000000000007918 */ /* 0x000fc20000000000 */
[----:B------:R-:W-:Y:S04]  /*56b80*/  STL.64 [R1+0x1040], R40 ;  /* 0x0010402801007387 */ /* 0x000fe80000100a00 */
[----:B------:R3:W-:Y:S02]  /*56b90*/  STL.64 [R1+0x1048], R42 ;  /* 0x0010482a01007387 */ /* 0x0007e40000100a00 */
[----:B---3--:R-:W-:Y:S07]  /*56ba0*/  HMMA.16816.F32.BF16 R40, R44, R30, R4 ;  /* 0x0000001e2c28723c */ /* 0x008fee0000041804 */
[----:B------:R-:W-:Y:S01]  /*56bb0*/  IMAD.MOV.U32 R5, RZ, RZ, R30 ;  /* 0x000000ffff057224 */ /* 0x000fe200078e001e */
[----:B------:R-:W-:-:S02]  /*56bc0*/  MOV R4, R31 ;  /* 0x0000001f00047202 */ /* 0x000fc40000000f00 */
[----:B--2---:R-:W-:Y:S01]  /*56bd0*/  HMMA.16816.F32.BF16 R28, R44, R38, R32 ;  /* 0x000000262c1c723c */ /* 0x004fe20000041820 */
[----:B------:R-:W-:-:S05]  /*56be0*/  IMAD.MOV.U32 R3, RZ, RZ, R15 ;  /* 0x000000ffff037224 */ /* 0x000fca00078e000f */
[----:B------:R-:W-:Y:S07]  /*56bf0*/  HMMA.16816.F32.BF16 R12, R44, R22, R16 ;  /* 0x000000162c0c723c */ /* 0x000fee0000041810 */
[----:B------:R-:W-:Y:S04]  /*56c00*/  STL.64 [R1+0x1000], R40 ;  /* 0x0010002801007387 */ /* 0x000fe80000100a00 */
[----:B------:R-:W-:Y:S06]  /*56c10*/  STL.64 [R1+0x1008], R42 ;  /* 0x0010082a01007387 */ /* 0x000fec0000100a00 */
[----:B------:R-:W-:Y:S04]  /*56c20*/  STL.64 [R1+0xfc0], R28 ;  /* 0x000fc01c01007387 */ /* 0x000fe80000100a00 */
[----:B------:R-:W-:Y:S04]  /*56c30*/  STL.64 [R1+0xfc8], R30 ;  /* 0x000fc81e01007387 */ /* 0x000fe80000100a00 */
[----:B------:R-:W-:Y:S04]  /*56c40*/  STL.64 [R1+0xf90], R8 ;  /* 0x000f900801007387 */ /* 0x000fe80000100a00 */
[----:B------:R-:W-:Y:S04]  /*56c50*/  STL.64 [R1+0xf98], R10 ;  /* 0x000f980a01007387 */ /* 0x000fe80000100a00 */
[----:B------:R-:W-:Y:S04]  /*56c60*/  STL [R1+0x29b4], R3 ;  /* 0x0029b40301007387 */ /* 0x000fe80000100800 */
[----:B------:R0:W-:Y:S04]  /*56c70*/  STL [R1+0x29b0], R60 ;  /* 0x0029b03c01007387 */ /* 0x0001e80000100800 */
[----:B------:R-:W-:Y:S04]  /*56c80*/  STL.64 [R1+0xf50], R12 ;  /* 0x000f500c01007387 */ /* 0x000fe80000100a00 */
[----:B------:R-:W-:Y:S01]  /*56c90*/  STL.64 [R1+0xf58], R14 ;  /* 0x000f580e01007387 */ /* 0x000fe20000100a00 */
[----:B------:R-:W-:-:S02]  /*56ca0*/  IMAD.MOV.U32 R61, RZ, RZ, R51 ;  /* 0x000000ffff3d7224 */ /* 0x000fc400078e0033 */
[----:B0-----:R-:W-:Y:S02]  /*56cb0*/  IMAD.MOV.U32 R60, RZ, RZ, R50 ;  /* 0x000000ffff3c7224 */ /* 0x001fe400078e0032 */
[----:B------:R-:W-:Y:S01]  /*56cc0*/  IMAD.MOV.U32 R3, RZ, RZ, R59 ;  /* 0x000000ffff037224 */ /* 0x000fe200078e003b */
[----:B------:R-:W-:-:S15]  /*56cd0*/  HMMA.16816.F32.BF16 R8, R44, R50, R24 ;  /* 0x000000322c08723c */ /* 0x000fde0000041818 */
        /* <DEDUP_REMOVED lines=8> */
[----:B0-----:R-:W-:Y:S03]  /*56d60*/  HMMA.16816.F32.BF16 R8, R44, R58, R52 ;  /* 0x0000003a2c08723c */ /* 0x001fe60000041834 */
[----:B------:R-:W-:Y:S04]  /*56d70*/  STL [R1+0x29bc], R61 ;  /* 0x0029bc3d01007387 */ /* 0x000fe80000100800 */
[----:B------:R-:W-:Y:S04]  /*56d80*/  STL [R1+0x29b8], R60 ;  /* 0x0029b83c01007387 */ /* 0x000fe80000100800 */
[----:B------:R-:W3:-:S12]  /*56d90*/  LDL.LU R52, [R1+0x870] ;  /* 0x0008700001347983 */ /* 0x000ed80000300800 */
[----:B------:R0:W-:Y:S04]  /*56da0*/  STL.64 [R1+0xed0], R8 ;  /* 0x000ed00801007387 */ /* 0x0001e80000100a00 */
        /* <DEDUP_REMOVED lines=18> */
[----:B------:R-:W4:Y:S04]  /*56ed0*/  LDL.64 R14, [R1+0x78] ;  /* 0x00007800010e7983 */ /* 0x000f280000100a00 */
[----:B------:R-:W4:Y:S04]  /*56ee0*/  LDL.64 R22, [R1+0x68] ;  /* 0x0000680001167983 */ /* 0x000f280000100a00 */
[----:B------:R-:W4:Y:S04]  /*56ef0*/  LDL.LU R24, [R1+0x830] ;  /* 0x0008300001187983 */ /* 0x000f280000300800 */
[----:B------:R-:W4:Y:S04]  /*56f00*/  LDL.LU R25, [R1+0x834] ;  /* 0x0008340001197983 */ /* 0x000f280000300800 */
[----:B------:R-:W4:Y:S04]  /*56f10*/  LDL.LU R26, [R1+0x838] ;  /* 0x00083800011a7983 */ /* 0x000f280000300800 */
[----:B------:R-:W4:Y:S04]  /*56f20*/  LDL.LU R27, [R1+0x83c] ;  /* 0x00083c00011b7983 */ /* 0x000f280000300800 */
[----:B------:R-:W4:Y:S04]  /*56f30*/  LDL.64 R38, [R1+0x58] ;  /* 0x0000580001267983 */ /* 0x000f280000100a00 */
[----:B------:R-:W-:Y:S01]  /*56f40*/  STL [R1+0x29c0], R3 ;  /* 0x0029c00301007387 */ /* 0x000fe20000100800 */
[----:B--2---:R-:W-:Y:S06]  /*56f50*/  HMMA.16816.F32.BF16 R32, R44, R50, R32 ;  /* 0x000000322c20723c */ /* 0x004fec0000041820 */
[----:B------:R-:W-:-:S02]  /*56f60*/  IMAD.MOV.U32 R61, RZ, RZ, R50 ;  /* 0x000000ffff3d7224 */ /* 0x000fc400078e0032 */
[----:B------:R-:W-:-:S15]  /*56f70*/  IMAD.MOV.U32 R60, RZ, RZ, R51 ;  /* 0x000000ffff3c7224 */ /* 0x000fde00078e0033 */
[----:B------:R0:W-:Y:S04]  /*56f80*/  STL.64 [R1+0xea0], R32 ;  /* 0x000ea02001007387 */ /* 0x0001e80000100a00 */
[----:B------:R1:W-:Y:S04]  /*56f90*/  STL.64 [R1+0xea8], R34 ;  /* 0x000ea82201007387 */ /* 0x0003e80000100a00 */
[----:B0-----:R-:W2:Y:S01]  /*56fa0*/  LDL.LU R32, [R1+0x820] ;  /* 0x0008200001207983 */ /* 0x001ea20000300800 */
[C---:B---3--:R-:W-:Y:S03]  /*56fb0*/  HMMA.16816.F32.BF16 R52, R44.reuse, R58, R52 ;  /* 0x0000003a2c34723c */ /* 0x048fe60000041834 */
[----:B------:R-:W2:Y:S04]  /*56fc0*/  LDL.LU R33, [R1+0x824] ;  /* 0x0008240001217983 */ /* 0x000ea80000300800 */
[----:B-1----:R-:W2:Y:S04]  /*56fd0*/  LDL.LU R34, [R1+0x828] ;  /* 0x0008280001227983 */ /* 0x002ea80000300800 */
[----:B------:R-:W2:Y:S04]  /*56fe0*/  LDL.LU R35, [R1+0x82c] ;  /* 0x00082c0001237983 */ /* 0x000ea80000300800 */
[----:B------:R-:W2:Y:S04]  /*56ff0*/  LDL.64 R50, [R1+0x48] ;  /* 0x0000480001327983 */ /* 0x000ea80000100a00 */
[----:B------:R-:W-:Y:S04]  /*57000*/  STL [R1+0x29c8], R60 ;  /* 0x0029c83c01007387 */ /* 0x000fe80000100800 */
[----:B------:R-:W-:Y:S01]  /*57010*/  STL [R1+0x29c4], R61 ;  /* 0x0029c43d01007387 */ /* 0x000fe20000100800 */
[----:B----4-:R-:W-:Y:S01]  /*57020*/  HMMA.16816.F32.BF16 R40, R44, R30, R40 ;  /* 0x0000001e2c28723c */ /* 0x010fe20000041828 */
[----:B------:R-:W-:-:S05]  /*57030*/  IMAD.MOV.U32 R3, RZ, RZ, R59 ;  /* 0x000000ffff037224 */ /* 0x000fca00078e003b */
[----:B------:R-:W-:Y:S01]  /*57040*/  HMMA.16816.F32.BF16 R8, R44, R14, R8 ;  /* 0x0000000e2c08723c */ /* 0x000fe20000041808 */
[----:B------:R0:W-:Y:S04]  /*57050*/  STL.64 [R1+0xe60], R52 ;  /* 0x000e603401007387 */ /* 0x0001e80000100a00 */
[----:B------:R1:W-:Y:S04]  /*57060*/  STL.64 [R1+0xe68], R54 ;  /* 0x000e683601007387 */ /* 0x0003e80000100a00 */
[----:B0-----:R-:W3:Y:S04]  /*57070*/  LDL.LU R52, [R1+0x810] ;  /* 0x0008100001347983 */ /* 0x001ee80000300800 */
[----:B------:R-:W3:Y:S04]  /*57080*/  LDL.LU R53, [R1+0x814] ;  /* 0x0008140001357983 */ /* 0x000ee80000300800 */
[----:B-1----:R-:W3:Y:S04]  /*57090*/  LDL.LU R54, [R1+0x818] ;  /* 0x0008180001367983 */ /* 0x002ee80000300800 */
[----:B------:R-:W3:Y:S04]  /*570a0*/  LDL.LU R55, [R1+0x81c] ;  /* 0x00081c0001377983 */ /* 0x000ee80000300800 */
[----:B------:R-:W3:Y:S04]  /*570b0*/  LDL.64 R58, [R1+0x38] ;  /* 0x00003800013a7983 */ /* 0x000ee80000100a00 */
[----:B------:R-:W-:Y:S04]  /*570c0*/  STL [R1+0x29cc], R3 ;  /* 0x0029cc0301007387 */ /* 0x000fe80000100800 */
[----:B------:R-:W-:Y:S01]  /*570d0*/  STL.64 [R1+0xe20], R40 ;  /* 0x000e202801007387 */ /* 0x000fe20000100a00 */
[----:B------:R-:W-:-:S03]  /*570e0*/  IMAD.MOV.U32 R60, RZ, RZ, R30 ;  /* 0x000000ffff3c7224 */ /* 0x000fc600078e001e */
[----:B------:R0:W-:Y:S01]  /*570f0*/  STL.64 [R1+0xe28], R42 ;  /* 0x000e282a01007387 */ /* 0x0001e20000100a00 */
[----:B------:R-:W-:-:S03]  /*57100*/  MOV R61, R31 ;  /* 0x0000001f003d7202 */ /* 0x000fc60000000f00 */
[----:B0-----:R-:W4:Y:S04]  /*57110*/  LDL.LU R42, [R1+0x2b08] ;  /* 0x002b0800012a7983 */ /* 0x001f280000300800 */
[----:B------:R-:W4:Y:S04]  /*57120*/  LDL.LU.64 R40, [R1+0x2b00] ;  /* 0x002b000001287983 */ /* 0x000f280000300a00 */
[----:B------:R-:W4:Y:S04]  /*57130*/  LDL.LU.64 R30, [R1+0x2af8] ;  /* 0x002af800011e7983 */ /* 0x000f280000300a00 */
[----:B------:R-:W-:Y:S04]  /*57140*/  STL [R1+0x29d4], R60 ;  /* 0x0029d43c01007387 */ /* 0x000fe80000100800 */
[----:B------:R-:W-:Y:S04]  /*57150*/  STL [R1+0x29d0], R61 ;  /* 0x0029d03d01007387 */ /* 0x000fe80000100800 */
[----:B------:R-:W-:Y:S04]  /*57160*/  STL.64 [R1+0xdf0], R8 ;  /* 0x000df00801007387 */ /* 0x000fe80000100a00 */
[----:B------:R0:W-:Y:S01]  /*57170*/  STL.64 [R1+0xdf8], R10 ;  /* 0x000df80a01007387 */ /* 0x0001e20000100a00 */
[----:B------:R-:W-:-:S03]  /*57180*/  IMAD.MOV.U32 R3, RZ, RZ, R15 ;  /* 0x000000ffff037224 */ /* 0x000fc600078e000f */
[----:B0-----:R-:W4:Y:S04]  /*57190*/  LDL.LU.64 R10, [R1+0x2af0] ;  /* 0x002af000010a7983 */ /* 0x001f280000300a00 */
[----:B------:R-:W4:Y:S01]  /*571a0*/  LDL.LU.64 R14, [R1+0x2ae8] ;  /* 0x002ae800010e7983 */ /* 0x000f220000300a00 */
[C---:B------:R-:W-:Y:S06]  /*571b0*/  HMMA.16816.F32.BF16 R16, R44.reuse, R22, R16 ;  /* 0x000000162c10723c */ /* 0x040fec0000041810 */
[----:B------:R-:W-:Y:S01]  /*571c0*/  HMMA.16816.F32.BF16 R24, R44, R38, R24 ;  /* 0x000000262c18723c */ /* 0x000fe20000041818 */
[----:B------:R-:W-:Y:S01]  /*571d0*/  STL [R1+0x29d8], R3 ;  /* 0x0029d80301007387 */ /* 0x000fe20000100800 */
[----:B------:R-:W-:-:S02]  /*571e0*/  IMAD.MOV.U32 R0, RZ, RZ, R23 ;  /* 0x000000ffff007224 */ /* 0x000fc400078e0017 */
[----:B------:R-:W-:Y:S02]  /*571f0*/  IMAD.MOV.U32 R2, RZ, RZ, R22 ;  /* 0x000000ffff027224 */ /* 0x000fe400078e0016 */
[----:B------:R-:W-:-:S11]  /*57200*/  IMAD.MOV.U32 R61, RZ, RZ, R38 ;  /* 0x000000ffff3d7224 */ /* 0x000fd600078e0026 */
[----:B------:R-:W-:Y:S04]  /*57210*/  STL.64 [R1+0xdb0], R16 ;  /* 0x000db01001007387 */ /* 0x000fe80000100a00 */
[----:B------:R0:W-:Y:S04]  /*57220*/  STL.64 [R1+0xdb8], R18 ;  /* 0x000db81201007387 */ /* 0x0001e80000100a00 */
[----:B0-----:R-:W4:Y:S04]  /*57230*/  LDL.LU.64 R18, [R1+0x2ae0] ;  /* 0x002ae00001127983 */ /* 0x001f280000300a00 */
[----:B------:R-:W4:Y:S04]  /*57240*/  LDL.LU.64 R22, [R1+0x2ad8] ;  /* 0x002ad80001167983 */ /* 0x000f280000300a00 */
[----:B------:R-:W-:Y:S04]  /*57250*/  STL [R1+0x29e0], R0 ;  /* 0x0029e00001007387 */ /* 0x000fe80000100800 */
[----:B------:R-:W-:Y:S04]  /*57260*/  STL [R1+0x29dc], R2 ;  /* 0x0029dc0201007387 */ /* 0x000fe80000100800 */
[----:B------:R-:W-:Y:S04]  /*57270*/  STL.64 [R1+0xd70], R24 ;  /* 0x000d701801007387 */ /* 0x000fe80000100a00 */
[----:B------:R0:W-:Y:S04]  /*57280*/  STL.64 [R1+0xd78], R26 ;  /* 0x000d781a01007387 */ /* 0x0001e80000100a00 */
[----:B0-----:R-:W4:Y:S04]  /*57290*/  LDL.LU.64 R26, [R1+0x2ad0] ;  /* 0x002ad000011a7983 */ /* 0x001f280000300a00 */
[----:B------:R-:W4:Y:S04]  /*572a0*/  LDL.LU R36, [R1+0x800] ;  /* 0x0008000001247983 */ /* 0x000f280000300800 */
[----:B------:R-:W4:Y:S04]  /*572b0*/  LDL.LU R37, [R1+0x804] ;  /* 0x0008040001257983 */ /* 0x000f280000300800 */
[----:B------:R-:W4:Y:S04]  /*572c0*/  LDL.LU R38, [R1+0x808] ;  /* 0x0008080001267983 */ /* 0x000f280000300800 */
[----:B------:R-:W4:Y:S04]  /*572d0*/  LDL.LU R39, [R1+0x80c] ;  /* 0x00080c0001277983 */ /* 0x000f280000300800 */
[----:B------:R-:W-:Y:S01]  /*572e0*/  STL [R1+0x29e4], R61 ;  /* 0x0029e43d01007387 */ /* 0x000fe20000100800 */
[----:B--2---:R-:W-:Y:S06]  /*572f0*/  HMMA.16816.F32.BF16 R32, R44, R50, R32 ;  /* 0x000000322c20723c */ /* 0x004fec0000041820 */
[----:B------:R-:W-:-:S02]  /*57300*/  IMAD.MOV.U32 R60, RZ, RZ, R51 ;  /* 0x000000ffff3c7224 */ /* 0x000fc400078e0033 */
[----:B------:R-:W-:-:S15]  /*57310*/  IMAD.MOV.U32 R3, RZ, RZ, R50 ;  /* 0x000000ffff037224 */ /* 0x000fde00078e0032 */
[----:B------:R-:W-:Y:S01]  /*57320*/  STL.64 [R1+0xd40], R32 ;  /* 0x000d402001007387 */ /* 0x000fe20000100a00 */
[----:B------:R-:W-:-:S03]  /*57330*/  IMAD.MOV.U32 R9, RZ, RZ, R35 ;  /* 0x000000ffff097224 */ /* 0x000fc600078e0023 */
[----:B------:R3:W-:Y:S01]  /*57340*/  STL.64 [R1+0xd48], R34 ;  /* 0x000d482201007387 */ /* 0x0007e20000100a00 */
[----:B------:R-:W-:Y:S02]  /*57350*/  IMAD.MOV.U32 R8, RZ, RZ, R33 ;  /* 0x000000ffff087224 */ /* 0x000fe400078e0021 */
[----:B---3--:R-:W-:Y:S01]  /*57360*/  HMMA.16816.F32.BF16 R32, R44, R58, R52 ;  /* 0x0000003a2c20723c */ /* 0x008fe20000041834 */
[----:B------:R-:W-:Y:S04]  /*57370*/  STL [R1+0x29ec], R60 ;  /* 0x0029ec3c01007387 */ /* 0x000fe80000100800 */
[----:B------:R-:W-:Y:S04]  /*57380*/  STL [R1+0x29e8], R3 ;  /* 0x0029e80301007387 */ /* 0x000fe80000100800 */
[----:B------:R-:W-:Y:S04]  /*57390*/  STL [R1+0x2510], R8 ;  /* 0x0025100801007387 */ /* 0x000fe80000100800 */
[----:B------:R-:W-:Y:S10]  /*573a0*/  STL [R1+0x250c], R9 ;  /* 0x00250c0901007387 */ /* 0x000ff40000100800 */
[----:B------:R-:W-:Y:S04]  /*573b0*/  STL.64 [R1+0xd00], R32 ;  /* 0x000d002001007387 */ /* 0x000fe80000100a00 */
[----:B------:R0:W-:Y:S04]  /*573c0*/  STL.64 [R1+0xd08], R34 ;  /* 0x000d082201007387 */ /* 0x0001e80000100a00 */
[----:B------:R-:W2:Y:S01]  /*573d0*/  LDL.LU R48, [R1+0x7f0] ;  /* 0x0007f00001307983 */ /* 0x000ea20000300800 */
[----:B----4-:R-:W-:-:S02]  /*573e0*/  IMAD.MOV.U32 R49, RZ, RZ, R10 ;  /* 0x000000ffff317224 */ /* 0x010fc400078e000a */
[----:B------:R-:W-:Y:S01]  /*573f0*/  IMAD.MOV.U32 R50, RZ, RZ, R14 ;  /* 0x000000ffff327224 */ /* 0x000fe200078e000e */
[----:B------:R-:W3:Y:S04]  /*57400*/  LDL.LU R10, [R1+0x2acc] ;  /* 0x002acc00010a7983 */ /* 0x000ee80000300800 */
[----:B------:R-:W4:Y:S01]  /*57410*/  LDL.LU R14, [R1+0x2ac8] ;  /* 0x002ac800010e7983 */ /* 0x000f220000300800 */
[----:B------:R-:W-:-:S03]  /*57420*/  IMAD.MOV.U32 R51, RZ, RZ, R15 ;  /* 0x000000ffff337224 */ /* 0x000fc600078e000f */
[----:B------:R-:W4:Y:S01]  /*57430*/  LDL.LU R15, [R1+0x2ac4] ;  /* 0x002ac400010f7983 */ /* 0x000f220000300800 */
[----:B------:R-:W-:Y:S02]  /*57440*/  IMAD.MOV.U32 R17, RZ, RZ, R35 ;  /* 0x000000ffff117224 */ /* 0x000fe400078e0023 */
[----:B------:R-:W-:Y:S02]  /*57450*/  IMAD.MOV.U32 R13, RZ, RZ, R34 ;  /* 0x000000ffff0d7224 */ /* 0x000fe400078e0022 */
[----:B------:R-:W-:Y:S01]  /*57460*/  IMAD.MOV.U32 R52, RZ, RZ, R11 ;  /* 0x000000ffff347224 */ /* 0x000fe200078e000b */
[----:B0-----:R-:W2:Y:S04]  /*57470*/  LDL.64 R34, [R1+0x18] ;  /* 0x0000180001227983 */ /* 0x001ea80000100a00 */
[----:B------:R-:W3:Y:S01]  /*57480*/  LDL.LU R11, [R1+0x2ac0] ;  /* 0x002ac000010b7983 */ /* 0x000ee20000300800 */
[----:B------:R-:W-:-:S03]  /*57490*/  IMAD.MOV.U32 R12, RZ, RZ, R32 ;  /* 0x000000ffff0c7224 */ /* 0x000fc600078e0020 */
[----:B------:R-:W2:Y:S04]  /*574a0*/  LDL.LU R53, [R1+0x7e4] ;  /* 0x0007e40001357983 */ /* 0x000ea80000300800 */
[----:B------:R-:W2:Y:S01]  /*574b0*/  LDL.LU R54, [R1+0x7e8] ;  /* 0x0007e80001367983 */ /* 0x000ea20000300800 */
[----:B------:R-:W-:Y:S01]  /*574c0*/  IMAD.MOV.U32 R2, RZ, RZ, R58 ;  /* 0x000000ffff027224 */ /* 0x000fe200078e003a */
[----:B------:R-:W-:Y:S02]  /*574d0*/  MOV R8, R59 ;  /* 0x0000003b00087202 */ /* 0x000fe40000000f00 */
[----:B------:R-:W2:Y:S04]  /*574e0*/  LDL.LU R55, [R1+0x7ec] ;  /* 0x0007ec0001377983 */ /* 0x000ea80000300800 */
[----:B------:R-:W2:Y:S04]  /*574f0*/  LDL.64 R58, [R1+0x8] ;  /* 0x00000800013a7983 */ /* 0x000ea80000100a00 */
[----:B----4-:R0:W-:Y:S04]  /*57500*/  STL.64 [R1+0x2a50], R14 ;  /* 0x002a500e01007387 */ /* 0x0101e80000100a00 */
[----:B------:R1:W-:Y:S04]  /*57510*/  STL.64 [R1+0x2a48], R12 ;  /* 0x002a480c01007387 */ /* 0x0003e80000100a00 */
[----:B0-----:R-:W4:Y:S01]  /*57520*/  LDL.64 R14, [R1+0x28] ;  /* 0x00002800010e7983 */ /* 0x001f220000100a00 */
[----:B------:R-:W-:-:S03]  /*57530*/  IMAD.MOV.U32 R16, RZ, RZ, R33 ;  /* 0x000000ffff107224 */ /* 0x000fc600078e0021 */
[----:B---3--:R-:W-:Y:S04]  /*57540*/  STL.64 [R1+0x2a40], R10 ;  /* 0x002a400a01007387 */ /* 0x008fe80000100a00 */
[----:B------:R-:W-:Y:S04]  /*57550*/  STL [R1+0x2a38], R8 ;  /* 0x002a380801007387 */ /* 0x000fe80000100800 */
[----:B------:R-:W-:Y:S04]  /*57560*/  STL [R1+0x2518], R16 ;  /* 0x0025181001007387 */ /* 0x000fe80000100800 */
[----:B------:R-:W-:Y:S01]  /*57570*/  STL [R1+0x2514], R17 ;  /* 0x0025141101007387 */ /* 0x000fe20000100800 */
[----:B-1----:R-:W-:-:S02]  /*57580*/  IMAD.MOV.U32 R12, RZ, RZ, R22 ;  /* 0x000000ffff0c7224 */ /* 0x002fc400078e0016 */
[----:B------:R-:W-:Y:S01]  /*57590*/  IMAD.MOV.U32 R13, RZ, RZ, R31 ;  /* 0x000000ffff0d7224 */ /* 0x000fe200078e001f */
[C---:B--2---:R-:W-:Y:S06]  /*575a0*/  HMMA.16816.F32.BF16 R48, R44.reuse, R34, R48 ;  /* 0x000000222c30723c */ /* 0x044fec0000041830 */
[----:B------:R-:W-:Y:S02]  /*575b0*/  IMAD.MOV.U32 R60, RZ, RZ, R34 ;  /* 0x000000ffff3c7224 */ /* 0x000fe400078e0022 */
[----:B------:R-:W-:Y:S01]  /*575c0*/  IMAD.MOV.U32 R3, RZ, RZ, R35 ;  /* 0x000000ffff037224 */ /* 0x000fe200078e0023 */
[----:B----4-:R-:W-:Y:S06]  /*575d0*/  HMMA.16816.F32.BF16 R36, R44, R14, R36 ;  /* 0x0000000e2c24723c */ /* 0x010fec0000041824 */
[----:B------:R-:W-:Y:S01]  /*575e0*/  IMAD.MOV.U32 R61, RZ, RZ, R14 ;  /* 0x000000ffff3d7224 */ /* 0x000fe200078e000e */
[----:B------:R-:W-:Y:S01]  /*575f0*/  MOV R0, R15 ;  /* 0x0000000f00007202 */ /* 0x000fe20000000f00 */
[----:B------:R-:W-:Y:S01]  /*57600*/  IMAD.MOV.U32 R14, RZ, RZ, R27 ;  /* 0x000000ffff0e7224 */ /* 0x000fe200078e001b */
[----:B------:R-:W-:-:S14]  /*57610*/  MOV R15, R30 ;  /* 0x0000001e000f7202 */ /* 0x000fdc0000000f00 */
[----:B------:R0:W-:Y:S04]  /*57620*/  STL.64 [R1+0xcc0], R36 ;  /* 0x000cc02401007387 */ /* 0x0001e80000100a00 */
[----:B------:R1:W-:Y:S01]  /*57630*/  STL.64 [R1+0xcc8], R38 ;  /* 0x000cc82601007387 */ /* 0x0003e20000100a00 */
[----:B------:R-:W-:Y:S02]  /*57640*/  IMAD.MOV.U32 R20, RZ, RZ, R36 ;  /* 0x000000ffff147224 */ /* 0x000fe400078e0024 */
[----:B------:R-:W-:Y:S02]  /*57650*/  IMAD.MOV.U32 R24, RZ, RZ, R37 ;  /* 0x000000ffff187224 */ /* 0x000fe400078e0025 */
[----:B------:R-:W-:Y:S02]  /*57660*/  IMAD.MOV.U32 R21, RZ, RZ, R38 ;  /* 0x000000ffff157224 */ /* 0x000fe400078e0026 */
[----:B------:R-:W-:Y:S01]  /*57670*/  IMAD.MOV.U32 R25, RZ, RZ, R39 ;  /* 0x000000ffff197224 */ /* 0x000fe200078e0027 */
[----:B0-----:R-:W2:Y:S04]  /*57680*/  LDL.LU R36, [R1+0x790] ;  /* 0x0007900001247983 */ /* 0x001ea80000300800 */
[----:B------:R-:W2:Y:S01]  /*57690*/  LDL.LU R37, [R1+0x794] ;  /* 0x0007940001257983 */ /* 0x000ea20000300800 */
[----:B-1----:R-:W-:-:S02]  /*576a0*/  IMAD.MOV.U32 R38, RZ, RZ, R26 ;  /* 0x000000ffff267224 */ /* 0x002fc400078e001a */
[----:B------:R-:W-:Y:S01]  /*576b0*/  IMAD.MOV.U32 R39, RZ, RZ, R23 ;  /* 0x000000ffff277224 */ /* 0x000fe200078e0017 */
[----:B------:R-:W3:Y:S04]  /*576c0*/  LDL.LU R26, [R1+0x2abc] ;  /* 0x002abc00011a7983 */ /* 0x000ee80000300800 */
[----:B------:R-:W4:Y:S04]  /*576d0*/  LDL.LU R23, [R1+0x2ab8] ;  /* 0x002ab80001177983 */ /* 0x000f280000300800 */
[----:B------:R-:W2:Y:S04]  /*576e0*/  LDL.LU R8, [R1+0x7b0] ;  /* 0x0007b00001087983 */ /* 0x000ea80000300800 */
[----:B------:R-:W2:Y:S04]  /*576f0*/  LDL.LU R9, [R1+0x7b4] ;  /* 0x0007b40001097983 */ /* 0x000ea80000300800 */
[----:B------:R-:W2:Y:S04]  /*57700*/  LDL.LU R10, [R1+0x7b8] ;  /* 0x0007b800010a7983 */ /* 0x000ea80000300800 */
[----:B------:R-:W2:Y:S04]  /*57710*/  LDL.LU R11, [R1+0x7bc] ;  /* 0x0007bc00010b7983 */ /* 0x000ea80000300800 */
[----:B------:R-:W3:Y:S04]  /*57720*/  LDL.LU R22, [R1+0x2ab4] ;  /* 0x002ab40001167983 */ /* 0x000ee80000300800 */
[----:B------:R-:W4:Y:S04]  /*57730*/  LDL.LU R31, [R1+0x2ab0] ;  /* 0x002ab000011f7983 */ /* 0x000f280000300800 */
[----:B------:R-:W2:Y:S04]  /*57740*/  LDL.LU R27, [R1+0x2aac] ;  /* 0x002aac00011b7983 */ /* 0x000ea80000300800 */
[----:B------:R-:W2:Y:S04]  /*57750*/  LDL.LU R30, [R1+0x2aa8] ;  /* 0x002aa800011e7983 */ /* 0x000ea80000300800 */
[----:B------:R-:W2:Y:S01]  /*57760*/  LDL.LU.64 R34, [R1+0x2aa0] ;  /* 0x002aa00001227983 */ /* 0x000ea20000300a00 */
[----:B------:R-:W-:Y:S01]  /*57770*/  HMMA.16816.F32.BF16 R52, R44, R58, R52 ;  /* 0x0000003a2c34723c */ /* 0x000fe20000041834 */
[----:B------:R-:W-:-:S02]  /*57780*/  IMAD.MOV.U32 R32, RZ, RZ, R49 ;  /* 0x000000ffff207224 */ /* 0x000fc400078e0031 */
[----:B------:R-:W-:Y:S01]  /*57790*/  IMAD.MOV.U32 R33, RZ, RZ, R51 ;  /* 0x000000ffff217224 */ /* 0x000fe200078e0033 */
[----:B------:R-:W-:Y:S01]  /*577a0*/  STL.64 [R1+0xc90], R48 ;  /* 0x000c903001007387 */ /* 0x000fe20000100a00 */
[----:B------:R-:W-:-:S03]  /*577b0*/  IMAD.MOV.U32 R29, RZ, RZ, R50 ;  /* 0x000000ffff1d7224 */ /* 0x000fc600078e0032 */
[----:B------:R0:W-:Y:S01]  /*577c0*/  STL.64 [R1+0xc98], R50 ;  /* 0x000c983201007387 */ /* 0x0001e20000100a00 */
[----:B------:R-:W-:-:S03]  /*577d0*/  IMAD.MOV.U32 R28, RZ, RZ, R48 ;  /* 0x000000ffff1c7224 */ /* 0x000fc600078e0030 */
[----:B0-----:R-:W2:Y:S04]  /*577e0*/  LDL.LU.64 R50, [R1+0x2a98] ;  /* 0x002a980001327983 */ /* 0x001ea80000300a00 */
[----:B------:R-:W-:Y:S04]  /*577f0*/  STL [R1+0x2744], R32 ;  /* 0x0027442001007387 */ /* 0x000fe80000100800 */
[----:B------:R3:W-:Y:S02]  /*57800*/  STL [R1+0x2740], R33 ;  /* 0x0027402101007387 */ /* 0x0007e40000100800 */
[----:B---3--:R-:W-:-:S02]  /*57810*/  IMAD.MOV.U32 R33, RZ, RZ, R22 ;  /* 0x000000ffff217224 */ /* 0x008fc400078e0016 */
[----:B----4-:R-:W-:Y:S01]  /*57820*/  IMAD.MOV.U32 R32, RZ, RZ, R31 ;  /* 0x000000ffff207224 */ /* 0x010fe200078e001f */
[----:B--2---:R0:W-:Y:S04]  /*57830*/  STL.64 [R1+0x2a20], R34 ;  /* 0x002a202201007387 */ /* 0x0041e80000100a00 */
[----:B------:R-:W2:Y:S04]  /*57840*/  LDL.LU R31, [R1+0x2a94] ;  /* 0x002a9400011f7983 */ /* 0x000ea80000300800 */
[----:B------:R-:W3:Y:S01]  /*57850*/  LDL.LU R22, [R1+0x2a90] ;  /* 0x002a900001167983 */ /* 0x000ee20000300800 */
[----:B0-----:R-:W-:Y:S01]  /*57860*/  IMAD.MOV.U32 R34, RZ, RZ, R23 ;  /* 0x000000ffff227224 */ /* 0x001fe200078e0017 */
[----:B------:R-:W-:-:S02]  /*57870*/  MOV R35, R26 ;  /* 0x0000001a00237202 */ /* 0x000fc40000000f00 */
[----:B------:R-:W3:Y:S04]  /*57880*/  LDL.LU R23, [R1+0x2a8c] ;  /* 0x002a8c0001177983 */ /* 0x000ee80000300800 */
[----:B------:R-:W4:Y:S04]  /*57890*/  LDL.LU R26, [R1+0x2a88] ;  /* 0x002a8800011a7983 */ /* 0x000f280000300800 */
[----:B------:R-:W-:Y:S04]  /*578a0*/  STL [R1+0x2700], R28 ;  /* 0x0027001c01007387 */ /* 0x000fe80000100800 */
[----:B------:R-:W-:Y:S04]  /*578b0*/  STL [R1+0x26fc], R29 ;  /* 0x0026fc1d01007387 */ /* 0x000fe80000100800 */
[----:B------:R-:W-:Y:S04]  /*578c0*/  STL.64 [R1+0xc50], R52 ;  /* 0x000c503401007387 */ /* 0x000fe80000100a00 */
[----:B------:R0:W-:Y:S04]  /*578d0*/  STL.64 [R1+0xc58], R54 ;  /* 0x000c583601007387 */ /* 0x0001e80000100a00 */
[----:B0-----:R-:W3:Y:S01]  /*578e0*/  LDL.LU.64 R54, [R1+0x2a80] ;  /* 0x002a800001367983 */ /* 0x001ee20000300a00 */
[----:B------:R-:W-:-:S02]  /*578f0*/  IMAD.MOV.U32 R29, RZ, RZ, R58 ;  /* 0x000000ffff1d7224 */ /* 0x000fc400078e003a */
[----:B------:R-:W-:Y:S02]  /*57900*/  IMAD.MOV.U32 R28, RZ, RZ, R59 ;  /* 0x000000ffff1c7224 */ /* 0x000fe400078e003b */
[----:B------:R-:W4:Y:S04]  /*57910*/  LDL.LU.64 R58, [R1+0x2a78] ;  /* 0x002a7800013a7983 */ /* 0x000f280000300a00 */
[----:B--2---:R0:W-:Y:S04]  /*57920*/  STL.64 [R1+0x2a18], R30 ;  /* 0x002a181e01007387 */ /* 0x0041e80000100a00 */
[----:B------:R1:W-:Y:S01]  /*57930*/  STL.64 [R1+0x2a10], R28 ;  /* 0x002a101c01007387 */ /* 0x0003e20000100a00 */
[----:B0-----:R-:W-:-:S02]  /*57940*/  IMAD.MOV.U32 R30, RZ, RZ, R50 ;  /* 0x000000ffff1e7224 */ /* 0x001fc400078e0032 */
[----:B-1----:R-:W-:Y:S02]  /*57950*/  IMAD.MOV.U32 R29, RZ, RZ, R27 ;  /* 0x000000ffff1d7224 */ /* 0x002fe400078e001b */
[----:B------:R-:W-:Y:S02]  /*57960*/  IMAD.MOV.U32 R31, RZ, RZ, R51 ;  /* 0x000000ffff1f7224 */ /* 0x000fe400078e0033 */
[----:B---3--:R-:W-:Y:S02]  /*57970*/  IMAD.MOV.U32 R28, RZ, RZ, R55 ;  /* 0x000000ffff1c7224 */ /* 0x008fe400078e0037 */
[----:B------:R-:W2:Y:S04]  /*57980*/  LDL.LU R55, [R1+0x2a74] ;  /* 0x002a740001377983 */ /* 0x000ea80000300800 */
[----:B------:R-:W3:Y:S04]  /*57990*/  LDL.LU R27, [R1+0x2a70] ;  /* 0x002a7000011b7983 */ /* 0x000ee80000300800 */
[----:B------:R-:W3:Y:S04]  /*579a0*/  LDL.LU R50, [R1+0x2a6c] ;  /* 0x002a6c0001327983 */ /* 0x000ee80000300800 */
[----:B------:R-:W3:Y:S01]  /*579b0*/  LDL.LU R51, [R1+0x2a68] ;  /* 0x002a680001337983 */ /* 0x000ee20000300800 */
[----:B----4-:R-:W-:-:S15]  /*579c0*/  HMMA.16816.F32.BF16 R28, R44, R58, R28 ;  /* 0x0000003a2c1c723c */ /* 0x010fde000004181c */
[----:B------:R-:W-:-:S08]  /*579d0*/  NOP ;  /* 0x0000000000007918 */ /* 0x000fd00000000000 */
[----:B------:R-:W-:Y:S01]  /*579e0*/  STL.64 [R1+0xc10], R28 ;  /* 0x000c101c01007387 */ /* 0x000fe20000100a00 */
[----:B------:R-:W-:-:S03]  /*579f0*/  IMAD.MOV.U32 R49, RZ, RZ, R31 ;  /* 0x000000ffff317224 */ /* 0x000fc600078e001f */
[----:B------:R2:W-:Y:S01]  /*57a00*/  STL.64 [R1+0xc18], R30 ;  /* 0x000c181e01007387 */ /* 0x0005e20000100a00 */
[----:B------:R-:W-:Y:S02]  /*57a10*/  IMAD.MOV.U32 R48, RZ, RZ, R29 ;  /* 0x000000ffff307224 */ /* 0x000fe400078e001d */
[C---:B--2---:R-:W-:Y:S06]  /*57a20*/  HMMA.16816.F32.BF16 R28, R44.reuse, R54, R32 ;  /* 0x000000362c1c723c */ /* 0x044fec0000041820 */
[----:B---3--:R-:W-:-:S15]  /*57a30*/  HMMA.16816.F32.BF16 R8, R44, R50, R8 ;  /* 0x000000322c08723c */ /* 0x008fde0000041808 */
[----:B------:R-:W-:-:S03]  /*57a40*/  NOP ;  /* 0x0000000000007918 */ /* 0x000fc60000000000 */
[----:B------:R-:W-:Y:S01]  /*57a50*/  IMAD.MOV.U32 R57, RZ, RZ, R31 ;  /* 0x000000ffff397224 */ /* 0x000fe200078e001f */
[----:B------:R-:W-:Y:S01]  /*57a60*/  MOV R56, R29 ;  /* 0x0000001d00387202 */ /* 0x000fe20000000f00 */
[----:B------:R-:W-:Y:S01]  /*57a70*/  IMAD.MOV.U32 R53, RZ, RZ, R30 ;  /* 0x000000ffff357224 */ /* 0x000fe200078e001e */
[----:B------:R-:W-:Y:S01]  /*57a80*/  STL.64 [R1+0xbe0], R28 ;  /* 0x000be01c01007387 */ /* 0x000fe20000100a00 */
[----:B------:R-:W-:-:S03]  /*57a90*/  IMAD.MOV.U32 R52, RZ, RZ, R28 ;  /* 0x000000ffff347224 */ /* 0x000fc600078e001c */
[----:B------:R-:W-:Y:S04]  /*57aa0*/  STL.64 [R1+0xbe8], R30 ;  /* 0x000be81e01007387 */ /* 0x000fe80000100a00 */
[----:B------:R-:W-:Y:S04]  /*57ab0*/  STL.64 [R1+0x2850], R58 ;  /* 0x0028503a01007387 */ /* 0x000fe80000100a00 */
[----:B------:R-:W-:Y:S04]  /*57ac0*/  STL.64 [R1+0x2848], R56 ;  /* 0x0028483801007387 */ /* 0x000fe80000100a00 */
[----:B------:R-:W-:Y:S04]  /*57ad0*/  STL.64 [R1+0x2840], R54 ;  /* 0x0028403601007387 */ /* 0x000fe80000100a00 */
[----:B------:R-:W-:Y:S04]  /*57ae0*/  STL.64 [R1+0x2838], R52 ;  /* 0x0028383401007387 */ /* 0x000fe80000100a00 */
[----:B------:R-:W-:Y:S04]  /*57af0*/  STL.64 [R1+0x2830], R50 ;  /* 0x0028303201007387 */ /* 0x000fe80000100a00 */
[----:B------:R-:W-:Y:S04]  /*57b00*/  STL.64 [R1+0x2828], R48 ;  /* 0x0028283001007387 */ /* 0x000fe80000100a00 */
[----:B------:R-:W-:Y:S04]  /*57b10*/  STL.64 [R1+0xb80], R8 ;  /* 0x000b800801007387 */ /* 0x000fe80000100a00 */
[----:B------:R0:W-:Y:S02]  /*57b20*/  STL.64 [R1+0xb88], R10 ;  /* 0x000b880a01007387 */ /* 0x0001e40000100a00 */
[----:B0-----:R-:W-:Y:S06]  /*57b30*/  HMMA.16816.F32.BF16 R8, R44, R26, R12 ;  /* 0x0000001a2c08723c */ /* 0x001fec000004180c */
[----:B------:R-:W-:Y:S04]  /*57b40*/  STL.64 [R1+0x2860], R26 ;  /* 0x0028601a01007387 */ /* 0x000fe80000100a00 */
[----:B------:R0:W-:-:S13]  /*57b50*/  STL.64 [R1+0x2858], R24 ;  /* 0x0028581801007387 */ /* 0x0001da0000100a00 */
[----:B------:R-:W-:Y:S04]  /*57b60*/  STL.64 [R1+0xb70], R8 ;  /* 0x000b700801007387 */ /* 0x000fe80000100a00 */
[----:B------:R1:W-:Y:S04]  /*57b70*/  STL.64 [R1+0xb78], R10 ;  /* 0x000b780a01007387 */ /* 0x0003e80000100a00 */
[----:B0-----:R-:W2:Y:S01]  /*57b80*/  LDL.LU R24, [R1+0x720] ;  /* 0x0007200001187983 */ /* 0x001ea20000300800 */
[----:B-1----:R-:W-:-:S15]  /*57b90*/  HMMA.16816.F32.BF16 R8, R44, R22, R36 ;  /* 0x000000162c08723c */ /* 0x002fde0000041824 */
[----:B------:R-:W-:-:S08]  /*57ba0*/  NOP ;  /* 0x0000000000007918 */ /* 0x000fd00000000000 */
[----:B------:R0:W-:Y:S04]  /*57bb0*/  STL.64 [R1+0xb60], R8 ;  /* 0x000b600801007387 */ /* 0x0001e80000100a00 */
[----:B------:R1:W-:Y:S04]  /*57bc0*/  STL.64 [R1+0xb68], R10 ;  /* 0x000b680a01007387 */ /* 0x0003e80000100a00 */
[----:B------:R-:W2:Y:S04]  /*57bd0*/  LDL.LU R25, [R1+0x724] ;  /* 0x0007240001197983 */ /* 0x000ea80000300800 */
[----:B------:R-:W3:Y:S01]  /*57be0*/  LDL.LU R26, [R1+0x728] ;  /* 0x00072800011a7983 */ /* 0x000ee20000300800 */
[----:B------:R-:W-:-:S03]  /*57bf0*/  IMAD.MOV.U32 R27, RZ, RZ, R18 ;  /* 0x000000ffff1b7224 */ /* 0x000fc600078e0012 */
[----:B------:R-:W4:Y:S01]  /*57c00*/  LDL.LU R18, [R1+0x2a64] ;  /* 0x002a640001127983 */ /* 0x000f220000300800 */
[----:B------:R-:W-:Y:S02]  /*57c10*/  IMAD.MOV.U32 R59, RZ, RZ, R4 ;  /* 0x000000ffff3b7224 */ /* 0x000fe400078e0004 */
[----:B------:R-:W-:Y:S02]  /*57c20*/  IMAD.MOV.U32 R58, RZ, RZ, R5 ;  /* 0x000000ffff3a7224 */ /* 0x000fe400078e0005 */
[----:B------:R-:W-:Y:S01]  /*57c30*/  IMAD.MOV.U32 R52, RZ, RZ, R19 ;  /* 0x000000ffff347224 */ /* 0x000fe200078e0013 */
[----:B---3--:R-:W-:Y:S04]  /*57c40*/  STL.64 [R1+0x29f8], R26 ;  /* 0x0029f81a01007387 */ /* 0x008fe80000100a00 */
[----:B--2---:R2:W-:Y:S04]  /*57c50*/  STL.64 [R1+0x29f0], R24 ;  /* 0x0029f01801007387 */ /* 0x0045e80000100a00 */
[----:B------:R-:W3:Y:S04]  /*57c60*/  LDL.64 R50, [R1+0x118] ;  /* 0x0001180001327983 */ /* 0x000ee80000100a00 */
        /* <DEDUP_REMOVED lines=24> */
[----:B--2---:R-:W2:Y:S04]  /*57df0*/  LDL.LU R24, [R1+0x370] ;  /* 0x0003700001187983 */ /* 0x004ea80000300800 */
[----:B------:R-:W2:Y:S04]  /*57e00*/  LDL.LU R25, [R1+0x374] ;  /* 0x0003740001197983 */ /* 0x000ea80000300800 */
[----:B------:R-:W2:Y:S01]  /*57e10*/  LDL.LU R26, [R1+0x378] ;  /* 0x00037800011a7983 */ /* 0x000ea20000300800 */
[----:B----4-:R-:W-:-:S03]  /*57e20*/  IMAD.MOV.U32 R27, RZ, RZ, R18 ;  /* 0x000000ffff1b7224 */ /* 0x010fc600078e0012 */
[----:B------:R-:W3:Y:S04]  /*57e30*/  LDL.LU R18, [R1+0x2a60] ;  /* 0x002a600001127983 */ /* 0x000ee80000300800 */
[----:B------:R-:W4:Y:S04]  /*57e40*/  LDL R43, [R1+0x2500] ;  /* 0x00250000012b7983 */ /* 0x000f280000100800 */
[----:B------:R-:W3:Y:S04]  /*57e50*/  LDL.LU R19, [R1+0x2a5c] ;  /* 0x002a5c0001137983 */ /* 0x000ee80000300800 */
[----:B------:R-:W4:Y:S04]  /*57e60*/  LDL.LU R53, [R1+0x714] ;  /* 0x0007140001357983 */ /* 0x000f280000300800 */
[----:B------:R-:W4:Y:S04]  /*57e70*/  LDL.LU R54, [R1+0x718] ;  /* 0x0007180001367983 */ /* 0x000f280000300800 */
[----:B------:R-:W4:Y:S04]  /*57e80*/  LDL.LU R55, [R1+0x71c] ;  /* 0x00071c0001377983 */ /* 0x000f280000300800 */
[----:B------:R0:W-:Y:S04]  /*57e90*/  STL.64 [R1+0x2870], R22 ;  /* 0x0028701601007387 */ /* 0x0001e80000100a00 */
[----:B------:R-:W-:Y:S01]  /*57ea0*/  STL.64 [R1+0x2868], R20 ;  /* 0x0028681401007387 */ /* 0x000fe20000100a00 */
[----:B0-----:R-:W-:-:S03]  /*57eb0*/  IMAD.MOV.U32 R22, RZ, RZ, R41 ;  /* 0x000000ffff167224 */ /* 0x001fc600078e0029 */
[----:B------:R-:W2:Y:S01]  /*57ec0*/  LDL.LU R41, [R1+0x2a58] ;  /* 0x002a580001297983 */ /* 0x000ea20000300800 */
[----:B---3--:R-:W-:-:S15]  /*57ed0*/  HMMA.16816.F32.BF16 R12, R44, R18, R12 ;  /* 0x000000122c0c723c */ /* 0x008fde000004180c */
[----:B------:R-:W-:-:S08]  /*57ee0*/  NOP ;  /* 0x0000000000007918 */ /* 0x000fd00000000000 */
        /* <DEDUP_REMOVED lines=9> */
[----:B------:R-:W2:Y:S04]  /*57f80*/  LDL.LU R8, [R1+0x2a38] ;  /* 0x002a380001087983 */ /* 0x000ea80000300800 */
        /* <DEDUP_REMOVED lines=17> */
[----:B------:R0:W-:Y:S04]  /*580a0*/  STL.64 [R1+0x2890], R6 ;  /* 0x0028900601007387 */ /* 0x0001e80000100a00 */
[----:B--2---:R-:W-:Y:S04]  /*580b0*/  STL.64 [R1+0x2888], R4 ;  /* 0x0028880401007387 */ /* 0x004fe80000100a00 */
[----:B0-----:R-:W2:Y:S01]  /*580c0*/  LDL.64 R6, [R1+0x138] ;  /* 0x0001380001067983 */ /* 0x001ea20000100a00 */
[----:B---3--:R-:W-:-:S15]  /*580d0*/  HMMA.16816.F32.BF16 R28, R44, R34, R28 ;  /* 0x000000222c1c723c */ /* 0x008fde000004181c */
[----:B------:R-:W-:-:S08]  /*580e0*/  NOP ;  /* 0x0000000000007918 */ /* 0x000fd00000000000 */
[----:B------:R-:W-:Y:S04]  /*580f0*/  STL.64 [R1+0xb10], R28 ;  /* 0x000b101c01007387 */ /* 0x000fe80000100a00 */
[----:B------:R0:W-:Y:S04]  /*58100*/  STL.64 [R1+0xb18], R30 ;  /* 0x000b181e01007387 */ /* 0x0001e80000100a00 */
[----:B0-----:R-:W3:Y:S04]  /*58110*/  LDL.LU.64 R30, [R1+0x2a18] ;  /* 0x002a1800011e7983 */ /* 0x001ee80000300a00 */
[----:B------:R-:W4:Y:S04]  /*58120*/  LDL.LU.64 R28, [R1+0x2a10] ;  /* 0x002a1000011c7983 */ /* 0x000f280000300a00 */
[----:B------:R0:W-:Y:S04]  /*58130*/  STL.64 [R1+0x2820], R34 ;  /* 0x0028202201007387 */ /* 0x0001e80000100a00 */
[----:B------:R-:W2:Y:S04]  /*58140*/  LDL.LU R32, [R1+0x360] ;  /* 0x0003600001207983 */ /* 0x000ea80000300800 */
[----:B------:R-:W2:Y:S04]  /*58150*/  LDL.LU R33, [R1+0x364] ;  /* 0x0003640001217983 */ /* 0x000ea80000300800 */
[----:B0-----:R-:W2:Y:S04]  /*58160*/  LDL.LU R34, [R1+0x368] ;  /* 0x0003680001227983 */ /* 0x001ea80000300800 */
[----:B------:R-:W2:Y:S01]  /*58170*/  LDL.LU R35, [R1+0x36c] ;  /* 0x00036c0001237983 */ /* 0x000ea20000300800 */
[----:B---3--:R-:W-:Y:S03]  /*58180*/  HMMA.16816.F32.BF16 R44, R44, R30, R36 ;  /* 0x0000001e2c2c723c */ /* 0x008fe60000041824 */
[----:B------:R-:W3:Y:S04]  /*58190*/  LDL.LU.64 R38, [R1+0x2a08] ;  /* 0x002a080001267983 */ /* 0x000ee80000300a00 */
[----:B------:R-:W3:-:S15]  /*581a0*/  LDL.LU.64 R36, [R1+0x2a00] ;  /* 0x002a000001247983 */ /* 0x000ede0000300a00 */
[----:B------:R-:W-:-:S01]  /*581b0*/  NOP ;  /* 0x0000000000007918 */ /* 0x000fc20000000000 */
[----:B------:R-:W-:Y:S04]  /*581c0*/  STL.64 [R1+0x380], R44 ;  /* 0x0003802c01007387 */ /* 0x000fe80000100a00 */
[----:B------:R0:W-:Y:S04]  /*581d0*/  STL.64 [R1+0x388], R46 ;  /* 0x0003882e01007387 */ /* 0x0001e80000100a00 */
[----:B------:R-:W-:Y:S01]  /*581e0*/  STL.64 [R1+0x2818], R30 ;  /* 0x0028181e01007387 */ /* 0x000fe20000100a00 */
[----:B0-----:R-:W-:Y:S01]  /*581f0*/  MOV R46, R41 ;  /* 0x00000029002e7202 */ /* 0x001fe20000000f00 */
[----:B------:R-:W-:-:S07]  /*58200*/  IMAD.MOV.U32 R47, RZ, RZ, R40 ;  /* 0x000000ffff2f7224 */ /* 0x000fce00078e0028 */
[----:B---3--:R-:W-:Y:S01]  /*58210*/  HMMA.16816.F32.BF16 R44, R36, R46, R24 ;  /* 0x0000002e242c723c */ /* 0x008fe20000041818 */
[----:B------:R-:W3:Y:S04]  /*58220*/  LDL.LU.64 R26, [R1+0x29f8] ;  /* 0x0029f800011a7983 */ /* 0x000ee80000300a00 */
[----:B------:R-:W3:Y:S01]  /*58230*/  LDL.LU.64 R24, [R1+0x29f0] ;  /* 0x0029f00001187983 */ /* 0x000ee20000300a00 */
[----:B------:R-:W-:-:S03]  /*58240*/  IMAD.MOV.U32 R23, RZ, RZ, R42 ;  /* 0x000000ffff177224 */ /* 0x000fc600078e002a */
[----:B------:R-:W0:Y:S01]  /*58250*/  LDSM.16.MT88.4 R40, [R43+UR4+0x9800] ;  /* 0x009800042b28783b */ /* 0x000e220008004200 */
[C---:B--2---:R-:W-:Y:S06]  /*58260*/  HMMA.16816.F32.BF16 R32, R36.reuse, R6, R32 ;  /* 0x000000062420723c */ /* 0x044fec0000041820 */
[----:B----4-:R-:W-:Y:S01]  /*58270*/  HMMA.16816.F32.BF16 R12, R36, R22, R12 ;  /* 0x00000016240c723c */ /* 0x010fe2000004180c */
[----:B------:R-:W-:Y:S02]  /*58280*/  IMAD.MOV.U32 R17, RZ, RZ, R6 ;  /* 0x000000ffff117224 */ /* 0x000fe400078e0006 */
[----:B------:R-:W-:-:S04]  /*58290*/  IMAD.MOV.U32 R16, RZ, RZ, R7 ;  /* 0x000000ffff107224 */ /* 0x000fc800078e0007 */
[----:B------:R1:W-:Y:S04]  /*582a0*/  STL.64 [R1+0x10b0], R44 ;  /* 0x0010b02c01007387 */ /* 0x0003e80000100a00 */
[----:B------:R-:W-:Y:S06]  /*582b0*/  STL.64 [R1+0x10b8], R46 ;  /* 0x0010b82e01007387 */ /* 0x000fec0000100a00 */
[----:B------:R-:W-:Y:S04]  /*582c0*/  STL.64 [R1+0x1070], R32 ;  /* 0x0010702001007387 */ /* 0x000fe80000100a00 */
[----:B------:R-:W-:Y:S04]  /*582d0*/  STL.64 [R1+0x1078], R34 ;  /* 0x0010782201007387 */ /* 0x000fe80000100a00 */
[----:B------:R-:W-:Y:S04]  /*582e0*/  STL.64 [R1+0x28a0], R18 ;  /* 0x0028a01201007387 */ /* 0x000fe80000100a00 */
[----:B------:R-:W-:Y:S04]  /*582f0*/  STL.64 [R1+0x2898], R16 ;  /* 0x0028981001007387 */ /* 0x000fe80000100a00 */
[----:B0-----:R-:W-:Y:S04]  /*58300*/  STL.64 [R1+0x28b0], R42 ;  /* 0x0028b02a01007387 */ /* 0x001fe80000100a00 */
[----:B------:R-:W-:Y:S04]  /*58310*/  STL.64 [R1+0x28a8], R40 ;  /* 0x0028a82801007387 */ /* 0x000fe80000100a00 */
[----:B------:R-:W-:Y:S04]  /*58320*/  STL.64 [R1+0x1050], R12 ;  /* 0x0010500c01007387 */ /* 0x000fe80000100a00 */
[----:B------:R-:W-:Y:S01]  /*58330*/  STL.64 [R1+0x1058], R14 ;  /* 0x0010580e01007387 */ /* 0x000fe20000100a00 */
[----:B------:R-:W-:-:S02]  /*58340*/  IMAD.MOV.U32 R9, RZ, RZ, R51 ;  /* 0x000000ffff097224 */ /* 0x000fc400078e0033 */
[----:B-1----:R-:W-:Y:S01]  /*58350*/  IMAD.MOV.U32 R44, RZ, RZ, R50 ;  /* 0x000000ffff2c7224 */ /* 0x002fe200078e0032 */
[----:B---3--:R-:W-:-:S15]  /*58360*/  HMMA.16816.F32.BF16 R4, R36, R50, R24 ;  /* 0x000000322404723c */ /* 0x008fde0000041818 */
[----:B------:R-:W-:-:S08]  /*58370*/  NOP ;  /* 0x0000000000007918 */ /* 0x000fd00000000000 */
[----:B------:R-:W-:Y:S04]  /*58380*/  STL.64 [R1+0x1010], R4 ;  /* 0x0010100401007387 */ /* 0x000fe80000100a00 */
[----:B------:R0:W-:Y:S02]  /*58390*/  STL.64 [R1+0x1018], R6 ;  /* 0x0010180601007387 */ /* 0x0001e40000100a00 */
[----:B0-----:R-:W-:Y:S02]  /*583a0*/  HMMA.16816.F32.BF16 R4, R36, R58, R52 ;  /* 0x0000003a2404723c */ /* 0x001fe40000041834 */
[----:B------:R-:W-:Y:S04]  /*583b0*/  STL.64 [R1+0x2988], R10 ;  /* 0x0029880a01007387 */ /* 0x000fe80000100a00 */
[----:B------:R-:W-:Y:S04]  /*583c0*/  STL [R1+0x2980], R9 ;  /* 0x0029800901007387 */ /* 0x000fe80000100800 */
[----:B------:R-:W-:Y:S04]  /*583d0*/  STL [R1+0x28b8], R44 ;  /* 0x0028b82c01007387 */ /* 0x000fe80000100800 */
[----:B------:R-:W2:Y:S09]  /*583e0*/  LDL.LU R52, [R1+0x600] ;  /* 0x0006000001347983 */ /* 0x000eb20000300800 */
[----:B------:R-:W-:Y:S04]  /*583f0*/  STL.64 [R1+0xfe0], R4 ;  /* 0x000fe00401007387 */ /* 0x000fe80000100a00 */
[----:B------:R0:W-:Y:S04]  /*58400*/  STL.64 [R1+0xfe8], R6 ;  /* 0x000fe80601007387 */ /* 0x0001e80000100a00 */
[----:B------:R-:W2:Y:S04]  /*58410*/  LDL.LU R53, [R1+0x604] ;  /* 0x0006040001357983 */ /* 0x000ea80000300800 */
[----:B------:R-:W3:Y:S04]  /*58420*/  LDL.LU R54, [R1+0x608] ;  /* 0x0006080001367983 */ /* 0x000ee80000300800 */
[----:B------:R-:W3:Y:S01]  /*58430*/  LDL.LU R55, [R1+0x60c] ;  /* 0x00060c0001377983 */ /* 0x000ee20000300800 */
[----:B------:R-:W-:-:S02]  /*58440*/  IMAD.MOV.U32 R58, RZ, RZ, R29 ;  /* 0x000000ffff3a7224 */ /* 0x000fc400078e001d */
[----:B------:R-:W-:Y:S01]  /*58450*/  IMAD.MOV.U32 R59, RZ, RZ, R28 ;  /* 0x000000ffff3b7224 */ /* 0x000fe200078e001c */
[----:B---3--:R1:W-:Y:S04]  /*58460*/  STL.64 [R1+0x28c8], R54 ;  /* 0x0028c83601007387 */ /* 0x0083e80000100a00 */
[----:B--2---:R-:W-:Y:S04]  /*58470*/  STL.64 [R1+0x28c0], R52 ;  /* 0x0028c03401007387 */ /* 0x004fe80000100a00 */
[----:B------:R2:W-:Y:S04]  /*58480*/  STL.64 [R1+0x28d0], R58 ;  /* 0x0028d03a01007387 */ /* 0x0005e80000100a00 */
[----:B------:R-:W3:Y:S04]  /*58490*/  LDL.LU R24, [R1+0x610] ;  /* 0x0006100001187983 */ /* 0x000ee80000300800 */
[----:B------:R-:W3:Y:S04]  /*584a0*/  LDL.LU R25, [R1+0x614] ;  /* 0x0006140001197983 */ /* 0x000ee80000300800 */
[----:B------:R-:W4:Y:S04]  /*584b0*/  LDL.LU R26, [R1+0x618] ;  /* 0x00061800011a7983 */ /* 0x000f280000300800 */
[----:B------:R-:W4:Y:S01]  /*584c0*/  LDL.LU R27, [R1+0x61c] ;  /* 0x00061c00011b7983 */ /* 0x000f220000300800 */
[----:B------:R-:W-:-:S02]  /*584d0*/  IMAD.MOV.U32 R22, RZ, RZ, R60 ;  /* 0x000000ffff167224 */ /* 0x000fc400078e003c */
[----:B------:R-:W-:Y:S01]  /*584e0*/  IMAD.MOV.U32 R23, RZ, RZ, R3 ;  /* 0x000000ffff177224 */ /* 0x000fe200078e0003 */
[----:B0-----:R-:W-:Y:S01]  /*584f0*/  MOV R6, R61 ;  /* 0x0000003d00067202 */ /* 0x001fe20000000f00 */
[----:B------:R-:W-:Y:S01]  /*58500*/  IMAD.MOV.U32 R7, RZ, RZ, R0 ;  /* 0x000000ffff077224 */ /* 0x000fe200078e0000 */
[----:B----4-:R0:W-:Y:S04]  /*58510*/  STL.64 [R1+0x28e0], R26 ;  /* 0x0028e01a01007387 */ /* 0x0101e80000100a00 */
[----:B---3--:R-:W-:Y:S04]  /*58520*/  STL.64 [R1+0x28d8], R24 ;  /* 0x0028d81801007387 */ /* 0x008fe80000100a00 */
[----:B------:R-:W3:Y:S04]  /*58530*/  LDL.LU R60, [R1+0x29ec] ;  /* 0x0029ec00013c7983 */ /* 0x000ee80000300800 */
[----:B------:R-:W1:Y:S04]  /*58540*/  LDL.LU R3, [R1+0x29e8] ;  /* 0x0029e80001037983 */ /* 0x000e680000300800 */
[----:B------:R-:W-:Y:S04]  /*58550*/  STL.64 [R1+0x28e8], R22 ;  /* 0x0028e81601007387 */ /* 0x000fe80000100a00 */
[----:B------:R-:W0:Y:S04]  /*58560*/  LDL.LU R61, [R1+0x29e4] ;  /* 0x0029e400013d7983 */ /* 0x000e280000300800 */
[----:B------:R-:W4:Y:S04]  /*58570*/  LDL.LU R0, [R1+0x29e0] ;  /* 0x0029e00001007983 */ /* 0x000f280000300800 */
[----:B------:R-:W-:Y:S04]  /*58580*/  STL.64 [R1+0x28f0], R6 ;  /* 0x0028f00601007387 */ /* 0x000fe80000100a00 */
[----:B------:R-:W2:Y:S04]  /*58590*/  LDL.LU R16, [R1+0x630] ;  /* 0x0006300001107983 */ /* 0x000ea80000300800 */
[----:B------:R-:W2:Y:S04]  /*585a0*/  LDL.LU R17, [R1+0x634] ;  /* 0x0006340001117983 */ /* 0x000ea80000300800 */
[----:B------:R-:W3:Y:S04]  /*585b0*/  LDL.LU R18, [R1+0x638] ;  /* 0x0006380001127983 */ /* 0x000ee80000300800 */
[----:B------:R-:W3:Y:S01]  /*585c0*/  LDL.LU R19, [R1+0x63c] ;  /* 0x00063c0001137983 */ /* 0x000ee20000300800 */
[----:B------:R-:W-:-:S02]  /*585d0*/  IMAD.MOV.U32 R42, RZ, RZ, R2 ;  /* 0x000000ffff2a7224 */ /* 0x000fc400078e0002 */
[----:B------:R-:W-:Y:S01]  /*585e0*/  IMAD.MOV.U32 R43, RZ, RZ, R8 ;  /* 0x000000ffff2b7224 */ /* 0x000fe200078e0008 */
[----:B---3--:R-:W-:Y:S04]  /*585f0*/  STL.64 [R1+0x2900], R18 ;  /* 0x0029001201007387 */ /* 0x008fe80000100a00 */
[----:B--2---:R-:W-:Y:S04]  /*58600*/  STL.64 [R1+0x28f8], R16 ;  /* 0x0028f81001007387 */ /* 0x004fe80000100a00 */
[----:B------:R-:W2:Y:S04]  /*58610*/  LDL.LU R2, [R1+0x29dc] ;  /* 0x0029dc0001027983 */ /* 0x000ea80000300800 */
[----:B------:R3:W-:Y:S04]  /*58620*/  STL.64 [R1+0x2908], R42 ;  /* 0x0029082a01007387 */ /* 0x0007e80000100a00 */
[----:B------:R-:W4:Y:S04]  /*58630*/  LDL.LU R44, [R1+0x640] ;  /* 0x00064000012c7983 */ /* 0x000f280000300800 */
[----:B------:R-:W4:Y:S04]  /*58640*/  LDL.LU R45, [R1+0x644] ;  /* 0x00064400012d7983 */ /* 0x000f280000300800 */
[----:B------:R-:W3:Y:S04]  /*58650*/  LDL.LU R46, [R1+0x648] ;  /* 0x00064800012e7983 */ /* 0x000ee80000300800 */
[----:B------:R-:W3:Y:S01]  /*58660*/  LDL.LU R47, [R1+0x64c] ;  /* 0x00064c00012f7983 */ /* 0x000ee20000300800 */
[----:B-1----:R-:W-:-:S02]  /*58670*/  IMAD.MOV.U32 R54, RZ, RZ, R3 ;  /* 0x000000ffff367224 */ /* 0x002fc400078e0003 */
[----:B------:R-:W-:Y:S01]  /*58680*/  IMAD.MOV.U32 R55, RZ, RZ, R60 ;  /* 0x000000ffff377224 */ /* 0x000fe200078e003c */
[----:B---3--:R-:W-:Y:S04]  /*58690*/  STL.64 [R1+0x2918], R46 ;  /* 0x0029182e01007387 */ /* 0x008fe80000100a00 */
[----:B----4-:R1:W-:Y:S04]  /*586a0*/  STL.64 [R1+0x2910], R44 ;  /* 0x0029102c01007387 */ /* 0x0103e80000100a00 */
[----:B------:R-:W3:Y:S04]  /*586b0*/  LDL.LU R3, [R1+0x29d8] ;  /* 0x0029d80001037983 */ /* 0x000ee80000300800 */
[----:B------:R-:W4:Y:S04]  /*586c0*/  LDL.LU R60, [R1+0x29d4] ;  /* 0x0029d400013c7983 */ /* 0x000f280000300800 */
[----:B------:R2:W-:Y:S04]  /*586d0*/  STL.64 [R1+0x2920], R54 ;  /* 0x0029203601007387 */ /* 0x0005e80000100a00 */
[----:B------:R-:W2:Y:S04]  /*586e0*/  LDL.LU R56, [R1+0x650] ;  /* 0x0006500001387983 */ /* 0x000ea80000300800 */
[----:B------:R-:W2:Y:S04]  /*586f0*/  LDL.LU R57, [R1+0x654] ;  /* 0x0006540001397983 */ /* 0x000ea80000300800 */
[----:B------:R-:W3:Y:S04]  /*58700*/  LDL.LU R58, [R1+0x658] ;  /* 0x00065800013a7983 */ /* 0x000ee80000300800 */
[----:B------:R-:W3:Y:S01]  /*58710*/  LDL.LU R59, [R1+0x65c] ;  /* 0x00065c00013b7983 */ /* 0x000ee20000300800 */
[----:B0-----:R-:W-:-:S03]  /*58720*/  IMAD.MOV.U32 R26, RZ, RZ, R61 ;  /* 0x000000ffff1a7224 */ /* 0x001fc600078e003d */
[----:B---3--:R-:W-:Y:S04]  /*58730*/  STL.64 [R1+0x2930], R58 ;  /* 0x0029303a01007387 */ /* 0x008fe80000100a00 */
[----:B--2---:R0:W-:Y:S04]  /*58740*/  STL.64 [R1+0x2928], R56 ;  /* 0x0029283801007387 */ /* 0x0041e80000100a00 */
[----:B------:R-:W2:Y:S04]  /*58750*/  LDL.LU R61, [R1+0x29d0] ;  /* 0x0029d000013d7983 */ /* 0x000ea80000300800 */
[----:B------:R-:W3:Y:S01]  /*58760*/  LDL R27, [R1+0x5c] ;  /* 0x00005c00011b7983 */ /* 0x000ee20000100800 */
[----:B------:R-:W-:-:S03]  /*58770*/  IMAD.MOV.U32 R35, RZ, RZ, R3 ;  /* 0x000000ffff237224 */ /* 0x000fc600078e0003 */
[----:B---3--:R3:W-:Y:S04]  /*58780*/  STL.64 [R1+0x2938], R26 ;  /* 0x0029381a01007387 */ /* 0x0087e80000100a00 */
[----:B------:R-:W3:Y:S01]  /*58790*/  LDL R34, [R1+0x78] ;  /* 0x0000780001227983 */ /* 0x000ee20000100800 */
[----:B----4-:R-:W-:Y:S02]  /*587a0*/  IMAD.MOV.U32 R42, RZ, RZ, R60 ;  /* 0x000000ffff2a7224 */ /* 0x010fe400078e003c */
[----:B--2---:R-:W-:Y:S01]  /*587b0*/  IMAD.MOV.U32 R43, RZ, RZ, R61 ;  /* 0x000000ffff2b7224 */ /* 0x004fe200078e003d */
[----:B------:R-:W2:Y:S04]  /*587c0*/  LDL.LU R3, [R1+0x29cc] ;  /* 0x0029cc0001037983 */ /* 0x000ea80000300800 */
[----:B---3--:R3:W-:Y:S04]  /*587d0*/  STL.64 [R1+0x2940], R34 ;  /* 0x0029402201007387 */ /* 0x0087e80000100a00 */
[----:B------:R-:W4:Y:S04]  /*587e0*/  LDL.LU R60, [R1+0x29c8] ;  /* 0x0029c800013c7983 */ /* 0x000f280000300800 */
[----:B------:R-:W3:Y:S04]  /*587f0*/  LDL.LU R61, [R1+0x29c4] ;  /* 0x0029c400013d7983 */ /* 0x000ee80000300800 */
[----:B------:R4:W-:Y:S04]  /*58800*/  STL.64 [R1+0x2948], R42 ;  /* 0x0029482a01007387 */ /* 0x0009e80000100a00 */
[----:B-1----:R-:W4:Y:S04]  /*58810*/  LDL.LU R44, [R1+0x690] ;  /* 0x00069000012c7983 */ /* 0x002f280000300800 */
[----:B------:R-:W4:Y:S04]  /*58820*/  LDL.LU R45, [R1+0x694] ;  /* 0x00069400012d7983 */ /* 0x000f280000300800 */
[----:B------:R-:W3:Y:S04]  /*58830*/  LDL.LU R46, [R1+0x698] ;  /* 0x00069800012e7983 */ /* 0x000ee80000300800 */
[----:B------:R-:W3:Y:S01]  /*58840*/  LDL.LU R47, [R1+0x69c] ;  /* 0x00069c00012f7983 */ /* 0x000ee20000300800 */
[----:B--2---:R-:W-:-:S03]  /*58850*/  MOV R55, R3 ;  /* 0x0000000300377202 */ /* 0x004fc60000000f00 */
[----:B---3--:R-:W-:Y:S04]  /*58860*/  STL.64 [R1+0x2958], R46 ;  /* 0x0029582e01007387 */ /* 0x008fe80000100a00 */
[----:B----4-:R-:W-:Y:S04]  /*58870*/  STL.64 [R1+0x2950], R44 ;  /* 0x0029502c01007387 */ /* 0x010fe80000100a00 */
[----:B------:R-:W2:Y:S04]  /*58880*/  LDL R54, [R1+0x98] ;  /* 0x0000980001367983 */ /* 0x000ea80000100800 */
[----:B------:R-:W3:Y:S04]  /*58890*/  LDL.LU R3, [R1+0x29c0] ;  /* 0x0029c00001037983 */ /* 0x000ee80000300800 */
[----:B--2---:R1:W-:Y:S04]  /*588a0*/  STL.64 [R1+0x2960], R54 ;  /* 0x0029603601007387 */ /* 0x0043e80000100a00 */
[----:B0-----:R-:W2:Y:S04]  /*588b0*/  LDL.LU R56, [R1+0x6a0] ;  /* 0x0006a00001387983 */ /* 0x001ea80000300800 */
[----:B------:R-:W2:Y:S04]  /*588c0*/  LDL.LU R57, [R1+0x6a4] ;  /* 0x0006a40001397983 */ /* 0x000ea80000300800 */
[----:B------:R-:W4:Y:S04]  /*588d0*/  LDL.LU R58, [R1+0x6a8] ;  /* 0x0006a800013a7983 */ /* 0x000f280000300800 */
[----:B------:R-:W4:Y:S01]  /*588e0*/  LDL.LU R59, [R1+0x6ac] ;  /* 0x0006ac00013b7983 */ /* 0x000f220000300800 */
[----:B------:R-:W-:-:S02]  /*588f0*/  IMAD.MOV.U32 R26, RZ, RZ, R61 ;  /* 0x000000ffff1a7224 */ /* 0x000fc400078e003d */
[----:B------:R-:W-:Y:S01]  /*58900*/  IMAD.MOV.U32 R27, RZ, RZ, R60 ;  /* 0x000000ffff1b7224 */ /* 0x000fe200078e003c */
[----:B----4-:R-:W-:Y:S04]  /*58910*/  STL.64 [R1+0x2970], R58 ;  /* 0x0029703a01007387 */ /* 0x010fe80000100a00 */
[----:B--2---:R0:W-:Y:S04]  /*58920*/  STL.64 [R1+0x2968], R56 ;  /* 0x0029683801007387 */ /* 0x0041e80000100a00 */
[----:B------:R-:W2:Y:S04]  /*58930*/  LDL.LU R61, [R1+0x29bc] ;  /* 0x0029bc00013d7983 */ /* 0x000ea80000300800 */
[----:B------:R-:W1:Y:S04]  /*58940*/  LDL.LU R60, [R1+0x29b8] ;  /* 0x0029b800013c7983 */ /* 0x000e680000300800 */
[----:B------:R-:W-:Y:S04]  /*58950*/  STL.64 [R1+0x2978], R26 ;  /* 0x0029781a01007387 */ /* 0x000fe80000100a00 */
[----:B------:R-:W4:Y:S04]  /*58960*/  LDL.LU R32, [R1+0x6b0] ;  /* 0x0006b00001207983 */ /* 0x000f280000300800 */
[----:B------:R-:W4:Y:S04]  /*58970*/  LDL.LU R33, [R1+0x6b4] ;  /* 0x0006b40001217983 */ /* 0x000f280000300800 */
[----:B------:R-:W2:Y:S04]  /*58980*/  LDL.LU R34, [R1+0x6b8] ;  /* 0x0006b80001227983 */ /* 0x000ea80000300800 */
[----:B------:R-:W2:Y:S01]  /*58990*/  LDL.LU R35, [R1+0x6bc] ;  /* 0x0006bc0001237983 */ /* 0x000ea20000300800 */
[----:B---3--:R-:W-:-:S03]  /*589a0*/  IMAD.MOV.U32 R43, RZ, RZ, R3 ;  /* 0x000000ffff2b7224 */ /* 0x008fc600078e0003 */
[----:B--2---:R-:W-:Y:S04]  /*589b0*/  STL.64 [R1+0x2998], R34 ;  /* 0x0029982201007387 */ /* 0x004fe80000100a00 */
[----:B----4-:R-:W-:Y:S04]  /*589c0*/  STL.64 [R1+0x2990], R32 ;  /* 0x0029902001007387 */ /* 0x010fe80000100a00 */
[----:B------:R-:W2:Y:S01]  /*589d0*/  LDL R42, [R1+0xb8] ;  /* 0x0000b800012a7983 */ /* 0x000ea20000100800 */
[----:B-1----:R-:W-:Y:S02]  /*589e0*/  IMAD.MOV.U32 R54, RZ, RZ, R60 ;  /* 0x000000ffff367224 */ /* 0x002fe400078e003c */
[----:B------:R-:W-:Y:S01]  /*589f0*/  IMAD.MOV.U32 R55, RZ, RZ, R61 ;  /* 0x000000ffff377224 */ /* 0x000fe200078e003d */
[----:B------:R-:W3:Y:S04]  /*58a00*/  LDL.LU R3, [R1+0x29b4] ;  /* 0x0029b40001037983 */ /* 0x000ee80000300800 */
[----:B--2---:R-:W-:Y:S04]  /*58a10*/  STL.64 [R1+0x29a0], R42 ;  /* 0x0029a02a01007387 */ /* 0x004fe80000100a00 */
[----:B------:R-:W2:Y:S04]  /*58a20*/  LDL.LU R60, [R1+0x29b0] ;  /* 0x0029b000013c7983 */ /* 0x000ea80000300800 */
[----:B------:R1:W-:Y:S04]  /*58a30*/  STL.64 [R1+0x29a8], R54 ;  /* 0x0029a83601007387 */ /* 0x0003e80000100a00 */
[----:B0-----:R-:W4:Y:S04]  /*58a40*/  LDL.LU R56, [R1+0x6d0] ;  /* 0x0006d00001387983 */ /* 0x001f280000300800 */
[----:B------:R-:W4:Y:S04]  /*58a50*/  LDL.LU R57, [R1+0x6d4] ;  /* 0x0006d40001397983 */ /* 0x000f280000300800 */
[----:B------:R-:W4:Y:S04]  /*58a60*/  LDL.LU R58, [R1+0x6d8] ;  /* 0x0006d800013a7983 */ /* 0x000f280000300800 */
[----:B------:R-:W4:Y:S04]  /*58a70*/  LDL.LU R59, [R1+0x6dc] ;  /* 0x0006dc00013b7983 */ /* 0x000f280000300800 */
[----:B------:R-:W3:Y:S04]  /*58a80*/  LDL.LU R52, [R1+0x700] ;  /* 0x0007000001347983 */ /* 0x000ee80000300800 */
[----:B------:R-:W3:Y:S04]  /*58a90*/  LDL.LU R53, [R1+0x704] ;  /* 0x0007040001357983 */ /* 0x000ee80000300800 */
[----:B-1----:R-:W3:Y:S04]  /*58aa0*/  LDL.LU R54, [R1+0x708] ;  /* 0x0007080001367983 */ /* 0x002ee80000300800 */
        /* <DEDUP_REMOVED lines=31> */
[----:B---3--:R-:W-:-:S15]  /*58ca0*/  HMMA.16816.F32.BF16 R52, R36, R42, R52 ;  /* 0x0000002a2434723c */ /* 0x008fde0000041834 */
[----:B------:R-:W-:-:S08]  /*58cb0*/  NOP ;  /* 0x0000000000007918 */ /* 0x000fd00000000000 */
[----:B------:R-:W-:Y:S04]  /*58cc0*/  STL.64 [R1+0xfa0], R52 ;  /* 0x000fa03401007387 */ /* 0x000fe80000100a00 */
[----:B------:R0:W-:Y:S04]  /*58cd0*/  STL.64 [R1+0xfa8], R54 ;  /* 0x000fa83601007387 */ /* 0x0001e80000100a00 */
[----:B0-----:R-:W3:Y:S01]  /*58ce0*/  LDL.LU.64 R54, [R1+0x29a8] ;  /* 0x0029a80001367983 */ /* 0x001ee20000300a00 */
[----:B--2---:R-:W-:Y:S02]  /*58cf0*/  IMAD.MOV.U32 R50, RZ, RZ, R60 ;  /* 0x000000ffff327224 */ /* 0x004fe400078e003c */
[----:B------:R-:W-:-:S02]  /*58d00*/  IMAD.MOV.U32 R51, RZ, RZ, R3 ;  /* 0x000000ffff337224 */ /* 0x000fc400078e0003 */
[----:B------:R-:W-:-:S05]  /*58d10*/  IMAD.MOV.U32 R6, RZ, RZ, R2 ;  /* 0x000000ffff067224 */ /* 0x000fca00078e0002 */
[----:B----4-:R-:W-:Y:S01]  /*58d20*/  HMMA.16816.F32.BF16 R48, R36, R50, R32 ;  /* 0x000000322430723c */ /* 0x010fe20000041820 */
[----:B------:R-:W-:-:S05]  /*58d30*/  IMAD.MOV.U32 R7, RZ, RZ, R0 ;  /* 0x000000ffff077224 */ /* 0x000fca00078e0000 */
[----:B------:R-:W-:Y:S01]  /*58d40*/  HMMA.16816.F32.BF16 R8, R36, R26, R8 ;  /* 0x0000001a2408723c */ /* 0x000fe20000041808 */
[----:B------:R-:W-:Y:S01]  /*58d50*/  MOV R2, R42 ;  /* 0x0000002a00027202 */ /* 0x000fe20000000f00 */
[----:B------:R-:W-:Y:S02]  /*58d60*/  IMAD.MOV.U32 R0, RZ, RZ, R43 ;  /* 0x000000ffff007224 */ /* 0x000fe400078e002b */
[----:B------:R-:W2:Y:S04]  /*58d70*/  LDL.LU.64 R42, [R1+0x29a0] ;  /* 0x0029a000012a7983 */ /* 0x000ea80000300a00 */
[----:B------:R-:W4:Y:S04]  /*58d80*/  LDL.LU.64 R34, [R1+0x2998] ;  /* 0x0029980001227983 */ /* 0x000f280000300a00 */
[----:B------:R-:W4:Y:S01]  /*58d90*/  LDL.LU.64 R32, [R1+0x2990] ;  /* 0x0029900001207983 */ /* 0x000f220000300a00 */
[----:B------:R-:W-:-:S04]  /*58da0*/  IMAD.MOV.U32 R3, RZ, RZ, R27 ;  /* 0x000000ffff037224 */ /* 0x000fc800078e001b */
[----:B------:R0:W-:Y:S04]  /*58db0*/  STL.64 [R1+0xf60], R48 ;  /* 0x000f603001007387 */ /* 0x0001e80000100a00 */
[----:B------:R1:W-:Y:S04]  /*58dc0*/  STL.64 [R1+0xf68], R50 ;  /* 0x000f683201007387 */ /* 0x0003e80000100a00 */
[----:B0-----:R-:W4:Y:S04]  /*58dd0*/  LDL.LU R48, [R1+0x5f0] ;  /* 0x0005f00001307983 */ /* 0x001f280000300800 */
[----:B------:R-:W4:Y:S04]  /*58de0*/  LDL.LU R49, [R1+0x5f4] ;  /* 0x0005f40001317983 */ /* 0x000f280000300800 */
[----:B-1----:R-:W4:Y:S04]  /*58df0*/  LDL.LU R50, [R1+0x5f8] ;  /* 0x0005f80001327983 */ /* 0x002f280000300800 */
[----:B------:R-:W4:Y:S04]  /*58e00*/  LDL.LU R51, [R1+0x5fc] ;  /* 0x0005fc0001337983 */ /* 0x000f280000300800 */
[----:B------:R0:W-:Y:S04]  /*58e10*/  STL.64 [R1+0xf20], R8 ;  /* 0x000f200801007387 */ /* 0x0001e80000100a00 */
[----:B------:R1:W-:Y:S01]  /*58e20*/  STL.64 [R1+0xf28], R10 ;  /* 0x000f280a01007387 */ /* 0x0003e20000100a00 */
[----:B0-----:R-:W-:-:S03]  /*58e30*/  IMAD.MOV.U32 R8, RZ, RZ, R26 ;  /* 0x000000ffff087224 */ /* 0x001fc600078e001a */
[----:B-1----:R-:W4:Y:S04]  /*58e40*/  LDL.LU.64 R10, [R1+0x2988] ;  /* 0x00298800010a7983 */ /* 0x002f280000300a00 */
[----:B------:R-:W4:Y:S04]  /*58e50*/  LDL.LU R9, [R1+0x2980] ;  /* 0x0029800001097983 */ /* 0x000f280000300800 */
[----:B------:R-:W4:Y:S01]  /*58e60*/  LDL.LU.64 R26, [R1+0x2978] ;  /* 0x00297800011a7983 */ /* 0x000f220000300a00 */
[----:B---3--:R-:W-:Y:S03]  /*58e70*/  HMMA.16816.F32.BF16 R52, R36, R54, R56 ;  /* 0x000000362434723c */ /* 0x008fe60000041838 */
[----:B------:R-:W3:Y:S04]  /*58e80*/  LDL.LU.64 R58, [R1+0x2970] ;  /* 0x00297000013a7983 */ /* 0x000ee80000300a00 */
[----:B------:R-:W3:-:S15]  /*58e90*/  LDL.LU.64 R56, [R1+0x2968] ;  /* 0x0029680001387983 */ /* 0x000ede0000300a00 */
[----:B------:R-:W-:-:S01]  /*58ea0*/  NOP ;  /* 0x0000000000007918 */ /* 0x000fc20000000000 */
[----:B------:R-:W-:Y:S04]  /*58eb0*/  STL.64 [R1+0xef0], R52 ;  /* 0x000ef03401007387 */ /* 0x000fe80000100a00 */
[----:B------:R0:W-:Y:S04]  /*58ec0*/  STL.64 [R1+0xef8], R54 ;  /* 0x000ef83601007387 */ /* 0x0001e80000100a00 */
[----:B0-----:R-:W3:Y:S01]  /*58ed0*/  LDL.LU.64 R54, [R1+0x2960] ;  /* 0x0029600001367983 */ /* 0x001ee20000300a00 */
[----:B--2---:R-:W-:Y:S03]  /*58ee0*/  HMMA.16816.F32.BF16 R40, R36, R42, R44 ;  /* 0x0000002a2428723c */ /* 0x004fe6000004182c */
[----:B------:R-:W2:Y:S04]  /*58ef0*/  LDL.LU.64 R46, [R1+0x2958] ;  /* 0x00295800012e7983 */ /* 0x000ea80000300a00 */
[----:B------:R-:W2:-:S15]  /*58f00*/  LDL.LU.64 R44, [R1+0x2950] ;  /* 0x00295000012c7983 */ /* 0x000e9e0000300a00 */
[----:B------:R-:W-:-:S01]  /*58f10*/  NOP ;  /* 0x0000000000007918 */ /* 0x000fc20000000000 */
[----:B------:R-:W-:Y:S04]  /*58f20*/  STL.64 [R1+0xeb0], R40 ;  /* 0x000eb02801007387 */ /* 0x000fe80000100a00 */
[----:B------:R0:W-:Y:S01]  /*58f30*/  STL.64 [R1+0xeb8], R42 ;  /* 0x000eb82a01007387 */ /* 0x0001e20000100a00 */
[----:B----4-:R-:W-:Y:S03]  /*58f40*/  HMMA.16816.F32.BF16 R24, R36, R26, R32 ;  /* 0x0000001a2418723c */ /* 0x010fe60000041820 */
[----:B0-----:R-:W2:Y:S04]  /*58f50*/  LDL.LU.64 R42, [R1+0x2948] ;  /* 0x00294800012a7983 */ /* 0x001ea80000300a00 */
[----:B------:R-:W4:-:S15]  /*58f60*/  LDL.LU.64 R34, [R1+0x2940] ;  /* 0x0029400001227983 */ /* 0x000f1e0000300a00 */
[----:B------:R-:W-:-:S01]  /*58f70*/  NOP ;  /* 0x0000000000007918 */ /* 0x000fc20000000000 */
[----:B------:R-:W-:Y:S04]  /*58f80*/  STL.64 [R1+0xe70], R24 ;  /* 0x000e701801007387 */ /* 0x000fe80000100a00 */
[----:B------:R0:W-:Y:S04]  /*58f90*/  STL.64 [R1+0xe78], R26 ;  /* 0x000e781a01007387 */ /* 0x0001e80000100a00 */
[----:B0-----:R-:W4:Y:S01]  /*58fa0*/  LDL.LU.64 R26, [R1+0x2938] ;  /* 0x00293800011a7983 */ /* 0x001f220000300a00 */
[----:B---3--:R-:W-:Y:S03]  /*58fb0*/  HMMA.16816.F32.BF16 R52, R36, R54, R56 ;  /* 0x000000362434723c */ /* 0x008fe60000041838 */
[----:B------:R-:W3:Y:S04]  /*58fc0*/  LDL.LU.64 R58, [R1+0x2930] ;  /* 0x00293000013a7983 */ /* 0x000ee80000300a00 */
[----:B------:R-:W3:-:S15]  /*58fd0*/  LDL.LU.64 R56, [R1+0x2928] ;  /* 0x0029280001387983 */ /* 0x000ede0000300a00 */
[----:B------:R-:W-:-:S01]  /*58fe0*/  NOP ;  /* 0x0000000000007918 */ /* 0x000fc20000000000 */
[----:B------:R-:W-:Y:S04]  /*58ff0*/  STL.64 [R1+0xe40], R52 ;  /* 0x000e403401007387 */ /* 0x000fe80000100a00 */
[----:B------:R0:W-:Y:S04]  /*59000*/  STL.64 [R1+0xe48], R54 ;  /* 0x000e483601007387 */ /* 0x0001e80000100a00 */
[----:B0-----:R-:W3:Y:S01]  /*59010*/  LDL.LU.64 R54, [R1+0x2920] ;  /* 0x0029200001367983 */ /* 0x001ee20000300a00 */
[C---:B--2---:R-:W-:Y:S06]  /*59020*/  HMMA.16816.F32.BF16 R40, R36.reuse, R42, R44 ;  /* 0x0000002a2428723c */ /* 0x044fec000004182c */
[C---:B----4-:R-:W-:Y:S06]  /*59030*/  HMMA.16816.F32.BF16 R32, R36.reuse, R34, R28 ;  /* 0x000000222420723c */ /* 0x050fec000004181c */
[C---:B------:R-:W-:Y:S01]  /*59040*/  HMMA.16816.F32.BF16 R4, R36.reuse, R6, R16 ;  /* 0x000000062404723c */ /* 0x040fe20000041810 */
[----:B------:R-:W2:Y:S04]  /*59050*/  LDL.LU.64 R46, [R1+0x2918] ;  /* 0x00291800012e7983 */ /* 0x000ea80000300a00 */
[----:B------:R-:W2:Y:S06]  /*59060*/  LDL.LU.64 R44, [R1+0x2910] ;  /* 0x00291000012c7983 */ /* 0x000eac0000300a00 */
[----:B------:R-:W-:Y:S04]  /*59070*/  STL.64 [R1+0xe00], R40 ;  /* 0x000e002801007387 */ /* 0x000fe80000100a00 */
[----:B------:R0:W-:Y:S01]  /*59080*/  STL.64 [R1+0xe08], R42 ;  /* 0x000e082a01007387 */ /* 0x0001e20000100a00 */
[C---:B------:R-:W-:Y:S03]  /*59090*/  HMMA.16816.F32.BF16 R24, R36.reuse, R26, R20 ;  /* 0x0000001a2418723c */ /* 0x040fe60000041814 */
[----:B0-----:R-:W2:Y:S04]  /*590a0*/  LDL.LU.64 R42, [R1+0x2908] ;  /* 0x00290800012a7983 */ /* 0x001ea80000300a00 */
        /* <DEDUP_REMOVED lines=19> */
[----:B------:R-:W4:Y:S01]  /*591e0*/  LDL.LU.64 R24, [R1+0x28d8] ;  /* 0x0028d80001187983 */ /* 0x000f220000300a00 */
[C---:B---3--:R-:W-:Y:S03]  /*591f0*/  HMMA.16816.F32.BF16 R52, R36.reuse, R54, R56 ;  /* 0x000000362434723c */ /* 0x048fe60000041838 */
[----:B------:R-:W3:Y:S03]  /*59200*/  LDL.LU.64 R58, [R1+0x28d0] ;  /* 0x0028d000013a7983 */ /* 0x000ee60000300a00 */
[----:B--2---:R-:W-:-:S15]  /*59210*/  HMMA.16816.F32.BF16 R40, R36, R42, R44 ;  /* 0x0000002a2428723c */ /* 0x004fde000004182c */
[----:B------:R-:W-:-:S02]  /*59220*/  NOP ;  /* 0x0000000000007918 */ /* 0x000fc40000000000 */
[----:B------:R-:W-:Y:S04]  /*59230*/  STL.64 [R1+0xd10], R52 ;  /* 0x000d103401007387 */ /* 0x000fe80000100a00 */
[----:B------:R0:W-:Y:S04]  /*59240*/  STL.64 [R1+0xd18], R54 ;  /* 0x000d183601007387 */ /* 0x0001e80000100a00 */
[----:B0-----:R-:W2:Y:S04]  /*59250*/  LDL.LU.64 R54, [R1+0x28c8] ;  /* 0x0028c80001367983 */ /* 0x001ea80000300a00 */
[----:B------:R-:W2:Y:S04]  /*59260*/  LDL.LU.64 R52, [R1+0x28c0] ;  /* 0x0028c00001347983 */ /* 0x000ea80000300a00 */
[----:B------:R-:W2:Y:S01]  /*59270*/  LDL.LU R44, [R1+0x28b8] ;  /* 0x0028b800012c7983 */ /* 0x000ea20000300800 */
[C---:B----4-:R-:W-:Y:S06]  /*59280*/  HMMA.16816.F32.BF16 R4, R36.reuse, R6, R16 ;  /* 0x000000062404723c */ /* 0x050fec0000041810 */
[C---:B------:R-:W-:Y:S01]  /*59290*/  HMMA.16816.F32.BF16 R20, R36.reuse, R22, R12 ;  /* 0x000000162414723c */ /* 0x040fe2000004180c */
[----:B------:R-:W-:Y:S04]  /*592a0*/  STL.64 [R1+0xce0], R40 ;  /* 0x000ce02801007387 */ /* 0x000fe80000100a00 */
[----:B------:R0:W-:Y:S04]  /*592b0*/  STL.64 [R1+0xce8], R42 ;  /* 0x000ce82a01007387 */ /* 0x0001e80000100a00 */
        /* <DEDUP_REMOVED lines=13> */
[----:B------:R-:W4:Y:S01]  /*59390*/  LDL.LU.64 R20, [R1+0x2868] ;  /* 0x0028680001147983 */ /* 0x000f220000300a00 */
[----:B---3--:R-:W-:Y:S03]  /*593a0*/  HMMA.16816.F32.BF16 R56, R36, R58, R24 ;  /* 0x0000003a2438723c */ /* 0x008fe60000041818 */
[----:B------:R-:W3:Y:S04]  /*593b0*/  LDL.LU.64 R26, [R1+0x2860] ;  /* 0x00286000011a7983 */ /* 0x000ee80000300a00 */
[----:B------:R-:W3:-:S15]  /*593c0*/  LDL.LU.64 R24, [R1+0x2858] ;  /* 0x0028580001187983 */ /* 0x000ede0000300a00 */
[----:B------:R-:W-:-:S01]  /*593d0*/  NOP ;  /* 0x0000000000007918 */ /* 0x000fc20000000000 */
[----:B------:R-:W-:Y:S04]  /*593e0*/  STL.64 [R1+0xc30], R56 ;  /* 0x000c303801007387 */ /* 0x000fe80000100a00 */
[----:B------:R0:W-:Y:S04]  /*593f0*/  STL.64 [R1+0xc38], R58 ;  /* 0x000c383a01007387 */ /* 0x0001e80000100a00 */
[----:B0-----:R-:W2:Y:S04]  /*59400*/  LDL.LU.64 R58, [R1+0x2850] ;  /* 0x00285000013a7983 */ /* 0x001ea80000300a00 */
[----:B------:R-:W4:Y:S01]  /*59410*/  LDL.LU.64 R56, [R1+0x2848] ;  /* 0x0028480001387983 */ /* 0x000f220000300a00 */
[----:B--2---:R-:W-:-:S15]  /*59420*/  HMMA.16816.F32.BF16 R52, R36, R58, R52 ;  /* 0x0000003a2434723c */ /* 0x004fde0000041834 */
[----:B------:R-:W-:-:S08]  /*59430*/  NOP ;  /* 0x0000000000007918 */ /* 0x000fd00000000000 */
[----:B------:R-:W-:Y:S04]  /*59440*/  STL.64 [R1+0xbf0], R52 ;  /* 0x000bf03401007387 */ /* 0x000fe80000100a00 */
[----:B------:R0:W-:Y:S04]  /*59450*/  STL.64 [R1+0xbf8], R54 ;  /* 0x000bf83601007387 */ /* 0x0001e80000100a00 */
[----:B0-----:R-:W2:Y:S04]  /*59460*/  LDL.LU.64 R54, [R1+0x2840] ;  /* 0x0028400001367983 */ /* 0x001ea80000300a00 */
[----:B------:R-:W3:Y:S04]  /*59470*/  LDL.LU.64 R52, [R1+0x2838] ;  /* 0x0028380001347983 */ /* 0x000ee80000300a00 */
[----:B------:R-:W-:Y:S04]  /*59480*/  STL.64 [R1+0x2798], R58 ;  /* 0x0027983a01007387 */ /* 0x000fe80000100a00 */
[----:B----4-:R0:W-:Y:S04]  /*59490*/  STL.64 [R1+0x2790], R56 ;  /* 0x0027903801007387 */ /* 0x0101e80000100a00 */
        /* <DEDUP_REMOVED lines=10> */
[----:B------:R-:W-:Y:S04]  /*59540*/  STL.64 [R1+0x2788], R54 ;  /* 0x0027883601007387 */ /* 0x000fe80000100a00 */
[----:B---3--:R0:W-:Y:S04]  /*59550*/  STL.64 [R1+0x2780], R52 ;  /* 0x0027803401007387 */ /* 0x0081e80000100a00 */
[----:B0-----:R-:W2:Y:S04]  /*59560*/  LDL.LU R52, [R1+0x5e0] ;  /* 0x0005e00001347983 */ /* 0x001ea80000300800 */
[----:B------:R-:W2:Y:S04]  /*59570*/  LDL.LU R53, [R1+0x5e4] ;  /* 0x0005e40001357983 */ /* 0x000ea80000300800 */
[----:B------:R-:W2:Y:S04]  /*59580*/  LDL.LU R54, [R1+0x5e8] ;  /* 0x0005e80001367983 */ /* 0x000ea80000300800 */
[----:B------:R-:W2:Y:S01]  /*59590*/  LDL.LU R55, [R1+0x5ec] ;  /* 0x0005ec0001377983 */ /* 0x000ea20000300800 */
[C---:B------:R-:W-:Y:S06]  /*595a0*/  HMMA.16816.F32.BF16 R28, R36.reuse, R22, R28 ;  /* 0x00000016241c723c */ /* 0x040fec000004181c */
[----:B--2---:R-:W-:Y:S06]  /*595b0*/  HMMA.16816.F32.BF16 R52, R36, R50, R52 ;  /* 0x000000322434723c */ /* 0x004fec0000041834 */
[----:B------:R-:W-:Y:S04]  /*595c0*/  STL.64 [R1+0x27a8], R50 ;  /* 0x0027a83201007387 */ /* 0x000fe80000100a00 */
[----:B----4-:R0:W-:-:S13]  /*595d0*/  STL.64 [R1+0x27a0], R48 ;  /* 0x0027a03001007387 */ /* 0x0101da0000100a00 */
[----:B------:R-:W-:Y:S04]  /*595e0*/  STL.64 [R1+0xb00], R52 ;  /* 0x000b003401007387 */ /* 0x000fe80000100a00 */
[----:B------:R1:W-:Y:S04]  /*595f0*/  STL.64 [R1+0xb08], R54 ;  /* 0x000b083601007387 */ /* 0x0003e80000100a00 */
[----:B0-----:R-:W2:Y:S01]  /*59600*/  LDL.LU R48, [R1+0x590] ;  /* 0x0005900001307983 */ /* 0x001ea20000300800 */
[----:B-1----:R-:W-:-:S15]  /*59610*/  HMMA.16816.F32.BF16 R52, R36, R26, R56 ;  /* 0x0000001a2434723c */ /* 0x002fde0000041838 */
[----:B------:R-:W-:-:S08]  /*59620*/  NOP ;  /* 0x0000000000007918 */ /* 0x000fd00000000000 */
[----:B------:R-:W-:Y:S04]  /*59630*/  STL.64 [R1+0xaf0], R52 ;  /* 0x000af03401007387 */ /* 0x000fe80000100a00 */
[----:B------:R-:W-:Y:S04]  /*59640*/  STL.64 [R1+0xaf8], R54 ;  /* 0x000af83601007387 */ /* 0x000fe80000100a00 */
[----:B------:R-:W2:Y:S04]  /*59650*/  LDL.LU R49, [R1+0x594] ;  /* 0x0005940001317983 */ /* 0x000ea80000300800 */
[----:B------:R-:W2:Y:S04]  /*59660*/  LDL.LU R50, [R1+0x598] ;  /* 0x0005980001327983 */ /* 0x000ea80000300800 */
[----:B------:R-:W2:Y:S04]  /*59670*/  LDL.LU R51, [R1+0x59c] ;  /* 0x00059c0001337983 */ /* 0x000ea80000300800 */
        /* <DEDUP_REMOVED lines=8> */
[----:B------:R1:W-:Y:S04]  /*59700*/  STL.64 [R1+0xae0], R28 ;  /* 0x000ae01c01007387 */ /* 0x0003e80000100a00 */
[----:B------:R4:W-:Y:S04]  /*59710*/  STL.64 [R1+0xae8], R30 ;  /* 0x000ae81e01007387 */ /* 0x0009e80000100a00 */
[----:B------:R-:W2:Y:S04]  /*59720*/  LDL R60, [R1+0x24fc] ;  /* 0x0024fc00013c7983 */ /* 0x000ea80000100800 */
[----:B------:R-:W2:Y:S01]  /*59730*/  LDL.LU R52, [R1+0x550] ;  /* 0x0005500001347983 */ /* 0x000ea20000300800 */
        /* <DEDUP_REMOVED lines=8> */
[----:B------:R-:W2:Y:S04]  /*597c0*/  LDL.LU R33, [R1+0x944] ;  /* 0x0009440001217983 */ /* 0x000ea80000300800 */
[----:B------:R-:W2:Y:S04]  /*597d0*/  LDL.LU R34, [R1+0x948] ;  /* 0x0009480001227983 */ /* 0x000ea80000300800 */
[----:B------:R-:W2:Y:S04]  /*597e0*/  LDL.LU R35, [R1+0x94c] ;  /* 0x00094c0001237983 */ /* 0x000ea80000300800 */
[----:B-1----:R-:W2:Y:S04]  /*597f0*/  LDL.LU R28, [R1+0x930] ;  /* 0x00093000011c7983 */ /* 0x002ea80000300800 */
[----:B------:R-:W2:Y:S04]  /*59800*/  LDL.LU R29, [R1+0x934] ;  /* 0x00093400011d7983 */ /* 0x000ea80000300800 */
[----:B----4-:R-:W4:Y:S04]  /*59810*/  LDL.LU R30, [R1+0x938] ;  /* 0x00093800011e7983 */ /* 0x010f280000300800 */
[----:B------:R-:W4:Y:S04]  /*59820*/  LDL.LU R31, [R1+0x93c] ;  /* 0x00093c00011f7983 */ /* 0x000f280000300800 */
[----:B------:R-:W4:Y:S01]  /*59830*/  LDL.LU.64 R58, [R1+0x128] ;  /* 0x00012800013a7983 */ /* 0x000f220000300a00 */
[----:B0-----:R-:W-:-:S03]  /*59840*/  IMAD.MOV.U32 R23, RZ, RZ, R16 ;  /* 0x000000ffff177224 */ /* 0x001fc600078e0010 */
[----:B------:R0:W-:Y:S01]  /*59850*/  STL.64 [R1+0x27b0], R18 ;  /* 0x0027b01201007387 */ /* 0x0001e20000100a00 */
[----:B------:R-:W-:-:S03]  /*59860*/  IMAD.MOV.U32 R22, RZ, RZ, R17 ;  /* 0x000000ffff167224 */ /* 0x000fc600078e0011 */
[----:B------:R-:W4:Y:S04]  /*59870*/  LDL.LU R16, [R1+0x560] ;  /* 0x0005600001107983 */ /* 0x000f280000300800 */
[----:B------:R-:W4:Y:S04]  /*59880*/  LDL.LU R17, [R1+0x564] ;  /* 0x0005640001117983 */ /* 0x000f280000300800 */
[----:B0-----:R-:W4:Y:S04]  /*59890*/  LDL.LU R18, [R1+0x568] ;  /* 0x0005680001127983 */ /* 0x001f280000300800 */
[----:B------:R-:W4:Y:S04]  /*598a0*/  LDL.LU R19, [R1+0x56c] ;  /* 0x00056c0001137983 */ /* 0x000f280000300800 */
[----:B------:R0:W-:Y:S04]  /*598b0*/  STL.64 [R1+0x2758], R14 ;  /* 0x0027580e01007387 */ /* 0x0001e80000100a00 */
[----:B------:R-:W-:Y:S01]  /*598c0*/  STL.64 [R1+0x2750], R12 ;  /* 0x0027500c01007387 */ /* 0x000fe20000100a00 */
[----:B---3--:R-:W-:-:S15]  /*598d0*/  HMMA.16816.F32.BF16 R24, R36, R14, R24 ;  /* 0x0000000e2418723c */ /* 0x008fde0000041818 */
[----:B------:R-:W-:-:S08]  /*598e0*/  NOP ;  /* 0x0000000000007918 */ /* 0x000fd00000000000 */
[----:B------:R-:W-:Y:S04]  /*598f0*/  STL.64 [R1+0x920], R24 ;  /* 0x0009201801007387 */ /* 0x000fe80000100a00 */
[----:B------:R2:W-:Y:S04]  /*59900*/  STL.64 [R1+0x928], R26 ;  /* 0x0009281a01007387 */ /* 0x0005e80000100a00 */
[----:B0-----:R-:W3:Y:S01]  /*59910*/  LDL.LU.64 R14, [R1+0x148] ;  /* 0x00014800010e7983 */ /* 0x001ee20000300a00 */
[----:B--2---:R-:W-:Y:S07]  /*59920*/  HMMA.16816.F32.BF16 R24, R36, R10, R48 ;  /* 0x0000000a2418723c */ /* 0x004fee0000041830 */
[----:B------:R-:W-:-:S02]  /*59930*/  IMAD.MOV.U32 R50, RZ, RZ, R44 ;  /* 0x000000ffff327224 */ /* 0x000fc400078e002c */
[----:B------:R-:W0:Y:S01]  /*59940*/  LDSM.16.MT88.4 R44, [R60+UR4+0x9800] ;  /* 0x009800043c2c783b */ /* 0x000e220008004200 */
[----:B------:R-:W-:-:S13]  /*59950*/  HMMA.16816.F32.BF16 R32, R36, R6, R32 ;  /* 0x000000062420723c */ /* 0x000fda0000041820 */
[----:B------:R1:W-:Y:S04]  /*59960*/  STL.64 [R1+0x910], R24 ;  /* 0x0009101801007387 */ /* 0x0003e80000100a00 */
[----:B------:R2:W-:Y:S04]  /*59970*/  STL.64 [R1+0x918], R26 ;  /* 0x0009181a01007387 */ /* 0x0005e80000100a00 */
[----:B-1----:R-:W3:Y:S04]  /*59980*/  LDL.LU R24, [R1+0x540] ;  /* 0x0005400001187983 */ /* 0x002ee80000300800 */
[----:B------:R-:W3:Y:S04]  /*59990*/  LDL.LU R25, [R1+0x544] ;  /* 0x0005440001197983 */ /* 0x000ee80000300800 */
[----:B--2---:R-:W2:Y:S04]  /*599a0*/  LDL.LU R26, [R1+0x548] ;  /* 0x00054800011a7983 */ /* 0x004ea80000300800 */
[----:B------:R-:W2:Y:S04]  /*599b0*/  LDL.LU R27, [R1+0x54c] ;  /* 0x00054c00011b7983 */ /* 0x000ea80000300800 */
[----:B------:R-:W-:Y:S04]  /*599c0*/  STL.64 [R1+0x27b8], R10 ;  /* 0x0027b80a01007387 */ /* 0x000fe80000100a00 */
[----:B0-----:R0:W-:Y:S04]  /*599d0*/  STL [R1+0x2710], R44 ;  /* 0x0027102c01007387 */ /* 0x0011e80000100800 */
[----:B------:R1:W-:Y:S04]  /*599e0*/  STL [R1+0x270c], R45 ;  /* 0x00270c2d01007387 */ /* 0x0003e80000100800 */
[----:B------:R4:W-:Y:S04]  /*599f0*/  STL [R1+0x2708], R46 ;  /* 0x0027082e01007387 */ /* 0x0009e80000100800 */
[----:B------:R4:W-:Y:S04]  /*59a00*/  STL [R1+0x2704], R47 ;  /* 0x0027042f01007387 */ /* 0x0009e80000100800 */
[----:B0-----:R-:W3:Y:S04]  /*59a10*/  LDL.LU R44, [R1+0x570] ;  /* 0x00057000012c7983 */ /* 0x001ee80000300800 */
[----:B-1----:R-:W3:Y:S04]  /*59a20*/  LDL.LU R45, [R1+0x574] ;  /* 0x00057400012d7983 */ /* 0x002ee80000300800 */
[----:B----4-:R-:W3:Y:S04]  /*59a30*/  LDL.LU R46, [R1+0x578] ;  /* 0x00057800012e7983 */ /* 0x010ee80000300800 */
[----:B------:R-:W3:Y:S04]  /*59a40*/  LDL.LU R47, [R1+0x57c] ;  /* 0x00057c00012f7983 */ /* 0x000ee80000300800 */
[----:B------:R-:W-:Y:S04]  /*59a50*/  STL.64 [R1+0xba0], R32 ;  /* 0x000ba02001007387 */ /* 0x000fe80000100a00 */
[----:B------:R0:W-:Y:S04]  /*59a60*/  STL.64 [R1+0xba8], R34 ;  /* 0x000ba82201007387 */ /* 0x0001e80000100a00 */
[----:B0-----:R-:W4:Y:S04]  /*59a70*/  LDL.LU.64 R34, [R1+0x2820] ;  /* 0x0028200001227983 */ /* 0x001f280000300a00 */
[----:B------:R-:W-:Y:S04]  /*59a80*/  STL.64 [R1+0x27c8], R6 ;  /* 0x0027c80601007387 */ /* 0x000fe80000100a00 */
        /* <DEDUP_REMOVED lines=9> */
[----:B0-----:R-:W2:Y:S04]  /*59b20*/  LDL.LU.64 R30, [R1+0x2818] ;  /* 0x00281800011e7983 */ /* 0x001ea80000300a00 */
[----:B------:R-:W-:Y:S01]  /*59b30*/  STL.64 [R1+0x27f8], R34 ;  /* 0x0027f82201007387 */ /* 0x000fe20000100a00 */
[----:B--2---:R-:W-:Y:S06]  /*59b40*/  HMMA.16816.F32.BF16 R4, R36, R30, R4 ;  /* 0x0000001e2404723c */ /* 0x004fec0000041804 */
[----:B------:R-:W-:Y:S04]  /*59b50*/  STL [R1+0x274c], R30 ;  /* 0x00274c1e01007387 */ /* 0x000fe80000100800 */
[----:B------:R-:W-:-:S13]  /*59b60*/  STL [R1+0x2748], R31 ;  /* 0x0027481f01007387 */ /* 0x000fda0000100800 */
[----:B------:R-:W-:Y:S04]  /*59b70*/  STL.64 [R1+0xac0], R4 ;  /* 0x000ac00401007387 */ /* 0x000fe80000100a00 */
[----:B------:R3:W-:Y:S02]  /*59b80*/  STL.64 [R1+0xac8], R6 ;  /* 0x000ac80601007387 */ /* 0x0007e40000100a00 */
[----:B---3--:R-:W-:Y:S07]  /*59b90*/  HMMA.16816.F32.BF16 R4, R40, R14, R44 ;  /* 0x0000000e2804723c */ /* 0x008fee000004182c */
[----:B------:R-:W-:-:S02]  /*59ba0*/  IMAD.MOV.U32 R44, RZ, RZ, R14 ;  /* 0x000000ffff2c7224 */ /* 0x000fc400078e000e */
[----:B------:R-:W-:Y:S02]  /*59bb0*/  IMAD.MOV.U32 R45, RZ, RZ, R15 ;  /* 0x000000ffff2d7224 */ /* 0x000fe400078e000f */
[----:B------:R-:W-:-:S12]  /*59bc0*/  HMMA.16816.F32.BF16 R12, R40, R22, R16 ;  /* 0x00000016280c723c */ /* 0x000fd80000041810 */
[----:B------:R-:W-:Y:S04]  /*59bd0*/  STL.64 [R1+0x10d0], R4 ;  /* 0x0010d00401007387 */ /* 0x000fe80000100a00 */
[----:B------:R0:W-:Y:S02]  /*59be0*/  STL.64 [R1+0x10d8], R6 ;  /* 0x0010d80601007387 */ /* 0x0001e40000100a00 */
[----:B0-----:R-:W-:Y:S02]  /*59bf0*/  HMMA.16816.F32.BF16 R4, R40, R58, R52 ;  /* 0x0000003a2804723c */ /* 0x001fe40000041834 */
[----:B------:R0:W-:Y:S04]  /*59c00*/  STL [R1+0x2718], R45 ;  /* 0x0027182d01007387 */ /* 0x0001e80000100800 */
[----:B------:R1:W-:Y:S04]  /*59c10*/  STL [R1+0x2714], R44 ;  /* 0x0027142c01007387 */ /* 0x0003e80000100800 */
[----:B------:R-:W-:Y:S04]  /*59c20*/  STL.64 [R1+0x10a0], R12 ;  /* 0x0010a00c01007387 */ /* 0x000fe80000100a00 */
[----:B------:R-:W-:Y:S01]  /*59c30*/  STL.64 [R1+0x10a8], R14 ;  /* 0x0010a80e01007387 */ /* 0x000fe20000100a00 */
[----:B0-----:R-:W-:Y:S01]  /*59c40*/  MOV R45, R58 ;  /* 0x0000003a002d7202 */ /* 0x001fe20000000f00 */
[----:B-1----:R-:W-:-:S07]  /*59c50*/  IMAD.MOV.U32 R44, RZ, RZ, R59 ;  /* 0x000000ffff2c7224 */ /* 0x002fce00078e003b */
[----:B------:R-:W-:Y:S04]  /*59c60*/  STL.64 [R1+0x1060], R4 ;  /* 0x0010600401007387 */ /* 0x000fe80000100a00 */
[----:B------:R0:W-:Y:S04]  /*59c70*/  STL.64 [R1+0x1068], R6 ;  /* 0x0010680601007387 */ /* 0x0001e80000100a00 */
[----:B------:R-:W2:Y:S04]  /*59c80*/  LDL.LU R52, [R1+0x530] ;  /* 0x0005300001347983 */ /* 0x000ea80000300800 */
[----:B------:R-:W2:Y:S04]  /*59c90*/  LDL.LU R53, [R1+0x534] ;  /* 0x0005340001357983 */ /* 0x000ea80000300800 */
[----:B------:R-:W2:Y:S04]  /*59ca0*/  LDL.LU R54, [R1+0x538] ;  /* 0x0005380001367983 */ /* 0x000ea80000300800 */
[----:B------:R-:W2:Y:S04]  /*59cb0*/  LDL.LU R55, [R1+0x53c] ;  /* 0x00053c0001377983 */ /* 0x000ea80000300800 */
[----:B------:R-:W2:Y:S04]  /*59cc0*/  LDL.LU.64 R58, [R1+0x108] ;  /* 0x00010800013a7983 */ /* 0x000ea80000300a00 */
[----:B------:R-:W-:Y:S04]  /*59cd0*/  STL [R1+0x2720], R44 ;  /* 0x0027202c01007387 */ /* 0x000fe80000100800 */
[----:B------:R-:W-:Y:S04]  /*59ce0*/  STL [R1+0x271c], R45 ;  /* 0x00271c2d01007387 */ /* 0x000fe80000100800 */
[----:B------:R-:W3:Y:S01]  /*59cf0*/  LDL.LU.64 R34, [R1+0xe8] ;  /* 0x0000e80001227983 */ /* 0x000ee20000300a00 */
[----:B------:R-:W-:-:S07]  /*59d00*/  IMAD.MOV.U32 R51, RZ, RZ, R9 ;  /* 0x000000ffff337224 */ /* 0x000fce00078e0009 */
[----:B0-----:R-:W-:Y:S01]  /*59d10*/  HMMA.16816.F32.BF16 R4, R40, R50, R24 ;  /* 0x000000322804723c */ /* 0x001fe20000041818 */
[----:B---3--:R-:W-:-:S15]  /*59d20*/  STL.64 [R1+0x2800], R34 ;  /* 0x0028002201007387 */ /* 0x008fde0000100a00 */
[----:B------:R-:W-:-:S07]  /*59d30*/  NOP ;  /* 0x0000000000007918 */ /* 0x000fce0000000000 */
[----:B------:R-:W-:Y:S04]  /*59d40*/  STL.64 [R1+0x1030], R4 ;  /* 0x0010300401007387 */ /* 0x000fe80000100a00 */
[----:B------:R-:W-:Y:S04]  /*59d50*/  STL.64 [R1+0x1038], R6 ;  /* 0x0010380601007387 */ /* 0x000fe80000100a00 */
[----:B------:R-:W3:Y:S04]  /*59d60*/  LDL.LU R36, [R1+0x4f0] ;  /* 0x0004f00001247983 */ /* 0x000ee80000300800 */
[----:B------:R-:W3:Y:S04]  /*59d70*/  LDL.LU R37, [R1+0x4f4] ;  /* 0x0004f40001257983 */ /* 0x000ee80000300800 */
[----:B------:R-:W4:Y:S04]  /*59d80*/  LDL.LU R38, [R1+0x4f8] ;  /* 0x0004f80001267983 */ /* 0x000f280000300800 */
[----:B------:R-:W4:Y:S01]  /*59d90*/  LDL.LU R39, [R1+0x4fc] ;  /* 0x0004fc0001277983 */ /* 0x000f220000300800 */
[----:B--2---:R-:W-:Y:S01]  /*59da0*/  HMMA.16816.F32.BF16 R16, R40, R58, R52 ;  /* 0x0000003a2810723c */ /* 0x004fe20000041834 */
[----:B------:R-:W-:-:S02]  /*59db0*/  IMAD.MOV.U32 R30, RZ, RZ, R8 ;  /* 0x000000ffff1e7224 */ /* 0x000fc400078e0008 */
[----:B----4-:R-:W-:Y:S04]  /*59dc0*/  STL.64 [R1+0x2810], R38 ;  /* 0x0028102601007387 */ /* 0x010fe80000100a00 */
[----:B---3--:R0:W-:Y:S04]  /*59dd0*/  STL.64 [R1+0x2808], R36 ;  /* 0x0028082401007387 */ /* 0x0081e80000100a00 */
[----:B0-----:R-:W2:Y:S04]  /*59de0*/  LDL.LU R36, [R1+0x520] ;  /* 0x0005200001247983 */ /* 0x001ea80000300800 */
[----:B------:R-:W2:Y:S04]  /*59df0*/  LDL.LU R37, [R1+0x524] ;  /* 0x0005240001257983 */ /* 0x000ea80000300800 */
[----:B------:R-:W2:Y:S04]  /*59e00*/  LDL.LU R38, [R1+0x528] ;  /* 0x0005280001267983 */ /* 0x000ea80000300800 */
[----:B------:R-:W2:Y:S04]  /*59e10*/  LDL.LU R39, [R1+0x52c] ;  /* 0x00052c0001277983 */ /* 0x000ea80000300800 */
[----:B------:R-:W3:Y:S01]  /*59e20*/  LDL.LU.64 R6, [R1+0xc8] ;  /* 0x0000c80001067983 */ /* 0x000ee20000300a00 */
[----:B------:R-:W-:-:S02]  /*59e30*/  IMAD.MOV.U32 R34, RZ, RZ, R2 ;  /* 0x000000ffff227224 */ /* 0x000fc400078e0002 */
[----:B------:R-:W-:Y:S01]  /*59e40*/  IMAD.MOV.U32 R35, RZ, RZ, R0 ;  /* 0x000000ffff237224 */ /* 0x000fe200078e0000 */
        /* <DEDUP_REMOVED lines=10> */
[----:B------:R0:W-:Y:S04]  /*59ef0*/  STL.64 [R1+0xff0], R16 ;  /* 0x000ff01001007387 */ /* 0x0001e80000100a00 */
[----:B------:R1:W-:Y:S01]  /*59f00*/  STL.64 [R1+0xff8], R18 ;  /* 0x000ff81201007387 */ /* 0x0003e20000100a00 */
[----:B------:R-:W-:-:S02]  /*59f10*/  IMAD.MOV.U32 R45, RZ, RZ, R59 ;  /* 0x000000ffff2d7224 */ /* 0x000fc400078e003b */
[----:B------:R-:W-:Y:S01]  /*59f20*/  IMAD.MOV.U32 R44, RZ, RZ, R58 ;  /* 0x000000ffff2c7224 */ /* 0x000fe200078e003a */
[----:B0-----:R-:W4:Y:S04]  /*59f30*/  LDL.LU R16, [R1+0x4c0] ;  /* 0x0004c00001107983 */ /* 0x001f280000300800 */
[----:B------:R-:W4:Y:S04]  /*59f40*/  LDL.LU R17, [R1+0x4c4] ;  /* 0x0004c40001117983 */ /* 0x000f280000300800 */
[----:B-1----:R-:W4:Y:S04]  /*59f50*/  LDL.LU R18, [R1+0x4c8] ;  /* 0x0004c80001127983 */ /* 0x002f280000300800 */
[----:B------:R-:W4:Y:S04]  /*59f60*/  LDL.LU R19, [R1+0x4cc] ;  /* 0x0004cc0001137983 */ /* 0x000f280000300800 */
[----:B------:R-:W4:Y:S04]  /*59f70*/  LDL.LU.64 R26, [R1+0x98] ;  /* 0x00009800011a7983 */ /* 0x000f280000300a00 */
[----:B------:R-:W4:Y:S04]  /*59f80*/  LDL.LU R52, [R1+0x4b0] ;  /* 0x0004b00001347983 */ /* 0x000f280000300800 */
[----:B------:R-:W4:Y:S04]  /*59f90*/  LDL.LU R53, [R1+0x4b4] ;  /* 0x0004b40001357983 */ /* 0x000f280000300800 */
[----:B------:R-:W4:Y:S04]  /*59fa0*/  LDL.LU R54, [R1+0x4b8] ;  /* 0x0004b80001367983 */ /* 0x000f280000300800 */
[----:B------:R-:W4:Y:S04]  /*59fb0*/  LDL.LU R55, [R1+0x4bc] ;  /* 0x0004bc0001377983 */ /* 0x000f280000300800 */
[----:B------:R-:W3:Y:S04]  /*59fc0*/  LDL.64 R58, [R1+0x88] ;  /* 0x00008800013a7983 */ /* 0x000ee80000100a00 */
[----:B------:R-:W-:Y:S04]  /*59fd0*/  STL [R1+0x2728], R45 ;  /* 0x0027282d01007387 */ /* 0x000fe80000100800 */
[----:B------:R0:W-:Y:S04]  /*59fe0*/  STL [R1+0x2724], R44 ;  /* 0x0027242c01007387 */ /* 0x0001e80000100800 */
[----:B0-----:R-:W4:Y:S04]  /*59ff0*/  LDL.LU R44, [R1+0x510] ;  /* 0x00051000012c7983 */ /* 0x001f280000300800 */
[----:B------:R-:W4:Y:S04]  /*5a000*/  LDL.LU R45, [R1+0x514] ;  /* 0x00051400012d7983 */ /* 0x000f280000300800 */
[----:B------:R-:W4:Y:S04]  /*5a010*/  LDL.LU R46, [R1+0x518] ;  /* 0x00051800012e7983 */ /* 0x000f280000300800 */
[----:B------:R-:W4:Y:S01]  /*5a020*/  LDL.LU R47, [R1+0x51c] ;  /* 0x00051c00012f7983 */ /* 0x000f220000300800 */
[----:B--2---:R-:W-:Y:S03]  /*5a030*/  HMMA.16816.F32.BF16 R32, R40, R34, R36 ;  /* 0x000000222820723c */ /* 0x004fe60000041824 */
[----:B------:R-:W2:Y:S04]  /*5a040*/  LDL.LU.64 R38, [R1+0x2810] ;  /* 0x0028100001267983 */ /* 0x000ea80000300a00 */
[----:B------:R-:W2:-:S15]  /*5a050*/  LDL.LU.64 R36, [R1+0x2808] ;  /* 0x0028080001247983 */ /* 0x000e9e0000300a00 */
[----:B------:R-:W-:-:S01]  /*5a060*/  NOP ;  /* 0x0000000000007918 */ /* 0x000fc20000000000 */
[----:B------:R-:W-:Y:S04]  /*5a070*/  STL.64 [R1+0xfb0], R32 ;  /* 0x000fb02001007387 */ /* 0x000fe80000100a00 */
[----:B------:R0:W-:Y:S04]  /*5a080*/  STL.64 [R1+0xfb8], R34 ;  /* 0x000fb82201007387 */ /* 0x0001e80000100a00 */
[----:B0-----:R-:W4:Y:S02]  /*5a090*/  LDL.LU.64 R34, [R1+0x2800] ;  /* 0x0028000001227983 */ /* 0x001f240000300a00 */
[----:B----4-:R-:W-:-:S15]  /*5a0a0*/  HMMA.16816.F32.BF16 R44, R40, R34, R44 ;  /* 0x00000022282c723c */ /* 0x010fde000004182c */
[----:B------:R-:W-:-:S08]  /*5a0b0*/  NOP ;  /* 0x0000000000007918 */ /* 0x000fd00000000000 */
[----:B------:R0:W-:Y:S04]  /*5a0c0*/  STL.64 [R1+0xf80], R44 ;  /* 0x000f802c01007387 */ /* 0x0001e80000100a00 */
[----:B------:R-:W-:Y:S01]  /*5a0d0*/  STL.64 [R1+0xf88], R46 ;  /* 0x000f882e01007387 */ /* 0x000fe20000100a00 */
[----:B0-----:R-:W-:Y:S02]  /*5a0e0*/  IMAD.MOV.U32 R44, RZ, RZ, R35 ;  /* 0x000000ffff2c7224 */ /* 0x001fe400078e0023 */
[----:B------:R-:W-:Y:S02]  /*5a0f0*/  IMAD.MOV.U32 R45, RZ, RZ, R34 ;  /* 0x000000ffff2d7224 */ /* 0x000fe400078e0022 */
[----:B------:R-:W4:Y:S04]  /*5a100*/  LDL.LU.64 R34, [R1+0x27f8] ;  /* 0x0027f80001227983 */ /* 0x000f280000300a00 */
[----:B------:R0:W-:Y:S04]  /*5a110*/  STL [R1+0x2730], R44 ;  /* 0x0027302c01007387 */ /* 0x0001e80000100800 */
[----:B------:R1:W-:Y:S04]  /*5a120*/  STL [R1+0x272c], R45 ;  /* 0x00272c2d01007387 */ /* 0x0003e80000100800 */
[----:B0-----:R-:W2:Y:S04]  /*5a130*/  LDL.LU R44, [R1+0x500] ;  /* 0x00050000012c7983 */ /* 0x001ea80000300800 */
[----:B-1----:R-:W2:Y:S04]  /*5a140*/  LDL.LU R45, [R1+0x504] ;  /* 0x00050400012d7983 */ /* 0x002ea80000300800 */
[----:B------:R-:W2:Y:S04]  /*5a150*/  LDL.LU R46, [R1+0x508] ;  /* 0x00050800012e7983 */ /* 0x000ea80000300800 */
[----:B------:R-:W2:Y:S01]  /*5a160*/  LDL.LU R47, [R1+0x50c] ;  /* 0x00050c00012f7983 */ /* 0x000ea20000300800 */
[----:B------:R-:W-:-:S02]  /*5a170*/  IMAD.MOV.U32 R31, RZ, RZ, R3 ;  /* 0x000000ffff1f7224 */ /* 0x000fc400078e0003 */
[----:B---3--:R-:W-:-:S05]  /*5a180*/  IMAD.MOV.U32 R2, RZ, RZ, R59 ;  /* 0x000000ffff027224 */ /* 0x008fca00078e003b */
[C---:B--2---:R-:W-:Y:S06]  /*5a190*/  HMMA.16816.F32.BF16 R44, R40.reuse, R30, R44 ;  /* 0x0000001e282c723c */ /* 0x044fec000004182c */
[----:B------:R-:W-:-:S15]  /*5a1a0*/  HMMA.16816.F32.BF16 R28, R40, R6, R36 ;  /* 0x00000006281c723c */ /* 0x000fde0000041824 */
[----:B------:R-:W-:-:S02]  /*5a1b0*/  NOP ;  /* 0x0000000000007918 */ /* 0x000fc40000000000 */
[----:B------:R0:W-:Y:S02]  /*5a1c0*/  STL.64 [R1+0xf40], R44 ;  /* 0x000f402c01007387 */ /* 0x0001e40000100a00 */
[----:B0-----:R-:W-:Y:S01]  /*5a1d0*/  MOV R44, R6 ;  /* 0x00000006002c7202 */ /* 0x001fe20000000f00 */
[----:B------:R-:W-:Y:S02]  /*5a1e0*/  IMAD.MOV.U32 R45, RZ, RZ, R7 ;  /* 0x000000ffff2d7224 */ /* 0x000fe400078e0007 */
[C---:B------:R-:W-:Y:S01]  /*5a1f0*/  HMMA.16816.F32.BF16 R4, R40.reuse, R14, R8 ;  /* 0x0000000e2804723c */ /* 0x040fe20000041808 */
[----:B------:R-:W-:Y:S04]  /*5a200*/  STL.64 [R1+0xf48], R46 ;  /* 0x000f482e01007387 */ /* 0x000fe80000100a00 */
[----:B------:R-:W-:Y:S04]  /*5a210*/  STL.64 [R1+0xf00], R28 ;  /* 0x000f001c01007387 */ /* 0x000fe80000100a00 */
[----:B------:R-:W-:Y:S04]  /*5a220*/  STL.64 [R1+0xf08], R30 ;  /* 0x000f081e01007387 */ /* 0x000fe80000100a00 */
[----:B------:R-:W-:Y:S10]  /*5a230*/  STL [R1+0x273c], R44 ;  /* 0x00273c2c01007387 */ /* 0x000ff40000100800 */
[----:B------:R-:W-:Y:S04]  /*5a240*/  STL.64 [R1+0xec0], R4 ;  /* 0x000ec00401007387 */ /* 0x000fe80000100a00 */
[----:B------:R0:W-:Y:S02]  /*5a250*/  STL.64 [R1+0xec8], R6 ;  /* 0x000ec80601007387 */ /* 0x0001e40000100a00 */
[----:B0-----:R-:W-:Y:S01]  /*5a260*/  HMMA.16816.F32.BF16 R4, R40, R50, R20 ;  /* 0x000000322804723c */ /* 0x001fe20000041814 */
[----:B------:R-:W-:-:S02]  /*5a270*/  IMAD.MOV.U32 R29, RZ, RZ, R15 ;  /* 0x000000ffff1d7224 */ /* 0x000fc400078e000f */
[----:B------:R-:W-:-:S03]  /*5a280*/  IMAD.MOV.U32 R28, RZ, RZ, R14 ;  /* 0x000000ffff1c7224 */ /* 0x000fc600078e000e */
[----:B------:R-:W-:Y:S04]  /*5a290*/  STL [R1+0x2738], R29 ;  /* 0x0027381d01007387 */ /* 0x000fe80000100800 */
[----:B------:R-:W-:-:S13]  /*5a2a0*/  STL [R1+0x2734], R28 ;  /* 0x0027341c01007387 */ /* 0x000fda0000100800 */
[----:B------:R-:W-:Y:S04]  /*5a2b0*/  STL.64 [R1+0xe90], R4 ;  /* 0x000e900401007387 */ /* 0x000fe80000100a00 */
[----:B------:R0:W-:Y:S04]  /*5a2c0*/  STL.64 [R1+0xe98], R6 ;  /* 0x000e980601007387 */ /* 0x0001e80000100a00 */
[----:B------:R-:W2:Y:S04]  /*5a2d0*/  LDL.LU R20, [R1+0x4a0] ;  /* 0x0004a00001147983 */ /* 0x000ea80000300800 */
[----:B------:R-:W2:Y:S04]  /*5a2e0*/  LDL.LU R21, [R1+0x4a4] ;  /* 0x0004a40001157983 */ /* 0x000ea80000300800 */
[----:B------:R-:W2:Y:S01]  /*5a2f0*/  LDL.LU R22, [R1+0x4a8] ;  /* 0x0004a80001167983 */ /* 0x000ea20000300800 */
[----:B------:R-:W-:-:S02]  /*5a300*/  IMAD.MOV.U32 R46, RZ, RZ, R50 ;  /* 0x000000ffff2e7224 */ /* 0x000fc400078e0032 */
[----:B------:R-:W-:Y:S01]  /*5a310*/  IMAD.MOV.U32 R47, RZ, RZ, R51 ;  /* 0x000000ffff2f7224 */ /* 0x000fe200078e0033 */
[----:B------:R-:W2:Y:S04]  /*5a320*/  LDL.LU R23, [R1+0x4ac] ;  /* 0x0004ac0001177983 */ /* 0x000ea80000300800 */
[----:B------:R-:W2:Y:S01]  /*5a330*/  LDL.LU.64 R50, [R1+0x78] ;  /* 0x0000780001327983 */ /* 0x000ea20000300a00 */
[----:B0-----:R-:W-:Y:S06]  /*5a340*/  HMMA.16816.F32.BF16 R4, R40, R26, R16 ;  /* 0x0000001a2804723c */ /* 0x001fec0000041810 */
[----:B------:R-:W-:-:S02]  /*5a350*/  IMAD.MOV.U32 R29, RZ, RZ, R26 ;  /* 0x000000ffff1d7224 */ /* 0x000fc400078e001a */
[----:B------:R-:W-:-:S15]  /*5a360*/  IMAD.MOV.U32 R28, RZ, RZ, R27 ;  /* 0x000000ffff1c7224 */ /* 0x000fde00078e001b */
[----:B------:R-:W-:Y:S04]  /*5a370*/  STL.64 [R1+0xe50], R4 ;  /* 0x000e500401007387 */ /* 0x000fe80000100a00 */
[----:B------:R0:W-:Y:S02]  /*5a380*/  STL.64 [R1+0xe58], R6 ;  /* 0x000e580601007387 */ /* 0x0001e40000100a00 */
[----:B0-----:R-:W-:Y:S02]  /*5a390*/  HMMA.16816.F32.BF16 R4, R40, R58, R52 ;  /* 0x0000003a2804723c */ /* 0x001fe40000041834 */
[----:B------:R-:W-:Y:S04]  /*5a3a0*/  STL.64 [R1+0x27f0], R28 ;  /* 0x0027f01c01007387 */ /* 0x000fe80000100a00 */
[----:B------:R-:W3:-:S15]  /*5a3b0*/  LDL.LU R52, [R1+0x490] ;  /* 0x0004900001347983 */ /* 0x000ede0000300800 */
[----:B------:R-:W-:-:S02]  /*5a3c0*/  NOP ;  /* 0x0000000000007918 */ /* 0x000fc40000000000 */
[----:B------:R0:W-:Y:S04]  /*5a3d0*/  STL.64 [R1+0xe10], R4 ;  /* 0x000e100401007387 */ /* 0x0001e80000100a00 */
[----:B------:R1:W-:Y:S04]  /*5a3e0*/  STL.64 [R1+0xe18], R6 ;  /* 0x000e180601007387 */ /* 0x0003e80000100a00 */
[----:B------:R-:W3:Y:S04]  /*5a3f0*/  LDL.LU R53, [R1+0x494] ;  /* 0x0004940001357983 */ /* 0x000ee80000300800 */
[----:B------:R-:W3:Y:S04]  /*5a400*/  LDL.LU R54, [R1+0x498] ;  /* 0x0004980001367983 */ /* 0x000ee80000300800 */
[----:B------:R-:W3:Y:S04]  /*5a410*/  LDL.LU R55, [R1+0x49c] ;  /* 0x00049c0001377983 */ /* 0x000ee80000300800 */
[----:B------:R-:W3:Y:S04]  /*5a420*/  LDL.LU.64 R58, [R1+0x68] ;  /* 0x00006800013a7983 */ /* 0x000ee80000300a00 */
[----:B0-----:R-:W4:Y:S04]  /*5a430*/  LDL.LU R4, [R1+0x460] ;  /* 0x0004600001047983 */ /* 0x001f280000300800 */
[----:B------:R-:W4:Y:S04]  /*5a440*/  LDL.LU R5, [R1+0x464] ;  /* 0x0004640001057983 */ /* 0x000f280000300800 */
[----:B-1----:R-:W2:Y:S04]  /*5a450*/  LDL.LU R6, [R1+0x468] ;  /* 0x0004680001067983 */ /* 0x002ea80000300800 */
[----:B------:R-:W2:Y:S04]  /*5a460*/  LDL.LU R7, [R1+0x46c] ;  /* 0x00046c0001077983 */ /* 0x000ea80000300800 */
[----:B------:R-:W3:Y:S04]  /*5a470*/  LDL.LU R28, [R1+0x480] ;  /* 0x00048000011c7983 */ /* 0x000ee80000300800 */
[----:B------:R-:W3:Y:S04]  /*5a480*/  LDL.LU R29, [R1+0x484] ;  /* 0x00048400011d7983 */ /* 0x000ee80000300800 */
[----:B------:R-:W3:Y:S04]  /*5a490*/  LDL.LU R30, [R1+0x488] ;  /* 0x00048800011e7983 */ /* 0x000ee80000300800 */
[----:B------:R-:W3:Y:S04]  /*5a4a0*/  LDL.LU R31, [R1+0x48c] ;  /* 0x00048c00011f7983 */ /* 0x000ee80000300800 */
[----:B--2---:R0:W-:Y:S04]  /*5a4b0*/  STL.64 [R1+0x27d8], R6 ;  /* 0x0027d80601007387 */ /* 0x0041e80000100a00 */
[----:B----4-:R-:W-:Y:S04]  /*5a4c0*/  STL.64 [R1+0x27d0], R4 ;  /* 0x0027d00401007387 */ /* 0x010fe80000100a00 */
[----:B0-----:R-:W2:Y:S01]  /*5a4d0*/  LDL.LU.64 R6, [R1+0x48] ;  /* 0x0000480001067983 */ /* 0x001ea20000300a00 */
[----:B------:R-:W-:Y:S06]  /*5a4e0*/  HMMA.16816.F32.BF16 R8, R40, R50, R20 ;  /* 0x000000322808723c */ /* 0x000fec0000041814 */
[----:B------:R-:W-:Y:S01]  /*5a4f0*/  IMAD.MOV.U32 R44, RZ, RZ, R50 ;  /* 0x000000ffff2c7224 */ /* 0x000fe200078e0032 */
[----:B------:R-:W-:-:S02]  /*5a500*/  MOV R39, R51 ;  /* 0x0000003300277202 */ /* 0x000fc40000000f00 */
[----:B---3--:R-:W-:Y:S01]  /*5a510*/  HMMA.16816.F32.BF16 R48, R40, R58, R52 ;  /* 0x0000003a2830723c */ /* 0x008fe20000041834 */
[----:B--2---:R0:W-:Y:S04]  /*5a520*/  STL.64 [R1+0x27e8], R6 ;  /* 0x0027e80601007387 */ /* 0x0041e80000100a00 */
[----:B0-----:R-:W2:Y:S04]  /*5a530*/  LDL.LU.64 R6, [R1+0x58] ;  /* 0x0000580001067983 */ /* 0x001ea80000300a00 */
[----:B------:R-:W3:Y:S01]  /*5a540*/  LDL.LU.64 R26, [R1+0x38] ;  /* 0x00003800011a7983 */ /* 0x000ee20000300a00 */
[----:B------:R-:W-:-:S02]  /*5a550*/  IMAD.MOV.U32 R32, RZ, RZ, R58 ;  /* 0x000000ffff207224 */ /* 0x000fc400078e003a */
[----:B------:R-:W-:Y:S01]  /*5a560*/  IMAD.MOV.U32 R33, RZ, RZ, R59 ;  /* 0x000000ffff217224 */ /* 0x000fe200078e003b */
[----:B---3--:R0:W-:Y:S04]  /*5a570*/  STL.64 [R1+0x27e0], R26 ;  /* 0x0027e01a01007387 */ /* 0x0081e80000100a00 */
[----:B------:R-:W3:Y:S04]  /*5a580*/  LDL.LU R24, [R1+0x470] ;  /* 0x0004700001187983 */ /* 0x000ee80000300800 */
[----:B------:R-:W3:Y:S01]  /*5a590*/  LDL.LU R25, [R1+0x474] ;  /* 0x0004740001197983 */ /* 0x000ee20000300800 */
[----:B--2---:R-:W-:Y:S03]  /*5a5a0*/  HMMA.16816.F32.BF16 R28, R40, R6, R28 ;  /* 0x00000006281c723c */ /* 0x004fe6000004181c */
[----:B0-----:R-:W3:Y:S04]  /*5a5b0*/  LDL.LU R26, [R1+0x478] ;  /* 0x00047800011a7983 */ /* 0x001ee80000300800 */
[----:B------:R-:W3:Y:S04]  /*5a5c0*/  LDL.LU R27, [R1+0x47c] ;  /* 0x00047c00011b7983 */ /* 0x000ee80000300800 */
[----:B------:R0:W-:Y:S04]  /*5a5d0*/  STL.64 [R1+0xde0], R8 ;  /* 0x000de00801007387 */ /* 0x0001e80000100a00 */
[----:B------:R1:W-:Y:S04]  /*5a5e0*/  STL.64 [R1+0xde8], R10 ;  /* 0x000de80a01007387 */ /* 0x0003e80000100a00 */
[----:B0-----:R-:W2:Y:S04]  /*5a5f0*/  LDL.LU R8, [R1+0x450] ;  /* 0x0004500001087983 */ /* 0x001ea80000300800 */
[----:B------:R-:W2:Y:S04]  /*5a600*/  LDL.LU R9, [R1+0x454] ;  /* 0x0004540001097983 */ /* 0x000ea80000300800 */
[----:B-1----:R-:W2:Y:S04]  /*5a610*/  LDL.LU R10, [R1+0x458] ;  /* 0x00045800010a7983 */ /* 0x002ea80000300800 */
[----:B------:R-:W2:Y:S04]  /*5a620*/  LDL.LU R11, [R1+0x45c] ;  /* 0x00045c00010b7983 */ /* 0x000ea80000300800 */
[----:B------:R-:W2:Y:S04]  /*5a630*/  LDL.LU.64 R22, [R1+0x28] ;  /* 0x0000280001167983 */ /* 0x000ea80000300a00 */
[----:B------:R-:W4:Y:S04]  /*5a640*/  LDL.LU R16, [R1+0x440] ;  /* 0x0004400001107983 */ /* 0x000f280000300800 */
[----:B------:R-:W4:Y:S04]  /*5a650*/  LDL.LU R17, [R1+0x444] ;  /* 0x0004440001117983 */ /* 0x000f280000300800 */
[----:B------:R-:W4:Y:S04]  /*5a660*/  LDL.LU R18, [R1+0x448] ;  /* 0x0004480001127983 */ /* 0x000f280000300800 */
[----:B------:R-:W4:Y:S04]  /*5a670*/  LDL.LU R19, [R1+0x44c] ;  /* 0x00044c0001137983 */ /* 0x000f280000300800 */
        /* <DEDUP_REMOVED lines=12> */
[----:B------:R0:W-:Y:S04]  /*5a740*/  STL.64 [R1+0xd60], R28 ;  /* 0x000d601c01007387 */ /* 0x0001e80000100a00 */
[----:B------:R1:W-:Y:S04]  /*5a750*/  STL.64 [R1+0xd68], R30 ;  /* 0x000d681e01007387 */ /* 0x0003e80000100a00 */
[----:B0-----:R-:W4:Y:S01]  /*5a760*/  LDL.LU.64 R28, [R1+0x27f0] ;  /* 0x0027f000011c7983 */ /* 0x001f220000300a00 */
[----:B-1----:R-:W-:-:S02]  /*5a770*/  IMAD.MOV.U32 R30, RZ, RZ, R6 ;  /* 0x000000ffff1e7224 */ /* 0x002fc400078e0006 */
[----:B------:R-:W-:Y:S02]  /*5a780*/  IMAD.MOV.U32 R31, RZ, RZ, R7 ;  /* 0x000000ffff1f7224 */ /* 0x000fe400078e0007 */
[----:B------:R-:W3:Y:S02]  /*5a790*/  LDL.LU.64 R6, [R1+0x27e8] ;  /* 0x0027e80001067983 */ /* 0x000ee40000300a00 */
[----:B---3--:R-:W-:Y:S06]  /*5a7a0*/  HMMA.16816.F32.BF16 R24, R40, R6, R24 ;  /* 0x000000062818723c */ /* 0x008fec0000041818 */
[----:B------:R-:W-:-:S02]  /*5a7b0*/  IMAD.MOV.U32 R0, RZ, RZ, R6 ;  /* 0x000000ffff007224 */ /* 0x000fc400078e0006 */
[----:B------:R-:W-:-:S15]  /*5a7c0*/  IMAD.MOV.U32 R60, RZ, RZ, R7 ;  /* 0x000000ffff3c7224 */ /* 0x000fde00078e0007 */
[----:B------:R-:W-:Y:S04]  /*5a7d0*/  STL.64 [R1+0xd30], R24 ;  /* 0x000d301801007387 */ /* 0x000fe80000100a00 */
[----:B------:R0:W-:Y:S04]  /*5a7e0*/  STL.64 [R1+0xd38], R26 ;  /* 0x000d381a01007387 */ /* 0x0001e80000100a00 */
[----:B0-----:R-:W3:Y:S04]  /*5a7f0*/  LDL.LU.64 R26, [R1+0x27e0] ;  /* 0x0027e000011a7983 */ /* 0x001ee80000300a00 */
[----:B------:R-:W3:Y:S04]  /*5a800*/  LDL.LU.64 R6, [R1+0x27d8] ;  /* 0x0027d80001067983 */ /* 0x000ee80000300a00 */
[----:B------:R-:W3:Y:S01]  /*5a810*/  LDL.LU.64 R4, [R1+0x27d0] ;  /* 0x0027d00001047983 */ /* 0x000ee20000300a00 */
[C---:B--2---:R-:W-:Y:S06]  /*5a820*/  HMMA.16816.F32.BF16 R8, R40.reuse, R22, R8 ;  /* 0x000000162808723c */ /* 0x044fec0000041808 */
[C---:B----4-:R-:W-:Y:S06]  /*5a830*/  HMMA.16816.F32.BF16 R16, R40.reuse, R14, R16 ;  /* 0x0000000e2810723c */ /* 0x050fec0000041810 */
[----:B------:R-:W-:Y:S06]  /*5a840*/  HMMA.16816.F32.BF16 R48, R40, R58, R48 ;  /* 0x0000003a2830723c */ /* 0x000fec0000041830 */
[----:B------:R-:W-:-:S02]  /*5a850*/  IMAD.MOV.U32 R37, RZ, RZ, R58 ;  /* 0x000000ffff257224 */ /* 0x000fc400078e003a */
[----:B------:R-:W-:Y:S01]  /*5a860*/  IMAD.MOV.U32 R36, RZ, RZ, R59 ;  /* 0x000000ffff247224 */ /* 0x000fe200078e003b */
[----:B---3--:R-:W-:Y:S06]  /*5a870*/  HMMA.16816.F32.BF16 R4, R40, R26, R4 ;  /* 0x0000001a2804723c */ /* 0x008fec0000041804 */
[----:B------:R-:W-:Y:S02]  /*5a880*/  IMAD.MOV.U32 R3, RZ, RZ, R26 ;  /* 0x000000ffff037224 */ /* 0x000fe400078e001a */
[----:B------:R-:W-:-:S15]  /*5a890*/  IMAD.MOV.U32 R61, RZ, RZ, R27 ;  /* 0x000000ffff3d7224 */ /* 0x000fde00078e001b */
[----:B------:R-:W-:Y:S04]  /*5a8a0*/  STL.64 [R1+0xcf0], R4 ;  /* 0x000cf00401007387 */ /* 0x000fe80000100a00 */
[----:B------:R0:W-:Y:S04]  /*5a8b0*/  STL.64 [R1+0xcf8], R6 ;  /* 0x000cf80601007387 */ /* 0x0001e80000100a00 */
[----:B0-----:R-:W2:Y:S04]  /*5a8c0*/  LDL.LU.64 R6, [R1+0x27c8] ;  /* 0x0027c80001067983 */ /* 0x001ea80000300a00 */
[----:B------:R-:W3:Y:S04]  /*5a8d0*/  LDL.LU.64 R4, [R1+0x27c0] ;  /* 0x0027c00001047983 */ /* 0x000ee80000300a00 */
[----:B------:R-:W4:Y:S04]  /*5a8e0*/  LDL.LU R24, [R1+0x400] ;  /* 0x0004000001187983 */ /* 0x000f280000300800 */
[----:B------:R-:W4:Y:S04]  /*5a8f0*/  LDL.LU R25, [R1+0x404] ;  /* 0x0004040001197983 */ /* 0x000f280000300800 */
[----:B------:R-:W4:Y:S04]  /*5a900*/  LDL.LU R26, [R1+0x408] ;  /* 0x00040800011a7983 */ /* 0x000f280000300800 */
[----:B------:R-:W4:Y:S04]  /*5a910*/  LDL.LU R27, [R1+0x40c] ;  /* 0x00040c00011b7983 */ /* 0x000f280000300800 */
[----:B------:R-:W-:Y:S04]  /*5a920*/  STL.64 [R1+0xcb0], R8 ;  /* 0x000cb00801007387 */ /* 0x000fe80000100a00 */
[----:B------:R0:W-:Y:S04]  /*5a930*/  STL.64 [R1+0xcb8], R10 ;  /* 0x000cb80a01007387 */ /* 0x0001e80000100a00 */
[----:B0-----:R-:W2:Y:S04]  /*5a940*/  LDL.LU.64 R10, [R1+0x27b8] ;  /* 0x0027b800010a7983 */ /* 0x001ea80000300a00 */
[----:B------:R-:W3:Y:S01]  /*5a950*/  LDL.LU R20, [R1+0x3f0] ;  /* 0x0003f00001147983 */ /* 0x000ee20000300800 */
[----:B------:R-:W-:-:S03]  /*5a960*/  IMAD.MOV.U32 R9, RZ, RZ, R22 ;  /* 0x000000ffff097224 */ /* 0x000fc600078e0016 */
[----:B------:R-:W3:Y:S01]  /*5a970*/  LDL.LU R21, [R1+0x3f4] ;  /* 0x0003f40001157983 */ /* 0x000ee20000300800 */
[----:B------:R-:W-:-:S03]  /*5a980*/  MOV R8, R23 ;  /* 0x0000001700087202 */ /* 0x000fc60000000f00 */
[----:B------:R-:W3:Y:S04]  /*5a990*/  LDL.LU R22, [R1+0x3f8] ;  /* 0x0003f80001167983 */ /* 0x000ee80000300800 */
[----:B------:R-:W3:Y:S04]  /*5a9a0*/  LDL.LU R23, [R1+0x3fc] ;  /* 0x0003fc0001177983 */ /* 0x000ee80000300800 */
[----:B------:R-:W-:Y:S04]  /*5a9b0*/  STL.64 [R1+0xc80], R16 ;  /* 0x000c801001007387 */ /* 0x000fe80000100a00 */
[----:B------:R0:W-:Y:S04]  /*5a9c0*/  STL.64 [R1+0xc88], R18 ;  /* 0x000c881201007387 */ /* 0x0001e80000100a00 */
[----:B0-----:R-:W2:Y:S04]  /*5a9d0*/  LDL.LU.64 R18, [R1+0x27b0] ;  /* 0x0027b00001127983 */ /* 0x001ea80000300a00 */
[----:B------:R-:W2:Y:S01]  /*5a9e0*/  LDL.LU R12, [R1+0x3e0] ;  /* 0x0003e000010c7983 */ /* 0x000ea20000300800 */
[----:B------:R-:W-:-:S03]  /*5a9f0*/  IMAD.MOV.U32 R17, RZ, RZ, R14 ;  /* 0x000000ffff117224 */ /* 0x000fc600078e000e */
[----:B------:R-:W2:Y:S01]  /*5aa00*/  LDL.LU R13, [R1+0x3e4] ;  /* 0x0003e400010d7983 */ /* 0x000ea20000300800 */
[----:B------:R-:W-:-:S03]  /*5aa10*/  IMAD.MOV.U32 R16, RZ, RZ, R15 ;  /* 0x000000ffff107224 */ /* 0x000fc600078e000f */
[----:B------:R-:W2:Y:S04]  /*5aa20*/  LDL.LU R14, [R1+0x3e8] ;  /* 0x0003e800010e7983 */ /* 0x000ea80000300800 */
[----:B------:R-:W2:Y:S04]  /*5aa30*/  LDL.LU R15, [R1+0x3ec] ;  /* 0x0003ec00010f7983 */ /* 0x000ea80000300800 */
[----:B------:R-:W-:Y:S04]  /*5aa40*/  STL.64 [R1+0xc40], R48 ;  /* 0x000c403001007387 */ /* 0x000fe80000100a00 */
[----:B------:R0:W-:Y:S04]  /*5aa50*/  STL.64 [R1+0xc48], R50 ;  /* 0x000c483201007387 */ /* 0x0001e80000100a00 */
[----:B0-----:R-:W4:Y:S04]  /*5aa60*/  LDL.LU.64 R50, [R1+0x27a8] ;  /* 0x0027a80001327983 */ /* 0x001f280000300a00 */
[----:B------:R-:W3:Y:S04]  /*5aa70*/  LDL.LU.64 R48, [R1+0x27a0] ;  /* 0x0027a00001307983 */ /* 0x000ee80000300a00 */
[----:B------:R-:W2:Y:S04]  /*5aa80*/  LDL.LU.64 R58, [R1+0x2798] ;  /* 0x00279800013a7983 */ /* 0x000ea80000300a00 */
        /* <DEDUP_REMOVED lines=9> */
[----:B0-----:R-:W2:Y:S04]  /*5ab20*/  LDL.LU R56, [R1+0x410] ;  /* 0x0004100001387983 */ /* 0x001ea80000300800 */
[----:B------:R-:W2:Y:S04]  /*5ab30*/  LDL.LU R57, [R1+0x414] ;  /* 0x0004140001397983 */ /* 0x000ea80000300800 */
[----:B------:R-:W2:Y:S04]  /*5ab40*/  LDL.LU R58, [R1+0x418] ;  /* 0x00041800013a7983 */ /* 0x000ea80000300800 */
[----:B------:R-:W2:Y:S01]  /*5ab50*/  LDL.LU R59, [R1+0x41c] ;  /* 0x00041c00013b7983 */ /* 0x000ea20000300800 */
[C---:B------:R-:W-:Y:S06]  /*5ab60*/  HMMA.16816.F32.BF16 R24, R40.reuse, R50, R24 ;  /* 0x000000322818723c */ /* 0x040fec0000041818 */
        /* <DEDUP_REMOVED lines=8> */
[----:B------:R-:W-:Y:S04]  /*5abf0*/  STL.64 [R1+0x25b0], R54 ;  /* 0x0025b03601007387 */ /* 0x000fe80000100a00 */
[----:B---3--:R0:W-:Y:S04]  /*5ac00*/  STL.64 [R1+0x25a8], R52 ;  /* 0x0025a83401007387 */ /* 0x0081e80000100a00 */
        /* <DEDUP_REMOVED lines=20> */
[----:B------:R-:W-:Y:S04]  /*5ad50*/  STL.64 [R1+0x25d0], R26 ;  /* 0x0025d01a01007387 */ /* 0x000fe80000100a00 */
[----:B--2---:R0:W-:Y:S04]  /*5ad60*/  STL.64 [R1+0x25c8], R24 ;  /* 0x0025c81801007387 */ /* 0x0041e80000100a00 */
[----:B0-----:R-:W2:Y:S04]  /*5ad70*/  LDL.LU R24, [R1+0x3b0] ;  /* 0x0003b00001187983 */ /* 0x001ea80000300800 */
[----:B------:R-:W2:Y:S04]  /*5ad80*/  LDL.LU R25, [R1+0x3b4] ;  /* 0x0003b40001197983 */ /* 0x000ea80000300800 */
[----:B------:R-:W2:Y:S04]  /*5ad90*/  LDL.LU R26, [R1+0x3b8] ;  /* 0x0003b800011a7983 */ /* 0x000ea80000300800 */
[----:B------:R-:W2:Y:S01]  /*5ada0*/  LDL.LU R27, [R1+0x3bc] ;  /* 0x0003bc00011b7983 */ /* 0x000ea20000300800 */
[----:B----4-:R-:W-:-:S15]  /*5adb0*/  HMMA.16816.F32.BF16 R12, R40, R22, R12 ;  /* 0x00000016280c723c */ /* 0x010fde000004180c */
[----:B------:R-:W-:-:S08]  /*5adc0*/  NOP ;  /* 0x0000000000007918 */ /* 0x000fd00000000000 */
[----:B------:R-:W-:Y:S01]  /*5add0*/  STL.64 [R1+0xa90], R12 ;  /* 0x000a900c01007387 */ /* 0x000fe20000100a00 */
[----:B------:R-:W-:-:S03]  /*5ade0*/  IMAD.MOV.U32 R38, RZ, RZ, R12 ;  /* 0x000000ffff267224 */ /* 0x000fc600078e000c */
[----:B------:R0:W-:Y:S04]  /*5adf0*/  STL.64 [R1+0xa98], R14 ;  /* 0x000a980e01007387 */ /* 0x0001e80000100a00 */
[----:B0-----:R-:W4:Y:S04]  /*5ae00*/  LDL.LU.64 R14, [R1+0x2758] ;  /* 0x00275800010e7983 */ /* 0x001f280000300a00 */
[----:B------:R-:W2:Y:S04]  /*5ae10*/  LDL.LU.64 R12, [R1+0x2750] ;  /* 0x00275000010c7983 */ /* 0x000ea80000300a00 */
[----:B------:R-:W-:Y:S04]  /*5ae20*/  STL [R1+0x25d8], R38 ;  /* 0x0025d82601007387 */ /* 0x000fe80000100800 */
[----:B------:R-:W-:Y:S04]  /*5ae30*/  STL.64 [R1+0x25f8], R36 ;  /* 0x0025f82401007387 */ /* 0x000fe80000100a00 */
[----:B------:R-:W-:Y:S04]  /*5ae40*/  STL.64 [R1+0x2580], R22 ;  /* 0x0025801601007387 */ /* 0x000fe80000100a00 */
[----:B---3--:R0:W-:Y:S04]  /*5ae50*/  STL.64 [R1+0x2578], R20 ;  /* 0x0025781401007387 */ /* 0x0081e80000100a00 */
[----:B0-----:R-:W3:Y:S04]  /*5ae60*/  LDL.LU R20, [R1+0x3d0] ;  /* 0x0003d00001147983 */ /* 0x001ee80000300800 */
[----:B------:R-:W3:Y:S04]  /*5ae70*/  LDL.LU R21, [R1+0x3d4] ;  /* 0x0003d40001157983 */ /* 0x000ee80000300800 */
[----:B------:R-:W3:Y:S04]  /*5ae80*/  LDL.LU R22, [R1+0x3d8] ;  /* 0x0003d80001167983 */ /* 0x000ee80000300800 */
[----:B------:R-:W3:Y:S04]  /*5ae90*/  LDL.LU R23, [R1+0x3dc] ;  /* 0x0003dc0001177983 */ /* 0x000ee80000300800 */
[----:B------:R-:W-:Y:S04]  /*5aea0*/  STL.64 [R1+0x2570], R18 ;  /* 0x0025701201007387 */ /* 0x000fe80000100a00 */
[----:B------:R4:W-:Y:S01]  /*5aeb0*/  STL.64 [R1+0x2650], R16 ;  /* 0x0026501001007387 */ /* 0x0009e20000100a00 */
[C---:B---3--:R-:W-:Y:S06]  /*5aec0*/  HMMA.16816.F32.BF16 R20, R40.reuse, R18, R20 ;  /* 0x000000122814723c */ /* 0x048fec0000041814 */
[----:B----4-:R-:W-:-:S15]  /*5aed0*/  HMMA.16816.F32.BF16 R16, R40, R14, R48 ;  /* 0x0000000e2810723c */ /* 0x010fde0000041830 */
[----:B------:R-:W-:-:S02]  /*5aee0*/  NOP ;  /* 0x0000000000007918 */ /* 0x000fc40000000000 */
[----:B------:R-:W-:Y:S04]  /*5aef0*/  STL.64 [R1+0xa80], R20 ;  /* 0x000a801401007387 */ /* 0x000fe80000100a00 */
[----:B------:R-:W-:Y:S04]  /*5af00*/  STL.64 [R1+0xa88], R22 ;  /* 0x000a881601007387 */ /* 0x000fe80000100a00 */
[----:B------:R-:W3:Y:S04]  /*5af10*/  LDL.LU R48, [R1+0x350] ;  /* 0x0003500001307983 */ /* 0x000ee80000300800 */
[----:B------:R-:W-:Y:S04]  /*5af20*/  STL.64 [R1+0xa70], R16 ;  /* 0x000a701001007387 */ /* 0x000fe80000100a00 */
[----:B------:R-:W-:Y:S04]  /*5af30*/  STL.64 [R1+0xa78], R18 ;  /* 0x000a781201007387 */ /* 0x000fe80000100a00 */
[----:B------:R-:W3:Y:S04]  /*5af40*/  LDL.LU R49, [R1+0x354] ;  /* 0x0003540001317983 */ /* 0x000ee80000300800 */
[----:B------:R-:W3:Y:S04]  /*5af50*/  LDL.LU R50, [R1+0x358] ;  /* 0x0003580001327983 */ /* 0x000ee80000300800 */
[----:B------:R-:W3:Y:S04]  /*5af60*/  LDL.LU R51, [R1+0x35c] ;  /* 0x00035c0001337983 */ /* 0x000ee80000300800 */
[----:B------:R-:W-:Y:S04]  /*5af70*/  STL.64 [R1+0x2568], R14 ;  /* 0x0025680e01007387 */ /* 0x000fe80000100a00 */
[----:B--2---:R0:W-:Y:S02]  /*5af80*/  STL.64 [R1+0x2560], R12 ;  /* 0x0025600c01007387 */ /* 0x0041e40000100a00 */
[C---:B0-----:R-:W-:Y:S06]  /*5af90*/  HMMA.16816.F32.BF16 R12, R40.reuse, R10, R24 ;  /* 0x0000000a280c723c */ /* 0x041fec0000041818 */
[----:B------:R-:W-:Y:S04]  /*5afa0*/  STL.64 [R1+0x25e0], R10 ;  /* 0x0025e00a01007387 */ /* 0x000fe80000100a00 */
[----:B------:R0:W-:Y:S02]  /*5afb0*/  STL.64 [R1+0x2600], R8 ;  /* 0x0026000801007387 */ /* 0x0001e40000100a00 */
[C---:B0-----:R-:W-:Y:S11]  /*5afc0*/  HMMA.16816.F32.BF16 R8, R40.reuse, R6, R52 ;  /* 0x000000062808723c */ /* 0x041ff60000041834 */
[----:B------:R-:W-:Y:S04]  /*5afd0*/  STL.64 [R1+0xa60], R12 ;  /* 0x000a600c01007387 */ /* 0x000fe80000100a00 */
[----:B------:R-:W-:Y:S04]  /*5afe0*/  STL.64 [R1+0xa68], R14 ;  /* 0x000a680e01007387 */ /* 0x000fe80000100a00 */
[----:B------:R-:W-:Y:S04]  /*5aff0*/  STL.64 [R1+0x2550], R6 ;  /* 0x0025500601007387 */ /* 0x000fe80000100a00 */
[----:B------:R0:W-:Y:S02]  /*5b000*/  STL.64 [R1+0x2548], R4 ;  /* 0x0025480401007387 */ /* 0x0001e40000100a00 */
[----:B0-----:R-:W-:Y:S02]  /*5b010*/  HMMA.16816.F32.BF16 R4, R40, R34, R56 ;  /* 0x000000222804723c */ /* 0x001fe40000041838 */
[----:B------:R-:W-:Y:S04]  /*5b020*/  STL.64 [R1+0xa50], R8 ;  /* 0x000a500801007387 */ /* 0x000fe80000100a00 */
[----:B------:R-:W-:Y:S01]  /*5b030*/  STL.64 [R1+0xa58], R10 ;  /* 0x000a580a01007387 */ /* 0x000fe20000100a00 */
[----:B------:R-:W-:-:S02]  /*5b040*/  IMAD.MOV.U32 R58, RZ, RZ, R30 ;  /* 0x000000ffff3a7224 */ /* 0x000fc400078e001e */
[----:B------:R-:W-:Y:S01]  /*5b050*/  IMAD.MOV.U32 R59, RZ, RZ, R31 ;  /* 0x000000ffff3b7224 */ /* 0x000fe200078e001f */
[----:B------:R-:W3:-:S13]  /*5b060*/  LDL.LU R30, [R1+0x274c] ;  /* 0x00274c00011e7983 */ /* 0x000eda0000300800 */
[----:B------:R0:W-:Y:S04]  /*5b070*/  STL.64 [R1+0x370], R4 ;  /* 0x0003700401007387 */ /* 0x0001e80000100a00 */
[----:B------:R1:W-:Y:S04]  /*5b080*/  STL.64 [R1+0x378], R6 ;  /* 0x0003780601007387 */ /* 0x0003e80000100a00 */
[----:B------:R-:W3:Y:S04]  /*5b090*/  LDL.LU R31, [R1+0x2748] ;  /* 0x00274800011f7983 */ /* 0x000ee80000300800 */
[----:B------:R-:W-:Y:S04]  /*5b0a0*/  STL.64 [R1+0x2608], R58 ;  /* 0x0026083a01007387 */ /* 0x000fe80000100a00 */
[----:B------:R-:W2:Y:S04]  /*5b0b0*/  LDL.LU R52, [R1+0x250] ;  /* 0x0002500001347983 */ /* 0x000ea80000300800 */
[----:B------:R-:W2:Y:S04]  /*5b0c0*/  LDL.LU R53, [R1+0x254] ;  /* 0x0002540001357983 */ /* 0x000ea80000300800 */
[----:B------:R-:W4:Y:S04]  /*5b0d0*/  LDL.LU R54, [R1+0x258] ;  /* 0x0002580001367983 */ /* 0x000f280000300800 */
[----:B------:R-:W4:Y:S01]  /*5b0e0*/  LDL.LU R55, [R1+0x25c] ;  /* 0x00025c0001377983 */ /* 0x000f220000300800 */
[----:B------:R-:W-:-:S02]  /*5b0f0*/  IMAD.MOV.U32 R26, RZ, RZ, R32 ;  /* 0x000000ffff1a7224 */ /* 0x000fc400078e0020 */
[----:B------:R-:W-:Y:S01]  /*5b100*/  IMAD.MOV.U32 R27, RZ, RZ, R33 ;  /* 0x000000ffff1b7224 */ /* 0x000fe200078e0021 */
[----:B----4-:R-:W-:Y:S04]  /*5b110*/  STL.64 [R1+0x2618], R54 ;  /* 0x0026183601007387 */ /* 0x010fe80000100a00 */
[----:B--2---:R-:W-:Y:S04]  /*5b120*/  STL.64 [R1+0x2610], R52 ;  /* 0x0026103401007387 */ /* 0x004fe80000100a00 */
[----:B------:R-:W2:Y:S04]  /*5b130*/  LDL.LU R32, [R1+0x2744] ;  /* 0x0027440001207983 */ /* 0x000ea80000300800 */
[----:B------:R-:W2:Y:S04]  /*5b140*/  LDL.LU R33, [R1+0x2740] ;  /* 0x0027400001217983 */ /* 0x000ea80000300800 */
[----:B------:R-:W-:Y:S04]  /*5b150*/  STL.64 [R1+0x2620], R26 ;  /* 0x0026201a01007387 */ /* 0x000fe80000100a00 */
[----:B0-----:R-:W4:Y:S04]  /*5b160*/  LDL.LU R4, [R1+0x260] ;  /* 0x0002600001047983 */ /* 0x001f280000300800 */
[----:B------:R-:W4:Y:S04]  /*5b170*/  LDL.LU R5, [R1+0x264] ;  /* 0x0002640001057983 */ /* 0x000f280000300800 */
[----:B-1----:R-:W3:Y:S04]  /*5b180*/  LDL.LU R6, [R1+0x268] ;  /* 0x0002680001067983 */ /* 0x002ee80000300800 */
[----:B------:R-:W3:Y:S04]  /*5b190*/  LDL.LU R7, [R1+0x26c] ;  /* 0x00026c0001077983 */ /* 0x000ee80000300800 */
[----:B---3--:R-:W-:Y:S04]  /*5b1a0*/  STL.64 [R1+0x2630], R6 ;  /* 0x0026300601007387 */ /* 0x008fe80000100a00 */
[----:B----4-:R0:W-:Y:S02]  /*5b1b0*/  STL.64 [R1+0x2628], R4 ;  /* 0x0026280401007387 */ /* 0x0101e40000100a00 */
[----:B0-----:R-:W-:Y:S02]  /*5b1c0*/  HMMA.16816.F32.BF16 R4, R40, R30, R48 ;  /* 0x0000001e2804723c */ /* 0x001fe40000041830 */
[----:B------:R0:W-:Y:S04]  /*5b1d0*/  STL.64 [R1+0x2540], R34 ;  /* 0x0025402201007387 */ /* 0x0001e80000100a00 */
[----:B--2---:R-:W-:Y:S01]  /*5b1e0*/  STL.64 [R1+0x2538], R32 ;  /* 0x0025382001007387 */ /* 0x004fe20000100a00 */
[----:B0-----:R-:W-:Y:S01]  /*5b1f0*/  MOV R34, R44 ;  /* 0x0000002c00227202 */ /* 0x001fe20000000f00 */
[----:B------:R-:W-:-:S02]  /*5b200*/  IMAD.MOV.U32 R35, RZ, RZ, R39 ;  /* 0x000000ffff237224 */ /* 0x000fc400078e0027 */
[----:B------:R-:W2:Y:S04]  /*5b210*/  LDL.LU R44, [R1+0x273c] ;  /* 0x00273c00012c7983 */ /* 0x000ea80000300800 */
[----:B------:R-:W-:Y:S04]  /*5b220*/  STL.64 [R1+0x2638], R34 ;  /* 0x0026382201007387 */ /* 0x000fe80000100a00 */
[----:B------:R-:W3:Y:S05]  /*5b230*/  LDL.LU R36, [R1+0x280] ;  /* 0x0002800001247983 */ /* 0x000eea0000300800 */
[----:B------:R-:W-:Y:S04]  /*5b240*/  STL.64 [R1+0xa40], R4 ;  /* 0x000a400401007387 */ /* 0x000fe80000100a00 */
[----:B------:R-:W-:Y:S04]  /*5b250*/  STL.64 [R1+0xa48], R6 ;  /* 0x000a480601007387 */ /* 0x000fe80000100a00 */
[----:B------:R-:W3:Y:S04]  /*5b260*/  LDL.LU R37, [R1+0x284] ;  /* 0x0002840001257983 */ /* 0x000ee80000300800 */
[----:B------:R-:W4:Y:S04]  /*5b270*/  LDL.LU R38, [R1+0x288] ;  /* 0x0002880001267983 */ /* 0x000f280000300800 */
[----:B------:R-:W4:Y:S01]  /*5b280*/  LDL.LU R39, [R1+0x28c] ;  /* 0x00028c0001277983 */ /* 0x000f220000300800 */
[----:B------:R-:W-:-:S02]  /*5b290*/  IMAD.MOV.U32 R10, RZ, RZ, R29 ;  /* 0x000000ffff0a7224 */ /* 0x000fc400078e001d */
[----:B------:R-:W-:Y:S02]  /*5b2a0*/  IMAD.MOV.U32 R11, RZ, RZ, R28 ;  /* 0x000000ffff0b7224 */ /* 0x000fe400078e001c */
[----:B------:R-:W-:Y:S02]  /*5b2b0*/  IMAD.MOV.U32 R51, RZ, RZ, R45 ;  /* 0x000000ffff337224 */ /* 0x000fe400078e002d */
[----:B--2---:R-:W-:Y:S01]  /*5b2c0*/  IMAD.MOV.U32 R50, RZ, RZ, R44 ;  /* 0x000000ffff327224 */ /* 0x004fe200078e002c */
[----:B----4-:R0:W-:Y:S04]  /*5b2d0*/  STL.64 [R1+0x2660], R38 ;  /* 0x0026602601007387 */ /* 0x0101e80000100a00 */
[----:B---3--:R-:W-:Y:S04]  /*5b2e0*/  STL.64 [R1+0x2658], R36 ;  /* 0x0026582401007387 */ /* 0x008fe80000100a00 */
[----:B------:R-:W2:Y:S04]  /*5b2f0*/  LDL.LU R29, [R1+0x2738] ;  /* 0x00273800011d7983 */ /* 0x000ea80000300800 */
[----:B------:R-:W3:Y:S04]  /*5b300*/  LDL.LU R28, [R1+0x2734] ;  /* 0x00273400011c7983 */ /* 0x000ee80000300800 */
[----:B------:R-:W-:Y:S04]  /*5b310*/  STL.64 [R1+0x2668], R10 ;  /* 0x0026680a01007387 */ /* 0x000fe80000100a00 */
[----:B------:R-:W4:Y:S04]  /*5b320*/  LDL.LU R44, [R1+0x2730] ;  /* 0x00273000012c7983 */ /* 0x000f280000300800 */
[----:B------:R-:W0:Y:S04]  /*5b330*/  LDL.LU R45, [R1+0x272c] ;  /* 0x00272c00012d7983 */ /* 0x000e280000300800 */
[----:B------:R1:W-:Y:S04]  /*5b340*/  STL.64 [R1+0x2670], R50 ;  /* 0x0026703201007387 */ /* 0x0003e80000100a00 */
[----:B------:R-:W2:Y:S04]  /*5b350*/  LDL.LU R20, [R1+0x2c0] ;  /* 0x0002c00001147983 */ /* 0x000ea80000300800 */
[----:B------:R-:W2:Y:S04]  /*5b360*/  LDL.LU R21, [R1+0x2c4] ;  /* 0x0002c40001157983 */ /* 0x000ea80000300800 */
[----:B------:R-:W3:Y:S04]  /*5b370*/  LDL.LU R22, [R1+0x2c8] ;  /* 0x0002c80001167983 */ /* 0x000ee80000300800 */
[----:B------:R-:W3:Y:S04]  /*5b380*/  LDL.LU R23, [R1+0x2cc] ;  /* 0x0002cc0001177983 */ /* 0x000ee80000300800 */
[----:B---3--:R-:W-:Y:S04]  /*5b390*/  STL.64 [R1+0x2680], R22 ;  /* 0x0026801601007387 */ /* 0x008fe80000100a00 */
[----:B--2---:R2:W-:Y:S04]  /*5b3a0*/  STL.64 [R1+0x2678], R20 ;  /* 0x0026781401007387 */ /* 0x0045e80000100a00 */
[----:B------:R-:W3:Y:S04]  /*5b3b0*/  LDL.LU R14, [R1+0xd8] ;  /* 0x0000d800010e7983 */ /* 0x000ee80000300800 */
[----:B------:R-:W3:Y:S04]  /*5b3c0*/  LDL.LU R15, [R1+0xdc] ;  /* 0x0000dc00010f7983 */ /* 0x000ee80000300800 */
[----:B---3--:R3:W-:Y:S04]  /*5b3d0*/  STL.64 [R1+0x2688], R14 ;  /* 0x0026880e01007387 */ /* 0x0087e80000100a00 */
[----:B------:R-:W2:Y:S04]  /*5b3e0*/  LDL.LU R16, [R1+0x2d0] ;  /* 0x0002d00001107983 */ /* 0x000ea80000300800 */
[----:B------:R-:W2:Y:S04]  /*5b3f0*/  LDL.LU R17, [R1+0x2d4] ;  /* 0x0002d40001117983 */ /* 0x000ea80000300800 */
[----:B------:R-:W3:Y:S04]  /*5b400*/  LDL.LU R18, [R1+0x2d8] ;  /* 0x0002d80001127983 */ /* 0x000ee80000300800 */
[----:B------:R-:W3:Y:S01]  /*5b410*/  LDL.LU R19, [R1+0x2dc] ;  /* 0x0002dc0001137983 */ /* 0x000ee20000300800 */
[----:B0-----:R-:W-:-:S02]  /*5b420*/  IMAD.MOV.U32 R38, RZ, RZ, R45 ;  /* 0x000000ffff267224 */ /* 0x001fc400078e002d */
[----:B----4-:R-:W-:Y:S01]  /*5b430*/  IMAD.MOV.U32 R39, RZ, RZ, R44 ;  /* 0x000000ffff277224 */ /* 0x010fe200078e002c */
[----:B---3--:R-:W-:Y:S04]  /*5b440*/  STL.64 [R1+0x2698], R18 ;  /* 0x0026981201007387 */ /* 0x008fe80000100a00 */
[----:B--2---:R0:W-:Y:S04]  /*5b450*/  STL.64 [R1+0x2690], R16 ;  /* 0x0026901001007387 */ /* 0x0041e80000100a00 */
[----:B------:R-:W2:Y:S04]  /*5b460*/  LDL.LU R45, [R1+0x2728] ;  /* 0x00272800012d7983 */ /* 0x000ea80000300800 */
[----:B------:R-:W3:Y:S04]  /*5b470*/  LDL.LU R44, [R1+0x2724] ;  /* 0x00272400012c7983 */ /* 0x000ee80000300800 */
[----:B------:R4:W-:Y:S04]  /*5b480*/  STL.64 [R1+0x26a0], R38 ;  /* 0x0026a02601007387 */ /* 0x0009e80000100a00 */
[----:B-1----:R-:W4:Y:S04]  /*5b490*/  LDL.LU R50, [R1+0xf8] ;  /* 0x0000f80001327983 */ /* 0x002f280000300800 */
[----:B------:R-:W4:Y:S04]  /*5b4a0*/  LDL.LU R51, [R1+0xfc] ;  /* 0x0000fc0001337983 */ /* 0x000f280000300800 */
[----:B----4-:R1:W-:Y:S04]  /*5b4b0*/  STL.64 [R1+0x26a8], R50 ;  /* 0x0026a83201007387 */ /* 0x0103e80000100a00 */
[----:B------:R-:W4:Y:S04]  /*5b4c0*/  LDL.LU R20, [R1+0x2f0] ;  /* 0x0002f00001147983 */ /* 0x000f280000300800 */
[----:B------:R-:W4:Y:S04]  /*5b4d0*/  LDL.LU R21, [R1+0x2f4] ;  /* 0x0002f40001157983 */ /* 0x000f280000300800 */
[----:B------:R-:W4:Y:S04]  /*5b4e0*/  LDL.LU R22, [R1+0x2f8] ;  /* 0x0002f80001167983 */ /* 0x000f280000300800 */
[----:B------:R-:W4:Y:S01]  /*5b4f0*/  LDL.LU R23, [R1+0x2fc] ;  /* 0x0002fc0001177983 */ /* 0x000f220000300800 */
[----:B---3--:R-:W-:-:S02]  /*5b500*/  IMAD.MOV.U32 R14, RZ, RZ, R44 ;  /* 0x000000ffff0e7224 */ /* 0x008fc400078e002c */
[----:B--2---:R-:W-:Y:S01]  /*5b510*/  IMAD.MOV.U32 R15, RZ, RZ, R45 ;  /* 0x000000ffff0f7224 */ /* 0x004fe200078e002d */
[----:B----4-:R2:W-:Y:S04]  /*5b520*/  STL.64 [R1+0x26b8], R22 ;  /* 0x0026b81601007387 */ /* 0x0105e80000100a00 */
[----:B------:R-:W-:Y:S04]  /*5b530*/  STL.64 [R1+0x26b0], R20 ;  /* 0x0026b01401007387 */ /* 0x000fe80000100a00 */
[----:B------:R-:W3:Y:S04]  /*5b540*/  LDL.LU R44, [R1+0x2720] ;  /* 0x00272000012c7983 */ /* 0x000ee80000300800 */
[----:B------:R-:W2:Y:S04]  /*5b550*/  LDL.LU R45, [R1+0x271c] ;  /* 0x00271c00012d7983 */ /* 0x000ea80000300800 */
[----:B------:R-:W-:Y:S04]  /*5b560*/  STL.64 [R1+0x26c0], R14 ;  /* 0x0026c00e01007387 */ /* 0x000fe80000100a00 */
[----:B0-----:R-:W4:Y:S04]  /*5b570*/  LDL.LU R16, [R1+0x300] ;  /* 0x0003000001107983 */ /* 0x001f280000300800 */
[----:B------:R-:W4:Y:S04]  /*5b580*/  LDL.LU R17, [R1+0x304] ;  /* 0x0003040001117983 */ /* 0x000f280000300800 */
[----:B------:R-:W3:Y:S04]  /*5b590*/  LDL.LU R18, [R1+0x308] ;  /* 0x0003080001127983 */ /* 0x000ee80000300800 */
[----:B------:R-:W3:Y:S04]  /*5b5a0*/  LDL.LU R19, [R1+0x30c] ;  /* 0x00030c0001137983 */ /* 0x000ee80000300800 */
[----:B---3--:R0:W-:Y:S04]  /*5b5b0*/  STL.64 [R1+0x26d0], R18 ;  /* 0x0026d01201007387 */ /* 0x0081e80000100a00 */
[----:B----4-:R-:W-:Y:S04]  /*5b5c0*/  STL.64 [R1+0x26c8], R16 ;  /* 0x0026c81001007387 */ /* 0x010fe80000100a00 */
[----:B------:R-:W3:Y:S04]  /*5b5d0*/  LDL.LU R38, [R1+0x118] ;  /* 0x0001180001267983 */ /* 0x000ee80000300800 */
[----:B------:R-:W3:Y:S04]  /*5b5e0*/  LDL.LU R39, [R1+0x11c] ;  /* 0x00011c0001277983 */ /* 0x000ee80000300800 */
[----:B---3--:R3:W-:Y:S04]  /*5b5f0*/  STL.64 [R1+0x26d8], R38 ;  /* 0x0026d82601007387 */ /* 0x0087e80000100a00 */
[----:B------:R-:W4:Y:S04]  /*5b600*/  LDL.LU R48, [R1+0x310] ;  /* 0x0003100001307983 */ /* 0x000f280000300800 */
[----:B------:R-:W4:Y:S04]  /*5b610*/  LDL.LU R49, [R1+0x314] ;  /* 0x0003140001317983 */ /* 0x000f280000300800 */
[----:B-1----:R-:W3:Y:S04]  /*5b620*/  LDL.LU R50, [R1+0x318] ;  /* 0x0003180001327983 */ /* 0x002ee80000300800 */
[----:B------:R-:W3:Y:S01]  /*5b630*/  LDL.LU R51, [R1+0x31c] ;  /* 0x00031c0001337983 */ /* 0x000ee20000300800 */
[----:B--2---:R-:W-:Y:S01]  /*5b640*/  MOV R22, R45 ;  /* 0x0000002d00167202 */ /* 0x004fe20000000f00 */
[----:B------:R-:W-:-:S02]  /*5b650*/  IMAD.MOV.U32 R23, RZ, RZ, R44 ;  /* 0x000000ffff177224 */ /* 0x000fc400078e002c */
[----:B---3--:R1:W-:Y:S04]  /*5b660*/  STL.64 [R1+0x26e8], R50 ;  /* 0x0026e83201007387 */ /* 0x0083e80000100a00 */
[----:B----4-:R-:W-:Y:S04]  /*5b670*/  STL.64 [R1+0x26e0], R48 ;  /* 0x0026e03001007387 */ /* 0x010fe80000100a00 */
[----:B------:R-:W1:Y:S04]  /*5b680*/  LDL.LU R45, [R1+0x2718] ;  /* 0x00271800012d7983 */ /* 0x000e680000300800 */
[----:B------:R-:W2:Y:S04]  /*5b690*/  LDL.LU R44, [R1+0x2714] ;  /* 0x00271400012c7983 */ /* 0x000ea80000300800 */
[----:B------:R3:W-:Y:S04]  /*5b6a0*/  STL.64 [R1+0x26f0], R22 ;  /* 0x0026f01601007387 */ /* 0x0007e80000100a00 */
        /* <DEDUP_REMOVED lines=8> */
[----:B------:R-:W-:Y:S02]  /*5b730*/  IMAD.MOV.U32 R6, RZ, RZ, R28 ;  /* 0x000000ffff067224 */ /* 0x000fe400078e001c */
[----:B------:R-:W-:Y:S02]  /*5b740*/  IMAD.MOV.U32 R7, RZ, RZ, R29 ;  /* 0x000000ffff077224 */ /* 0x000fe400078e001d */
[----:B-1----:R-:W-:Y:S02]  /*5b750*/  IMAD.MOV.U32 R51, RZ, RZ, R45 ;  /* 0x000000ffff337224 */ /* 0x002fe400078e002d */
[----:B--2---:R-:W-:Y:S02]  /*5b760*/  IMAD.MOV.U32 R50, RZ, RZ, R44 ;  /* 0x000000ffff327224 */ /* 0x004fe400078e002c */
[----:B------:R-:W2:Y:S04]  /*5b770*/  LDL.LU R44, [R1+0x2710] ;  /* 0x00271000012c7983 */ /* 0x000ea80000300800 */
[----:B------:R-:W2:Y:S04]  /*5b780*/  LDL.LU R45, [R1+0x270c] ;  /* 0x00270c00012d7983 */ /* 0x000ea80000300800 */
[----:B------:R-:W2:Y:S04]  /*5b790*/  LDL.LU R20, [R1+0x340] ;  /* 0x0003400001147983 */ /* 0x000ea80000300800 */
[----:B------:R-:W2:Y:S04]  /*5b7a0*/  LDL.LU R21, [R1+0x344] ;  /* 0x0003440001157983 */ /* 0x000ea80000300800 */
[----:B---3--:R-:W2:Y:S04]  /*5b7b0*/  LDL.LU R22, [R1+0x348] ;  /* 0x0003480001167983 */ /* 0x008ea80000300800 */
        /* <DEDUP_REMOVED lines=13> */
[----:B------:R-:W2:Y:S04]  /*5b890*/  LDL.LU R46, [R1+0x2708] ;  /* 0x00270800012e7983 */ /* 0x000ea80000300800 */
[----:B------:R-:W2:Y:S04]  /*5b8a0*/  LDL.LU R47, [R1+0x2704] ;  /* 0x00270400012f7983 */ /* 0x000ea80000300800 */
[----:B------:R-:W4:Y:S04]  /*5b8b0*/  LDL.LU R28, [R1+0x2700] ;  /* 0x00270000011c7983 */ /* 0x000f280000300800 */
        /* <DEDUP_REMOVED lines=13> */
[----:B------:R0:W-:Y:S02]  /*5b990*/  STL.64 [R1+0x25f0], R30 ;  /* 0x0025f01e01007387 */ /* 0x0001e40000100a00 */
[----:B0-----:R-:W-:Y:S01]  /*5b9a0*/  IMAD.MOV.U32 R31, RZ, RZ, R2 ;  /* 0x000000ffff1f7224 */ /* 0x001fe200078e0002 */
[C---:B--2---:R-:W-:Y:S01]  /*5b9b0*/  HMMA.16816.F32.BF16 R48, R44.reuse, R50, R20 ;  /* 0x000000322c30723c */ /* 0x044fe20000041814 */
[----:B----4-:R-:W-:Y:S04]  /*5b9c0*/  STL.64 [R1+0x25e8], R28 ;  /* 0x0025e81c01007387 */ /* 0x010fe80000100a00 */
[----:B------:R-:W2:Y:S04]  /*5b9d0*/  LDL.LU R30, [R1+0x88] ;  /* 0x00008800011e7983 */ /* 0x000ea80000300800 */
[----:B------:R-:W4:Y:S04]  /*5b9e0*/  LDL.LU R2, [R1+0x26f8] ;  /* 0x0026f80001027983 */ /* 0x000f280000300800 */
[----:B------:R-:W3:Y:S01]  /*5b9f0*/  LDL.LU.64 R22, [R1+0x26f0] ;  /* 0x0026f00001167983 */ /* 0x000ee20000300a00 */
[C---:B------:R-:W-:Y:S09]  /*5ba00*/  HMMA.16816.F32.BF16 R16, R44.reuse, R18, R36 ;  /* 0x000000122c10723c */ /* 0x040ff20000041824 */
[----:B------:R-:W-:Y:S04]  /*5ba10*/  STL.64 [R1+0x1090], R48 ;  /* 0x0010903001007387 */ /* 0x000fe80000100a00 */
[----:B------:R0:W-:Y:S04]  /*5ba20*/  STL.64 [R1+0x1098], R50 ;  /* 0x0010983201007387 */ /* 0x0001e80000100a00 */
[----:B0-----:R-:W2:Y:S04]  /*5ba30*/  LDL.LU.64 R50, [R1+0x26e8] ;  /* 0x0026e80001327983 */ /* 0x001ea80000300a00 */
[----:B------:R-:W2:Y:S04]  /*5ba40*/  LDL.LU.64 R48, [R1+0x26e0] ;  /* 0x0026e00001307983 */ /* 0x000ea80000300a00 */
        /* <DEDUP_REMOVED lines=9> */
[----:B------:R0:W-:Y:S01]  /*5bae0*/  STL.64 [R1+0xfd8], R22 ;  /* 0x000fd81601007387 */ /* 0x0001e20000100a00 */
[----:B--2---:R-:W-:Y:S03]  /*5baf0*/  HMMA.16816.F32.BF16 R36, R44, R38, R48 ;  /* 0x000000262c24723c */ /* 0x004fe60000041830 */
[----:B0-----:R-:W2:Y:S04]  /*5bb00*/  LDL.LU.64 R22, [R1+0x26b8] ;  /* 0x0026b80001167983 */ /* 0x001ea80000300a00 */
[----:B------:R-:W2:Y:S04]  /*5bb10*/  LDL.LU.64 R20, [R1+0x26b0] ;  /* 0x0026b00001147983 */ /* 0x000ea80000300a00 */
[----:B------:R-:W2:-:S12]  /*5bb20*/  LDL.LU.64 R50, [R1+0x26a8] ;  /* 0x0026a80001327983 */ /* 0x000e980000300a00 */
[----:B------:R-:W-:Y:S04]  /*5bb30*/  STL.64 [R1+0xf70], R36 ;  /* 0x000f702401007387 */ /* 0x000fe80000100a00 */
[----:B------:R0:W-:Y:S04]  /*5bb40*/  STL.64 [R1+0xf78], R38 ;  /* 0x000f782601007387 */ /* 0x0001e80000100a00 */
[----:B0-----:R-:W3:Y:S01]  /*5bb50*/  LDL.LU.64 R38, [R1+0x26a0] ;  /* 0x0026a00001267983 */ /* 0x001ee20000300a00 */
[----:B----4-:R-:W-:Y:S03]  /*5bb60*/  HMMA.16816.F32.BF16 R12, R44, R14, R16 ;  /* 0x0000000e2c0c723c */ /* 0x010fe60000041810 */
[----:B------:R-:W4:Y:S04]  /*5bb70*/  LDL.LU.64 R18, [R1+0x2698] ;  /* 0x0026980001127983 */ /* 0x000f280000300a00 */
[----:B------:R-:W4:-:S15]  /*5bb80*/  LDL.LU.64 R16, [R1+0x2690] ;  /* 0x0026900001107983 */ /* 0x000f1e0000300a00 */
[----:B------:R-:W-:-:S01]  /*5bb90*/  NOP ;  /* 0x0000000000007918 */ /* 0x000fc20000000000 */
        /* <DEDUP_REMOVED lines=8> */
[----:B------:R0:W-:Y:S04]  /*5bc20*/  STL.64 [R1+0xee8], R50 ;  /* 0x000ee83201007387 */ /* 0x0001e80000100a00 */
[----:B0-----:R-:W2:Y:S01]  /*5bc30*/  LDL.LU.64 R50, [R1+0x2670] ;  /* 0x0026700001327983 */ /* 0x001ea20000300a00 */
[----:B---3--:R-:W-:Y:S03]  /*5bc40*/  HMMA.16816.F32.BF16 R36, R44, R38, R8 ;  /* 0x000000262c24723c */ /* 0x008fe60000041808 */
[----:B------:R-:W3:-:S15]  /*5bc50*/  LDL.LU.64 R10, [R1+0x2668] ;  /* 0x00266800010a7983 */ /* 0x000ede0000300a00 */
[----:B------:R-:W-:-:S05]  /*5bc60*/  NOP ;  /* 0x0000000000007918 */ /* 0x000fca0000000000 */
[----:B------:R-:W-:Y:S04]  /*5bc70*/  STL.64 [R1+0xe80], R36 ;  /* 0x000e802401007387 */ /* 0x000fe80000100a00 */
[----:B------:R0:W-:Y:S04]  /*5bc80*/  STL.64 [R1+0xe88], R38 ;  /* 0x000e882601007387 */ /* 0x0001e80000100a00 */
[----:B0-----:R-:W3:Y:S04]  /*5bc90*/  LDL.LU.64 R38, [R1+0x2660] ;  /* 0x0026600001267983 */ /* 0x001ee80000300a00 */
[----:B------:R-:W3:Y:S01]  /*5bca0*/  LDL.LU.64 R36, [R1+0x2658] ;  /* 0x0026580001247983 */ /* 0x000ee20000300a00 */
[C---:B------:R-:W-:Y:S06]  /*5bcb0*/  HMMA.16816.F32.BF16 R4, R44.reuse, R6, R32 ;  /* 0x000000062c04723c */ /* 0x040fec0000041820 */
[C---:B------:R-:W-:Y:S06]  /*5bcc0*/  HMMA.16816.F32.BF16 R52, R44.reuse, R54, R24 ;  /* 0x000000362c34723c */ /* 0x040fec0000041818 */
[----:B----4-:R-:W-:Y:S01]  /*5bcd0*/  HMMA.16816.F32.BF16 R12, R44, R14, R16 ;  /* 0x0000000e2c0c723c */ /* 0x010fe20000041810 */
[----:B------:R-:W4:-:S15]  /*5bce0*/  LDL.LU.64 R16, [R1+0x2650] ;  /* 0x0026500001107983 */ /* 0x000f1e0000300a00 */
[----:B------:R-:W-:-:S07]  /*5bcf0*/  NOP ;  /* 0x0000000000007918 */ /* 0x000fce0000000000 */
[----:B------:R-:W-:Y:S04]  /*5bd00*/  STL.64 [R1+0xe30], R12 ;  /* 0x000e300c01007387 */ /* 0x000fe80000100a00 */
[----:B------:R2:W-:Y:S02]  /*5bd10*/  STL.64 [R1+0xe38], R14 ;  /* 0x000e380e01007387 */ /* 0x0005e40000100a00 */
[----:B--2---:R-:W-:Y:S01]  /*5bd20*/  HMMA.16816.F32.BF16 R12, R44, R50, R20 ;  /* 0x000000322c0c723c */ /* 0x004fe20000041814 */
[----:B------:R-:W-:Y:S02]  /*5bd30*/  IMAD.MOV.U32 R18, RZ, RZ, R0 ;  /* 0x000000ffff127224 */ /* 0x000fe400078e0000 */
[----:B------:R-:W-:-:S04]  /*5bd40*/  IMAD.MOV.U32 R19, RZ, RZ, R60 ;  /* 0x000000ffff137224 */ /* 0x000fc800078e003c */
[----:B------:R-:W-:Y:S02]  /*5bd50*/  IMAD.MOV.U32 R50, RZ, RZ, R3 ;  /* 0x000000ffff327224 */ /* 0x000fe400078e0003 */
[----:B------:R-:W2:Y:S01]  /*5bd60*/  LDL.LU R3, [R1+0x264c] ;  /* 0x00264c0001037983 */ /* 0x000ea20000300800 */
[----:B------:R-:W-:-:S13]  /*5bd70*/  MOV R51, R61 ;  /* 0x0000003d00337202 */ /* 0x000fda0000000f00 */
        /* <DEDUP_REMOVED lines=9> */
[----:B------:R-:W2:Y:S04]  /*5be10*/  LDL.LU R20, [R1+0x230] ;  /* 0x0002300001147983 */ /* 0x000ea80000300800 */
[----:B------:R-:W2:Y:S04]  /*5be20*/  LDL.LU R21, [R1+0x234] ;  /* 0x0002340001157983 */ /* 0x000ea80000300800 */
[----:B------:R-:W2:Y:S04]  /*5be30*/  LDL.LU R22, [R1+0x238] ;  /* 0x0002380001167983 */ /* 0x000ea80000300800 */
[----:B------:R-:W2:Y:S04]  /*5be40*/  LDL.LU R23, [R1+0x23c] ;  /* 0x00023c0001177983 */ /* 0x000ea80000300800 */
[----:B------:R-:W4:Y:S04]  /*5be50*/  LDL.LU.64 R34, [R1+0x2638] ;  /* 0x0026380001227983 */ /* 0x000f280000300a00 */
[----:B------:R-:W-:Y:S04]  /*5be60*/  STL.64 [R1+0xd80], R4 ;  /* 0x000d800401007387 */ /* 0x000fe80000100a00 */
[----:B------:R0:W-:Y:S01]  /*5be70*/  STL.64 [R1+0xd88], R6 ;  /* 0x000d880601007387 */ /* 0x0001e20000100a00 */
[C---:B---3--:R-:W-:Y:S03]  /*5be80*/  HMMA.16816.F32.BF16 R8, R44.reuse, R10, R56 ;  /* 0x0000000a2c08723c */ /* 0x048fe60000041838 */
[----:B0-----:R-:W3:Y:S04]  /*5be90*/  LDL.LU.64 R6, [R1+0x2630] ;  /* 0x0026300001067983 */ /* 0x001ee80000300a00 */
[----:B------:R-:W3:Y:S04]  /*5bea0*/  LDL.LU.64 R4, [R1+0x2628] ;  /* 0x0026280001047983 */ /* 0x000ee80000300a00 */
[----:B------:R-:W3:Y:S04]  /*5beb0*/  LDL.LU.64 R26, [R1+0x2620] ;  /* 0x00262000011a7983 */ /* 0x000ee80000300a00 */
[----:B------:R-:W-:Y:S04]  /*5bec0*/  STL.64 [R1+0xd20], R52 ;  /* 0x000d203401007387 */ /* 0x000fe80000100a00 */
[----:B------:R0:W-:Y:S04]  /*5bed0*/  STL.64 [R1+0xd28], R54 ;  /* 0x000d283601007387 */ /* 0x0001e80000100a00 */
[----:B0-----:R-:W2:Y:S04]  /*5bee0*/  LDL.LU.64 R54, [R1+0x2618] ;  /* 0x0026180001367983 */ /* 0x001ea80000300a00 */
[----:B------:R-:W2:Y:S04]  /*5bef0*/  LDL.LU.64 R52, [R1+0x2610] ;  /* 0x0026100001347983 */ /* 0x000ea80000300a00 */
[----:B------:R-:W2:Y:S04]  /*5bf00*/  LDL.LU.64 R58, [R1+0x2608] ;  /* 0x00260800013a7983 */ /* 0x000ea80000300a00 */
[----:B------:R0:W-:Y:S04]  /*5bf10*/  STL.64 [R1+0xcd0], R8 ;  /* 0x000cd00801007387 */ /* 0x0001e80000100a00 */
[----:B------:R-:W-:Y:S01]  /*5bf20*/  STL.64 [R1+0xcd8], R10 ;  /* 0x000cd80a01007387 */ /* 0x000fe20000100a00 */
[----:B------:R-:W-:Y:S03]  /*5bf30*/  HMMA.16816.F32.BF16 R28, R44, R30, R36 ;  /* 0x0000001e2c1c723c */ /* 0x000fe60000041824 */
[----:B0-----:R-:W2:Y:S04]  /*5bf40*/  LDL.LU.64 R8, [R1+0x2600] ;  /* 0x0026000001087983 */ /* 0x001ea80000300a00 */
[----:B------:R-:W2:-:S15]  /*5bf50*/  LDL.LU.64 R36, [R1+0x25f8] ;  /* 0x0025f80001247983 */ /* 0x000e9e0000300a00 */
[----:B------:R-:W-:-:S01]  /*5bf60*/  NOP ;  /* 0x0000000000007918 */ /* 0x000fc20000000000 */
[----:B------:R-:W-:Y:S04]  /*5bf70*/  STL.64 [R1+0xc70], R28 ;  /* 0x000c701c01007387 */ /* 0x000fe80000100a00 */
[----:B------:R4:W-:Y:S02]  /*5bf80*/  STL.64 [R1+0xc78], R30 ;  /* 0x000c781e01007387 */ /* 0x0009e40000100a00 */
[C---:B----4-:R-:W-:Y:S06]  /*5bf90*/  HMMA.16816.F32.BF16 R28, R44.reuse, R34, R40 ;  /* 0x000000222c1c723c */ /* 0x050fec0000041828 */
[C---:B---3--:R-:W-:Y:S06]  /*5bfa0*/  HMMA.16816.F32.BF16 R24, R44.reuse, R26, R4 ;  /* 0x0000001a2c18723c */ /* 0x048fec0000041804 */
[----:B--2---:R-:W-:Y:S11]  /*5bfb0*/  HMMA.16816.F32.BF16 R4, R44, R58, R52 ;  /* 0x0000003a2c04723c */ /* 0x004ff60000041834 */
[----:B------:R0:W-:Y:S04]  /*5bfc0*/  STL.64 [R1+0xc20], R28 ;  /* 0x000c201c01007387 */ /* 0x0001e80000100a00 */
[----:B------:R1:W-:Y:S04]  /*5bfd0*/  STL.64 [R1+0xc28], R30 ;  /* 0x000c281e01007387 */ /* 0x0003e80000100a00 */
[----:B------:R-:W-:Y:S04]  /*5bfe0*/  STL.64 [R1+0xbc0], R24 ;  /* 0x000bc01801007387 */ /* 0x000fe80000100a00 */
[----:B------:R-:W-:Y:S01]  /*5bff0*/  STL.64 [R1+0xbc8], R26 ;  /* 0x000bc81a01007387 */ /* 0x000fe20000100a00 */
[----:B------:R-:W-:-:S02]  /*5c000*/  IMAD.MOV.U32 R43, RZ, RZ, R36 ;  /* 0x000000ffff2b7224 */ /* 0x000fc400078e0024 */
[----:B------:R-:W-:Y:S01]  /*5c010*/  IMAD.MOV.U32 R42, RZ, RZ, R37 ;  /* 0x000000ffff2a7224 */ /* 0x000fe200078e0025 */
[----:B------:R-:W-:Y:S04]  /*5c020*/  STL.64 [R1+0xa30], R4 ;  /* 0x000a300401007387 */ /* 0x000fe80000100a00 */
[----:B------:R2:W-:Y:S04]  /*5c030*/  STL.64 [R1+0xa38], R6 ;  /* 0x000a380601007387 */ /* 0x0005e80000100a00 */
        /* <DEDUP_REMOVED lines=8> */
[----:B0-----:R-:W3:Y:S04]  /*5c0c0*/  LDL.LU R28, [R1+0x220] ;  /* 0x00022000011c7983 */ /* 0x001ee80000300800 */
[----:B------:R-:W3:Y:S04]  /*5c0d0*/  LDL.LU R29, [R1+0x224] ;  /* 0x00022400011d7983 */ /* 0x000ee80000300800 */
[----:B-1----:R-:W3:Y:S04]  /*5c0e0*/  LDL.LU R30, [R1+0x228] ;  /* 0x00022800011e7983 */ /* 0x002ee80000300800 */
[----:B------:R-:W3:Y:S01]  /*5c0f0*/  LDL.LU R31, [R1+0x22c] ;  /* 0x00022c00011f7983 */ /* 0x000ee20000300800 */
[C---:B------:R-:W-:Y:S06]  /*5c100*/  HMMA.16816.F32.BF16 R12, R44.reuse, R18, R12 ;  /* 0x000000122c0c723c */ /* 0x040fec000004180c */
[----:B--2---:R-:W-:Y:S01]  /*5c110*/  HMMA.16816.F32.BF16 R4, R44, R50, R20 ;  /* 0x000000322c04723c */ /* 0x004fe20000041814 */
[----:B------:R-:W2:Y:S04]  /*5c120*/  LDL.LU R52, [R1+0x1f0] ;  /* 0x0001f00001347983 */ /* 0x000ea80000300800 */
[----:B------:R-:W2:Y:S04]  /*5c130*/  LDL.LU R53, [R1+0x1f4] ;  /* 0x0001f40001357983 */ /* 0x000ea80000300800 */
[----:B------:R-:W2:Y:S04]  /*5c140*/  LDL.LU R54, [R1+0x1f8] ;  /* 0x0001f80001367983 */ /* 0x000ea80000300800 */
[----:B------:R-:W2:Y:S01]  /*5c150*/  LDL.LU R55, [R1+0x1fc] ;  /* 0x0001fc0001377983 */ /* 0x000ea20000300800 */
[----:B------:R-:W-:-:S02]  /*5c160*/  IMAD.MOV.U32 R10, RZ, RZ, R9 ;  /* 0x000000ffff0a7224 */ /* 0x000fc400078e0009 */
[----:B------:R-:W-:Y:S01]  /*5c170*/  IMAD.MOV.U32 R11, RZ, RZ, R8 ;  /* 0x000000ffff0b7224 */ /* 0x000fe200078e0008 */
[----:B------:R-:W2:Y:S01]  /*5c180*/  LDL.LU R48, [R1+0x1e0] ;  /* 0x0001e00001307983 */ /* 0x000ea20000300800 */
[----:B------:R-:W-:Y:S02]  /*5c190*/  IMAD.MOV.U32 R26, RZ, RZ, R17 ;  /* 0x000000ffff1a7224 */ /* 0x000fe400078e0011 */
[----:B------:R-:W-:Y:S01]  /*5c1a0*/  IMAD.MOV.U32 R27, RZ, RZ, R16 ;  /* 0x000000ffff1b7224 */ /* 0x000fe200078e0010 */
[----:B------:R0:W-:Y:S04]  /*5c1b0*/  STL.64 [R1+0xa20], R12 ;  /* 0x000a200c01007387 */ /* 0x0001e80000100a00 */
[----:B------:R1:W-:Y:S04]  /*5c1c0*/  STL.64 [R1+0xa28], R14 ;  /* 0x000a280e01007387 */ /* 0x0003e80000100a00 */
[----:B------:R1:W-:Y:S04]  /*5c1d0*/  STL.64 [R1+0xa10], R4 ;  /* 0x000a100401007387 */ /* 0x0003e80000100a00 */
        /* <DEDUP_REMOVED lines=12> */
[----:B0-----:R-:W2:Y:S04]  /*5c2a0*/  LDL.LU R12, [R1+0x1a0] ;  /* 0x0001a000010c7983 */ /* 0x001ea80000300800 */
[----:B------:R-:W2:Y:S04]  /*5c2b0*/  LDL.LU R13, [R1+0x1a4] ;  /* 0x0001a400010d7983 */ /* 0x000ea80000300800 */
        /* <DEDUP_REMOVED lines=9> */
[----:B------:R-:W2:Y:S01]  /*5c350*/  LDL.LU R35, [R1+0x17c] ;  /* 0x00017c0001237983 */ /* 0x000ea20000300800 */
[C---:B---3--:R-:W-:Y:S06]  /*5c360*/  HMMA.16816.F32.BF16 R8, R44.reuse, R10, R28 ;  /* 0x0000000a2c08723c */ /* 0x048fec000004181c */
[C---:B----4-:R-:W-:Y:S01]  /*5c370*/  HMMA.16816.F32.BF16 R24, R44.reuse, R26, R36 ;  /* 0x0000001a2c18723c */ /* 0x050fe20000041824 */
[----:B------:R-:W3:Y:S04]  /*5c380*/  LDL.LU.64 R30, [R1+0x25f0] ;  /* 0x0025f000011e7983 */ /* 0x000ee80000300a00 */
[----:B------:R0:W5:Y:S01]  /*5c390*/  LDL.LU.64 R28, [R1+0x25e8] ;  /* 0x0025e800011c7983 */ /* 0x0001620000300a00 */
[C---:B------:R-:W-:Y:S01]  /*5c3a0*/  HMMA.16816.F32.BF16 R40, R44.reuse, R42, R56 ;  /* 0x0000002a2c28723c */ /* 0x040fe20000041838 */
[----:B------:R-:W1:Y:S10]  /*5c3b0*/  LDC R39, c[0x0][0x230] ;  /* 0x00008c00ff277b82 */ /* 0x000e740000000800 */
[----:B------:R-:W-:Y:S04]  /*5c3c0*/  STL.64 [R1+0xa00], R8 ;  /* 0x000a000801007387 */ /* 0x000fe80000100a00 */
[----:B------:R4:W-:Y:S04]  /*5c3d0*/  STL.64 [R1+0xa08], R10 ;  /* 0x000a080a01007387 */ /* 0x0009e80000100a00 */
[----:B----4-:R-:W4:Y:S04]  /*5c3e0*/  LDL.LU.64 R10, [R1+0x25e0] ;  /* 0x0025e000010a7983 */ /* 0x010f280000300a00 */
[----:B------:R-:W3:Y:S04]  /*5c3f0*/  LDL.LU R8, [R1+0x1100] ;  /* 0x0011000001087983 */ /* 0x000ee80000300800 */
[----:B------:R0:W5:Y:S04]  /*5c400*/  LDL.LU R38, [R1+0x25d8] ;  /* 0x0025d80001267983 */ /* 0x0001680000300800 */
[----:B------:R-:W-:Y:S04]  /*5c410*/  STL.64 [R1+0x9f0], R24 ;  /* 0x0009f01801007387 */ /* 0x000fe80000100a00 */
[----:B------:R0:W-:Y:S04]  /*5c420*/  STL.64 [R1+0x9f8], R26 ;  /* 0x0009f81a01007387 */ /* 0x0001e80000100a00 */
[----:B0-----:R-:W4:Y:S04]  /*5c430*/  LDL.LU.64 R26, [R1+0x25d0] ;  /* 0x0025d000011a7983 */ /* 0x001f280000300a00 */
[----:B------:R0:W5:Y:S04]  /*5c440*/  LDL.LU.64 R24, [R1+0x25c8] ;  /* 0x0025c80001187983 */ /* 0x0001680000300a00 */
[----:B------:R-:W2:Y:S04]  /*5c450*/  LDL.LU.64 R58, [R1+0x25c0] ;  /* 0x0025c000013a7983 */ /* 0x000ea80000300a00 */
[----:B------:R-:W3:Y:S04]  /*5c460*/  LDL.LU.64 R56, [R1+0x25b8] ;  /* 0x0025b80001387983 */ /* 0x000ee80000300a00 */
[----:B------:R-:W-:Y:S04]  /*5c470*/  STL.64 [R1+0x9e0], R40 ;  /* 0x0009e02801007387 */ /* 0x000fe80000100a00 */
[----:B------:R-:W-:Y:S01]  /*5c480*/  STL.64 [R1+0x9e8], R42 ;  /* 0x0009e82a01007387 */ /* 0x000fe20000100a00 */
[----:B--2---:R-:W-:-:S15]  /*5c490*/  HMMA.16816.F32.BF16 R52, R44, R58, R52 ;  /* 0x0000003a2c34723c */ /* 0x004fde0000041834 */
[----:B------:R-:W-:-:S08]  /*5c4a0*/  NOP ;  /* 0x0000000000007918 */ /* 0x000fd00000000000 */
[----:B------:R-:W-:Y:S01]  /*5c4b0*/  STL.64 [R1+0x9d0], R52 ;  /* 0x0009d03401007387 */ /* 0x000fe20000100a00 */
[----:B------:R-:W-:-:S03]  /*5c4c0*/  MOV R37, R54 ;  /* 0x0000003600257202 */ /* 0x000fc60000000f00 */
[----:B------:R2:W-:Y:S04]  /*5c4d0*/  STL.64 [R1+0x9d8], R54 ;  /* 0x0009d83601007387 */ /* 0x0005e80000100a00 */
[----:B--2---:R-:W2:Y:S01]  /*5c4e0*/  LDL.LU.64 R54, [R1+0x25b0] ;  /* 0x0025b00001367983 */ /* 0x004ea20000300a00 */
[----:B------:R-:W-:Y:S02]  /*5c4f0*/  IMAD.MOV.U32 R40, RZ, RZ, R53 ;  /* 0x000000ffff287224 */ /* 0x000fe400078e0035 */
[----:B------:R-:W-:Y:S02]  /*5c500*/  IMAD.MOV.U32 R36, RZ, RZ, R52 ;  /* 0x000000ffff247224 */ /* 0x000fe400078e0034 */
[----:B------:R0:W5:Y:S04]  /*5c510*/  LDL.LU.64 R52, [R1+0x25a8] ;  /* 0x0025a80001347983 */ /* 0x0001680000300a00 */
[----:B---3--:R3:W-:Y:S04]  /*5c520*/  STL.64 [R1+0x2530], R56 ;  /* 0x0025303801007387 */ /* 0x0087e80000100a00 */
[----:B---3--:R-:W3:Y:S04]  /*5c530*/  LDL.LU R56, [R1+0x1d0] ;  /* 0x0001d00001387983 */ /* 0x008ee80000300800 */
[----:B------:R-:W3:Y:S04]  /*5c540*/  LDL.LU R57, [R1+0x1d4] ;  /* 0x0001d40001397983 */ /* 0x000ee80000300800 */
[----:B------:R-:W3:Y:S04]  /*5c550*/  LDL.LU R58, [R1+0x1d8] ;  /* 0x0001d800013a7983 */ /* 0x000ee80000300800 */
[----:B------:R-:W3:Y:S01]  /*5c560*/  LDL.LU R59, [R1+0x1dc] ;  /* 0x0001dc00013b7983 */ /* 0x000ee20000300800 */
[----:B--2---:R-:W-:-:S15]  /*5c570*/  HMMA.16816.F32.BF16 R48, R44, R54, R48 ;  /* 0x000000362c30723c */ /* 0x004fde0000041830 */
[----:B------:R-:W-:-:S08]  /*5c580*/  NOP ;  /* 0x0000000000007918 */ /* 0x000fd00000000000 */
[----:B------:R-:W-:Y:S04]  /*5c590*/  STL.64 [R1+0x9b0], R48 ;  /* 0x0009b03001007387 */ /* 0x000fe80000100a00 */
[----:B------:R2:W-:Y:S04]  /*5c5a0*/  STL.64 [R1+0x9b8], R50 ;  /* 0x0009b83201007387 */ /* 0x0005e80000100a00 */
[----:B--2---:R-:W3:Y:S01]  /*5c5b0*/  LDL.LU.64 R50, [R1+0x25a0] ;  /* 0x0025a00001327983 */ /* 0x004ee20000300a00 */
[C---:B----4-:R-:W-:Y:S03]  /*5c5c0*/  HMMA.16816.F32.BF16 R20, R44.reuse, R26, R20 ;  /* 0x0000001a2c14723c */ /* 0x050fe60000041814 */
[----:B------:R0:W5:Y:S04]  /*5c5d0*/  LDL.LU.64 R48, [R1+0x2598] ;  /* 0x0025980001307983 */ /* 0x0001680000300a00 */
[----:B------:R-:W2:Y:S01]  /*5c5e0*/  LDL.LU.64 R54, [R1+0x958] ;  /* 0x0009580001367983 */ /* 0x000ea20000300a00 */
[----:B---3--:R-:W-:-:S15]  /*5c5f0*/  HMMA.16816.F32.BF16 R56, R44, R50, R56 ;  /* 0x000000322c38723c */ /* 0x008fde0000041838 */
[----:B------:R-:W-:-:S08]  /*5c600*/  NOP ;  /* 0x0000000000007918 */ /* 0x000fd00000000000 */
[----:B------:R3:W-:Y:S04]  /*5c610*/  STL.64 [R1+0x9a0], R56 ;  /* 0x0009a03801007387 */ /* 0x0007e80000100a00 */
[----:B------:R4:W-:Y:S01]  /*5c620*/  STL.64 [R1+0x9a8], R58 ;  /* 0x0009a83a01007387 */ /* 0x0009e20000100a00 */
[----:B------:R-:W-:-:S03]  /*5c630*/  IMAD.MOV.U32 R43, RZ, RZ, R56 ;  /* 0x000000ffff2b7224 */ /* 0x000fc600078e0038 */
[----:B------:R-:W2:Y:S04]  /*5c640*/  LDL.LU.64 R50, [R1+0x9c0] ;  /* 0x0009c00001327983 */ /* 0x000ea80000300a00 */
[----:B---3--:R-:W3:Y:S01]  /*5c650*/  LDL.LU R56, [R1+0x150] ;  /* 0x0001500001387983 */ /* 0x008ee20000300800 */
[----:B------:R-:W-:-:S03]  /*5c660*/  IMAD.MOV.U32 R57, RZ, RZ, R61 ;  /* 0x000000ffff397224 */ /* 0x000fc600078e003d */
[----:B------:R-:W2:Y:S01]  /*5c670*/  LDL.LU R61, [R1+0x2590] ;  /* 0x00259000013d7983 */ /* 0x000ea20000300800 */
[----:B----4-:R-:W-:Y:S02]  /*5c680*/  IMAD.MOV.U32 R58, RZ, RZ, R3 ;  /* 0x000000ffff3a7224 */ /* 0x010fe400078e0003 */
[----:B------:R-:W-:Y:S01]  /*5c690*/  IMAD.MOV.U32 R59, RZ, RZ, R2 ;  /* 0x000000ffff3b7224 */ /* 0x000fe200078e0002 */
[----:B------:R-:W4:Y:S04]  /*5c6a0*/  LDL.LU R3, [R1+0x258c] ;  /* 0x00258c0001037983 */ /* 0x000f280000300800 */
[----:B------:R-:W3:Y:S04]  /*5c6b0*/  LDL.LU R2, [R1+0x2588] ;  /* 0x0025880001027983 */ /* 0x000ee80000300800 */
[----:B------:R-:W-:Y:S04]  /*5c6c0*/  STL.64 [R1+0x990], R20 ;  /* 0x0009901401007387 */ /* 0x000fe80000100a00 */
[----:B------:R1:W-:Y:S04]  /*5c6d0*/  STL.64 [R1+0x998], R22 ;  /* 0x0009981601007387 */ /* 0x0003e80000100a00 */
[----:B-1----:R-:W2:Y:S01]  /*5c6e0*/  LDL.LU.64 R22, [R1+0x2580] ;  /* 0x0025800001167983 */ /* 0x002ea20000300a00 */
[----:B------:R-:W-:-:S03]  /*5c6f0*/  IMAD.MOV.U32 R26, RZ, RZ, R20 ;  /* 0x000000ffff1a7224 */ /* 0x000fc600078e0014 */
[----:B------:R0:W5:Y:S01]  /*5c700*/  LDL.LU.64 R20, [R1+0x2578] ;  /* 0x0025780001147983 */ /* 0x0001620000300a00 */
[----:B--2---:R-:W-:-:S15]  /*5c710*/  HMMA.16816.F32.BF16 R16, R44, R22, R16 ;  /* 0x000000162c10723c */ /* 0x004fde0000041810 */
[----:B------:R-:W-:-:S08]  /*5c720*/  NOP ;  /* 0x0000000000007918 */ /* 0x000fd00000000000 */
[----:B------:R-:W-:Y:S01]  /*5c730*/  STL.64 [R1+0x980], R16 ;  /* 0x0009801001007387 */ /* 0x000fe20000100a00 */
[----:B------:R-:W-:-:S03]  /*5c740*/  IMAD.MOV.U32 R23, RZ, RZ, R18 ;  /* 0x000000ffff177224 */ /* 0x000fc600078e0012 */
[----:B------:R1:W-:Y:S04]  /*5c750*/  STL.64 [R1+0x988], R18 ;  /* 0x0009881201007387 */ /* 0x0003e80000100a00 */
[----:B-1----:R-:W2:Y:S01]  /*5c760*/  LDL.LU.64 R18, [R1+0x2570] ;  /* 0x0025700001127983 */ /* 0x002ea20000300a00 */
[----:B------:R-:W-:Y:S02]  /*5c770*/  IMAD.MOV.U32 R22, RZ, RZ, R16 ;  /* 0x000000ffff167224 */ /* 0x000fe400078e0010 */
[----:B--2---:R-:W-:Y:S01]  /*5c780*/  HMMA.16816.F32.BF16 R16, R44, R18, R12 ;  /* 0x000000122c10723c */ /* 0x004fe2000004180c */
[----:B------:R-:W2:Y:S04]  /*5c790*/  LDL.LU.64 R14, [R1+0x2568] ;  /* 0x00256800010e7983 */ /* 0x000ea80000300a00 */
[----:B------:R0:W5:-:S15]  /*5c7a0*/  LDL.LU.64 R12, [R1+0x2560] ;  /* 0x00256000010c7983 */ /* 0x00015e0000300a00 */
[----:B------:R-:W-:-:S03]  /*5c7b0*/  NOP ;  /* 0x0000000000007918 */ /* 0x000fc60000000000 */
[----:B------:R1:W-:Y:S04]  /*5c7c0*/  STL.64 [R1+0x970], R16 ;  /* 0x0009701001007387 */ /* 0x0003e80000100a00 */
[----:B------:R4:W-:Y:S04]  /*5c7d0*/  STL.64 [R1+0x978], R18 ;  /* 0x0009781201007387 */ /* 0x0009e80000100a00 */
[----:B-1----:R-:W2:Y:S01]  /*5c7e0*/  LDL.LU R16, [R1+0x180] ;  /* 0x0001800001107983 */ /* 0x002ea20000300800 */
[----:B---3--:R-:W-:-:S03]  /*5c7f0*/  IMAD.MOV.U32 R17, RZ, RZ, R2 ;  /* 0x000000ffff117224 */ /* 0x008fc600078e0002 */
[----:B------:R-:W3:Y:S01]  /*5c800*/  LDL.LU R2, [R1+0x255c] ;  /* 0x00255c0001027983 */ /* 0x000ee20000300800 */
[----:B----4-:R-:W-:-:S03]  /*5c810*/  MOV R18, R3 ;  /* 0x0000000300127202 */ /* 0x010fc60000000f00 */
[----:B------:R-:W4:Y:S01]  /*5c820*/  LDL.LU R3, [R1+0x2558] ;  /* 0x0025580001037983 */ /* 0x000f220000300800 */
[----:B--2---:R-:W-:-:S15]  /*5c830*/  HMMA.16816.F32.BF16 R4, R44, R14, R4 ;  /* 0x0000000e2c04723c */ /* 0x004fde0000041804 */
[----:B------:R-:W-:-:S08]  /*5c840*/  NOP ;  /* 0x0000000000007918 */ /* 0x000fd00000000000 */
[----:B------:R-:W-:Y:S04]  /*5c850*/  STL.64 [R1+0x960], R4 ;  /* 0x0009600401007387 */ /* 0x000fe80000100a00 */
[----:B------:R1:W-:Y:S04]  /*5c860*/  STL.64 [R1+0x968], R6 ;  /* 0x0009680601007387 */ /* 0x0003e80000100a00 */
[----:B-1----:R-:W2:Y:S01]  /*5c870*/  LDL.LU.64 R6, [R1+0x2550] ;  /* 0x0025500001067983 */ /* 0x002ea20000300a00 */
[----:B------:R-:W-:-:S03]  /*5c880*/  IMAD.MOV.U32 R19, RZ, RZ, R61 ;  /* 0x000000ffff137224 */ /* 0x000fc600078e003d */
[----:B------:R-:W3:Y:S04]  /*5c890*/  LDL.LU.64 R4, [R1+0x2548] ;  /* 0x0025480001047983 */ /* 0x000ee80000300a00 */
[----:B------:R-:W4:Y:S01]  /*5c8a0*/  LDL.LU R9, [R1+0x22bc] ;  /* 0x0022bc0001097983 */ /* 0x000f220000300800 */
[----:B------:R-:W-:-:S15]  /*5c8b0*/  HMMA.16816.F32.BF16 R16, R44, R10, R16 ;  /* 0x0000000a2c10723c */ /* 0x000fde0000041810 */
[----:B------:R-:W-:-:S08]  /*5c8c0*/  NOP ;  /* 0x0000000000007918 */ /* 0x000fd00000000000 */
[----:B------:R1:W-:Y:S04]  /*5c8d0*/  STL.64 [R1+0x140], R16 ;  /* 0x0001401001007387 */ /* 0x0003e80000100a00 */
[----:B------:R-:W-:Y:S01]  /*5c8e0*/  STL.64 [R1+0x148], R18 ;  /* 0x0001481201007387 */ /* 0x000fe20000100a00 */
[----:B------:R-:W-:Y:S01]  /*5c8f0*/  IADD3 R8, R8, 0x1, RZ ;  /* 0x0000000108087810 */ /* 0x000fe20007ffe0ff */
[----:B-1----:R-:W1:Y:S01]  /*5c900*/  LDC R17, c[0x0][0x238] ;  /* 0x00008e00ff117b82 */ /* 0x002e620000000800 */
[----:B--2---:R-:W-:-:S15]  /*5c910*/  HMMA.16816.F32.BF16 R32, R44, R6, R32 ;  /* 0x000000062c20723c */ /* 0x004fde0000041820 */
[----:B------:R-:W-:-:S08]  /*5c920*/  NOP ;  /* 0x0000000000007918 */ /* 0x000fd00000000000 */
[----:B------:R-:W-:Y:S01]  /*5c930*/  STL.64 [R1+0x130], R32 ;  /* 0x0001302001007387 */ /* 0x000fe20000100a00 */
[----:B------:R-:W-:Y:S02]  /*5c940*/  IMAD.MOV.U32 R15, RZ, RZ, R35 ;  /* 0x000000ffff0f7224 */ /* 0x000fe400078e0023 */
[----:B------:R-:W-:Y:S01]  /*5c950*/  IMAD.MOV.U32 R11, RZ, RZ, R34 ;  /* 0x000000ffff0b7224 */ /* 0x000fe200078e0022 */
[----:B------:R2:W-:Y:S04]  /*5c960*/  STL.64 [R1+0x138], R34 ;  /* 0x0001382201007387 */ /* 0x0005e80000100a00 */
[----:B--2---:R-:W3:Y:S01]  /*5c970*/  LDL.LU.64 R34, [R1+0x2540] ;  /* 0x0025400001227983 */ /* 0x004ee20000300a00 */
[----:B------:R-:W-:Y:S02]  /*5c980*/  IMAD.MOV.U32 R6, RZ, RZ, R60 ;  /* 0x000000ffff067224 */ /* 0x000fe400078e003c */
[----:B------:R-:W-:-:S02]  /*5c990*/  IMAD.MOV.U32 R7, RZ, RZ, R0 ;  /* 0x000000ffff077224 */ /* 0x000fc400078e0000 */
[----:B------:R-:W-:Y:S02]  /*5c9a0*/  IMAD.MOV.U32 R14, RZ, RZ, R33 ;  /* 0x000000ffff0e7224 */ /* 0x000fe400078e0021 */
[----:B------:R-:W-:Y:S02]  /*5c9b0*/  IMAD.MOV.U32 R10, RZ, RZ, R32 ;  /* 0x000000ffff0a7224 */ /* 0x000fe400078e0020 */
[----:B------:R0:W5:Y:S04]  /*5c9c0*/  LDL.LU.64 R32, [R1+0x2538] ;  /* 0x0025380001207983 */ /* 0x0001680000300a00 */
[----:B------:R-:W2:Y:S01]  /*5c9d0*/  LDL.LU R61, [R1+0x22b4] ;  /* 0x0022b400013d7983 */ /* 0x000ea20000300800 */
[----:B------:R-:W-:Y:S01]  /*5c9e0*/  VIADD R39, R39, 0x3f ;  /* 0x0000003f27277836 */ /* 0x000fe20000000000 */
[----:B---3--:R-:W-:-:S15]  /*5c9f0*/  HMMA.16816.F32.BF16 R4, R44, R34, R4 ;  /* 0x000000222c04723c */ /* 0x008fde0000041804 */
[----:B------:R-:W-:-:S08]  /*5ca00*/  NOP ;  /* 0x0000000000007918 */ /* 0x000fd00000000000 */
[----:B------:R3:W-:Y:S04]  /*5ca10*/  STL.64 [R1+0x940], R4 ;  /* 0x0009400401007387 */ /* 0x0007e80000100a00 */
[----:B------:R4:W-:Y:S04]  /*5ca20*/  STL.64 [R1+0x948], R6 ;  /* 0x0009480601007387 */ /* 0x0009e80000100a00 */
[----:B------:R-:W2:Y:S04]  /*5ca30*/  LDL.LU R0, [R1+0x22ac] ;  /* 0x0022ac0001007983 */ /* 0x000ea80000300800 */
[----:B------:R-:W-:Y:S04]  /*5ca40*/  STL [R1+0x1100], R8 ;  /* 0x0011000801007387 */ /* 0x000fe80000100800 */
[----:B------:R-:W2:Y:S01]  /*5ca50*/  LDL.LU R60, [R1+0x22a4] ;  /* 0x0022a400013c7983 */ /* 0x000ea20000300800 */
[----:B------:R-:W-:Y:S01]  /*5ca60*/  HMMA.16816.F32.BF16 R44, R44, R30, R56 ;  /* 0x0000001e2c2c723c */ /* 0x000fe20000041838 */
[----:B-1----:R-:W-:Y:S01]  /*5ca70*/  IMAD.SHL.U32 R17, R17, 0x40, RZ ;  /* 0x0000004011117824 */ /* 0x002fe200078e00ff */
[----:B------:R-:W-:Y:S01]  /*5ca80*/  SHF.R.S32.HI R16, RZ, 0x1f, R39 ;  /* 0x0000001fff107819 */ /* 0x000fe20000011427 */
[----:B------:R0:W5:Y:S02]  /*5ca90*/  LDL.LU.64 R56, [R1+0x2530] ;  /* 0x0025300001387983 */ /* 0x0001640000300a00 */
[----:B------:R-:W-:Y:S01]  /*5caa0*/  IMAD.SHL.U32 R17, R17, 0x2, RZ ;  /* 0x0000000211117824 */ /* 0x000fe200078e00ff */
[----:B------:R-:W-:-:S04]  /*5cab0*/  LEA.HI R18, R16, R39, RZ, 0x6 ;  /* 0x0000002710127211 */ /* 0x000fc800078f30ff */
[----:B---3--:R-:W-:Y:S02]  /*5cac0*/  IADD3 R5, P0, R50, R17, RZ ;  /* 0x0000001132057210 */ /* 0x008fe40007f1e0ff */
[----:B------:R-:W-:-:S11]  /*5cad0*/  SHF.R.S32.HI R18, RZ, 0x6, R18 ;  /* 0x00000006ff127819 */ /* 0x000fd60000011412 */
[----:B------:R1:W-:Y:S04]  /*5cae0*/  STL.64 [R1+0x930], R44 ;  /* 0x0009302c01007387 */ /* 0x0003e80000100a00 */
[----:B------:R3:W-:Y:S01]  /*5caf0*/  STL.64 [R1+0x938], R46 ;  /* 0x0009382e01007387 */ /* 0x0007e20000100a00 */
[----:B----4-:R-:W-:Y:S01]  /*5cb00*/  IMAD.X R6, R51, 0x1, R3, P0 ;  /* 0x0000000133067824 */ /* 0x010fe200000e0603 */
[----:B------:R-:W-:Y:S02]  /*5cb10*/  ISETP.NE.U32.AND P0, PT, R8, R18, PT ;  /* 0x000000120800720c */ /* 0x000fe40003f05070 */
[----:B-1----:R-:W4:Y:S04]  /*5cb20*/  LDL.LU R44, [R1+0x229c] ;  /* 0x00229c00012c7983 */ /* 0x002f280000300800 */
[----:B------:R-:W4:Y:S04]  /*5cb30*/  LDL.LU R45, [R1+0x2294] ;  /* 0x00229400012d7983 */ /* 0x000f280000300800 */
[----:B------:R-:W4:Y:S04]  /*5cb40*/  LDL.LU R16, [R1+0x22b8] ;  /* 0x0022b80001107983 */ /* 0x000f280000300800 */
[----:B---3--:R-:W3:Y:S04]  /*5cb50*/  LDL.LU R46, [R1+0x228c] ;  /* 0x00228c00012e7983 */ /* 0x008ee80000300800 */
[----:B------:R-:W3:Y:S04]  /*5cb60*/  LDL.LU R47, [R1+0x22b0] ;  /* 0x0022b000012f7983 */ /* 0x000ee80000300800 */
[----:B------:R-:W3:Y:S04]  /*5cb70*/  LDL.LU R30, [R1+0x2284] ;  /* 0x00228400011e7983 */ /* 0x000ee80000300800 */
[----:B------:R-:W3:Y:S04]  /*5cb80*/  LDL.LU R31, [R1+0x22a8] ;  /* 0x0022a800011f7983 */ /* 0x000ee80000300800 */
[----:B------:R-:W3:Y:S04]  /*5cb90*/  LDL.LU R34, [R1+0x227c] ;  /* 0x00227c0001227983 */ /* 0x000ee80000300800 */
[----:B------:R-:W3:Y:S01]  /*5cba0*/  LDL.LU R35, [R1+0x22a0] ;  /* 0x0022a00001237983 */ /* 0x000ee20000300800 */
[----:B------:R-:W-:-:S03]  /*5cbb0*/  IADD3 R4, P1, R54, R17, RZ ;  /* 0x0000001136047210 */ /* 0x000fc60007f3e0ff */
[----:B------:R-:W3:Y:S04]  /*5cbc0*/  LDL.LU R18, [R1+0x2274] ;  /* 0x0022740001127983 */ /* 0x000ee80000300800 */
[----:B------:R-:W3:Y:S04]  /*5cbd0*/  LDL.LU R19, [R1+0x2298] ;  /* 0x0022980001137983 */ /* 0x000ee80000300800 */
[----:B------:R-:W3:Y:S04]  /*5cbe0*/  LDL.LU R27, [R1+0x226c] ;  /* 0x00226c00011b7983 */ /* 0x000ee80000300800 */
[----:B------:R-:W3:Y:S04]  /*5cbf0*/  LDL.LU R50, [R1+0x2290] ;  /* 0x0022900001327983 */ /* 0x000ee80000300800 */
[----:B------:R-:W3:Y:S01]  /*5cc00*/  LDL.LU R51, [R1+0x2264] ;  /* 0x0022640001337983 */ /* 0x000ee20000300800 */
[----:B------:R-:W-:-:S03]  /*5cc10*/  IMAD.X R7, R55, 0x1, R3, P1 ;  /* 0x0000000137077824 */ /* 0x000fc600008e0603 */
        /* <DEDUP_REMOVED lines=8> */
[----:B------:R1:W-:Y:S04]  /*5cca0*/  STL [R1+0x22bc], R9 ;  /* 0x0022bc0901007387 */ /* 0x0003e80000100800 */
[----:B------:R-:W3:Y:S01]  /*5ccb0*/  LDL.LU R39, [R1+0x2244] ;  /* 0x0022440001277983 */ /* 0x000ee20000300800 */
[----:B--2---:R-:W-:-:S03]  /*5ccc0*/  IADD3 R61, P4, R61, R17, RZ ;  /* 0x000000113d3d7210 */ /* 0x004fc60007f9e0ff */
[----:B-1----:R-:W2:Y:S04]  /*5ccd0*/  LDL.LU R9, [R1+0x2268] ;  /* 0x0022680001097983 */ /* 0x002ea80000300800 */
[----:B------:R1:W-:Y:S04]  /*5cce0*/  STL [R1+0x22b4], R61 ;  /* 0x0022b43d01007387 */ /* 0x0003e80000100800 */
[----:B-1----:R-:W2:Y:S01]  /*5ccf0*/  LDL.LU R61, [R1+0x223c] ;  /* 0x00223c00013d7983 */ /* 0x002ea20000300800 */
[-C--:B------:R-:W-:Y:S02]  /*5cd00*/  IADD3 R0, P5, R0, R17.reuse, RZ ;  /* 0x0000001100007210 */ /* 0x080fe40007fbe0ff */
[----:B------:R-:W-:-:S03]  /*5cd10*/  IADD3 R60, P6, R60, R17, RZ ;  /* 0x000000113c3c7210 */ /* 0x000fc60007fde0ff */
[----:B------:R1:W-:Y:S04]  /*5cd20*/  STL [R1+0x22ac], R0 ;  /* 0x0022ac0001007387 */ /* 0x0003e80000100800 */
[----:B-1----:R-:W2:Y:S04]  /*5cd30*/  LDL.LU R0, [R1+0x2260] ;  /* 0x0022600001007983 */ /* 0x002ea80000300800 */
[----:B------:R1:W-:Y:S04]  /*5cd40*/  STL [R1+0x22a4], R60 ;  /* 0x0022a43c01007387 */ /* 0x0003e80000100800 */
[----:B-1----:R-:W2:Y:S01]  /*5cd50*/  LDL.LU R60, [R1+0x2234] ;  /* 0x00223400013c7983 */ /* 0x002ea20000300800 */
[-C--:B----4-:R-:W-:Y:S01]  /*5cd60*/  IADD3 R44, P1, R44, R17.reuse, RZ ;  /* 0x000000112c2c7210 */ /* 0x090fe20007f3e0ff */
[----:B------:R-:W-:Y:S01]  /*5cd70*/  IMAD.X R16, R16, 0x1, R3, P3 ;  /* 0x0000000110107824 */ /* 0x000fe200018e0603 */
[----:B------:R-:W-:-:S02]  /*5cd80*/  IADD3 R45, P2, R45, R17, RZ ;  /* 0x000000112d2d7210 */ /* 0x000fc40007f5e0ff */
[-C--:B---3--:R-:W-:Y:S01]  /*5cd90*/  IADD3 R46, P3, R46, R17.reuse, RZ ;  /* 0x000000112e2e7210 */ /* 0x088fe20007f7e0ff */
[--C-:B------:R-:W-:Y:S01]  /*5cda0*/  IMAD.X R47, R47, 0x1, R3.reuse, P4 ;  /* 0x000000012f2f7824 */ /* 0x100fe200020e0603 */
[-C--:B------:R-:W-:Y:S01]  /*5cdb0*/  IADD3 R30, P4, R30, R17.reuse, RZ ;  /* 0x000000111e1e7210 */ /* 0x080fe20007f9e0ff */
[----:B------:R1:W-:Y:S04]  /*5cdc0*/  STL [R1+0x22b8], R16 ;  /* 0x0022b81001007387 */ /* 0x0003e80000100800 */
[----:B------:R-:W-:Y:S01]  /*5cdd0*/  STL [R1+0x229c], R44 ;  /* 0x00229c2c01007387 */ /* 0x000fe20000100800 */
[--C-:B------:R-:W-:Y:S01]  /*5cde0*/  IMAD.X R31, R31, 0x1, R3.reuse, P5 ;  /* 0x000000011f1f7824 */ /* 0x100fe200028e0603 */
[-C--:B------:R-:W-:Y:S01]  /*5cdf0*/  IADD3 R34, P5, R34, R17.reuse, RZ ;  /* 0x0000001122227210 */ /* 0x080fe20007fbe0ff */
[--C-:B------:R-:W-:Y:S01]  /*5ce00*/  IMAD.X R35, R35, 0x1, R3.reuse, P6 ;  /* 0x0000000123237824 */ /* 0x100fe200030e0603 */
[-C--:B------:R-:W-:Y:S01]  /*5ce10*/  IADD3 R18, P6, R18, R17.reuse, RZ ;  /* 0x0000001112127210 */ /* 0x080fe20007fde0ff */
[----:B------:R-:W-:Y:S01]  /*5ce20*/  IMAD.X R19, R19, 0x1, R3, P1 ;  /* 0x0000000113137824 */ /* 0x000fe200008e0603 */
[----:B-1----:R-:W3:Y:S04]  /*5ce30*/  LDL.LU R16, [R1+0x2258] ;  /* 0x0022580001107983 */ /* 0x002ee80000300800 */
[----:B------:R-:W-:Y:S04]  /*5ce40*/  STL [R1+0x2294], R45 ;  /* 0x0022942d01007387 */ /* 0x000fe80000100800 */
[----:B------:R-:W-:Y:S04]  /*5ce50*/  STL [R1+0x228c], R46 ;  /* 0x00228c2e01007387 */ /* 0x000fe80000100800 */
[----:B------:R-:W-:Y:S04]  /*5ce60*/  STL [R1+0x22b0], R47 ;  /* 0x0022b02f01007387 */ /* 0x000fe80000100800 */
[----:B------:R-:W-:Y:S04]  /*5ce70*/  STL [R1+0x2284], R30 ;  /* 0x0022841e01007387 */ /* 0x000fe80000100800 */
[----:B------:R-:W-:Y:S01]  /*5ce80*/  STL [R1+0x22a8], R31 ;  /* 0x0022a81f01007387 */ /* 0x000fe20000100800 */
[----:B------:R-:W-:-:S03]  /*5ce90*/  IADD3 R27, P1, R27, R17, RZ ;  /* 0x000000111b1b7210 */ /* 0x000fc60007f3e0ff */
[----:B------:R-:W-:Y:S01]  /*5cea0*/  STL [R1+0x227c], R34 ;  /* 0x00227c2201007387 */ /* 0x000fe20000100800 */
[----:B------:R-:W-:-:S03]  /*5ceb0*/  IMAD.X R50, R50, 0x1, R3, P2 ;  /* 0x0000000132327824 */ /* 0x000fc600010e0603 */
[----:B------:R-:W-:Y:S01]  /*5cec0*/  STL [R1+0x22a0], R35 ;  /* 0x0022a02301007387 */ /* 0x000fe20000100800 */
[----:B------:R-:W-:-:S03]  /*5ced0*/  IADD3 R51, P2, R51, R17, RZ ;  /* 0x0000001133337210 */ /* 0x000fc60007f5e0ff */
[----:B------:R-:W-:Y:S01]  /*5cee0*/  STL [R1+0x2274], R18 ;  /* 0x0022741201007387 */ /* 0x000fe20000100800 */
[----:B------:R-:W-:Y:S01]  /*5cef0*/  IADD3.X R54, R54, R3, RZ, P3, !PT ;  /* 0x0000000336367210 */ /* 0x000fe20001ffe4ff */
[----:B------:R-:W-:Y:S02]  /*5cf00*/  IMAD.X R58, R58, 0x1, R3, P4 ;  /* 0x000000013a3a7824 */ /* 0x000fe400020e0603 */
[----:B------:R-:W-:Y:S01]  /*5cf10*/  STL [R1+0x2298], R19 ;  /* 0x0022981301007387 */ /* 0x000fe20000100800 */
[----:B------:R-:W-:-:S03]  /*5cf20*/  IADD3 R8, P4, R8, R17, RZ ;  /* 0x0000001108087210 */ /* 0x000fc60007f9e0ff */
[----:B------:R-:W-:Y:S01]  /*5cf30*/  STL [R1+0x226c], R27 ;  /* 0x00226c1b01007387 */ /* 0x000fe20000100800 */
[----:B------:R-:W-:-:S03]  /*5cf40*/  IADD3 R55, P3, R55, R17, RZ ;  /* 0x0000001137377210 */ /* 0x000fc60007f7e0ff */
[----:B------:R-:W-:Y:S04]  /*5cf50*/  STL [R1+0x2290], R50 ;  /* 0x0022903201007387 */ /* 0x000fe80000100800 */
[----:B------:R-:W-:Y:S04]  /*5cf60*/  STL [R1+0x2264], R51 ;  /* 0x0022643301007387 */ /* 0x000fe80000100800 */
[----:B------:R-:W-:Y:S01]  /*5cf70*/  STL [R1+0x2288], R54 ;  /* 0x0022883601007387 */ /* 0x000fe20000100800 */
[----:B------:R-:W-:-:S03]  /*5cf80*/  IMAD.X R59, R59, 0x1, R3, P5 ;  /* 0x000000013b3b7824 */ /* 0x000fc600028e0603 */
[----:B------:R1:W-:Y:S01]  /*5cf90*/  STL [R1+0x2254], R8 ;  /* 0x0022540801007387 */ /* 0x0003e20000100800 */
[----:B------:R-:W-:-:S03]  /*5cfa0*/  IADD3 R41, P5, R41, R17, RZ ;  /* 0x0000001129297210 */ /* 0x000fc60007fbe0ff */
[----:B------:R-:W-:Y:S01]  /*5cfb0*/  STL [R1+0x225c], R55 ;  /* 0x00225c3701007387 */ /* 0x000fe20000100800 */
[--C-:B--2---:R-:W-:Y:S02]  /*5cfc0*/  IMAD.X R9, R9, 0x1, R3.reuse, P1 ;  /* 0x0000000109097824 */ /* 0x104fe400008e0603 */
[--C-:B------:R-:W-:Y:S01]  /*5cfd0*/  IMAD.X R42, R42, 0x1, R3.reuse, P6 ;  /* 0x000000012a2a7824 */ /* 0x100fe200030e0603 */
[-C--:B------:R-:W-:Y:S02]  /*5cfe0*/  IADD3 R39, P6, R39, R17.reuse, RZ ;  /* 0x0000001127277210 */ /* 0x080fe40007fde0ff */
[----:B------:R-:W-:Y:S01]  /*5cff0*/  IADD3 R61, P1, R61, R17, RZ ;  /* 0x000000113d3d7210 */ /* 0x000fe20007f3e0ff */
[----:B-1----:R-:W2:Y:S04]  /*5d000*/  LDL.LU R8, [R1+0x222c] ;  /* 0x00222c0001087983 */ /* 0x002ea80000300800 */
[----:B------:R-:W-:Y:S04]  /*5d010*/  STL [R1+0x2280], R58 ;  /* 0x0022803a01007387 */ /* 0x000fe80000100800 */
[----:B------:R-:W-:Y:S04]  /*5d020*/  STL [R1+0x2278], R59 ;  /* 0x0022783b01007387 */ /* 0x000fe80000100800 */
[----:B------:R-:W-:Y:S04]  /*5d030*/  STL [R1+0x224c], R41 ;  /* 0x00224c2901007387 */ /* 0x000fe80000100800 */
[----:B------:R1:W-:Y:S04]  /*5d040*/  STL [R1+0x2268], R9 ;  /* 0x0022680901007387 */ /* 0x0003e80000100800 */
[----:B------:R-:W-:Y:S04]  /*5d050*/  STL [R1+0x2270], R42 ;  /* 0x0022702a01007387 */ /* 0x000fe80000100800 */
[----:B-1----:R-:W4:Y:S04]  /*5d060*/  LDL.LU R9, [R1+0x2250] ;  /* 0x0022500001097983 */ /* 0x002f280000300800 */
[----:B------:R-:W-:Y:S04]  /*5d070*/  STL [R1+0x2244], R39 ;  /* 0x0022442701007387 */ /* 0x000fe80000100800 */
[----:B------:R1:W-:Y:S04]  /*5d080*/  STL [R1+0x223c], R61 ;  /* 0x00223c3d01007387 */ /* 0x0003e80000100800 */
[----:B-1----:R-:W4:Y:S01]  /*5d090*/  LDL.LU R61, [R1+0x2224] ;  /* 0x00222400013d7983 */ /* 0x002f220000300800 */
[----:B------:R-:W-:-:S05]  /*5d0a0*/  IMAD.X R0, R0, 0x1, R3, P2 ;  /* 0x0000000100007824 */ /* 0x000fca00010e0603 */
[----:B------:R1:W-:Y:S01]  /*5d0b0*/  STL [R1+0x2260], R0 ;  /* 0x0022600001007387 */ /* 0x0003e20000100800 */
[----:B------:R-:W-:-:S03]  /*5d0c0*/  IADD3 R60, P2, R60, R17, RZ ;  /* 0x000000113c3c7210 */ /* 0x000fc60007f5e0ff */
[----:B-1----:R-:W4:Y:S04]  /*5d0d0*/  LDL.LU R0, [R1+0x2248] ;  /* 0x0022480001007983 */ /* 0x002f280000300800 */
[----:B------:R-:W4:Y:S04]  /*5d0e0*/  LDL.LU R44, [R1+0x221c] ;  /* 0x00221c00012c7983 */ /* 0x000f280000300800 */
[----:B------:R-:W4:Y:S04]  /*5d0f0*/  LDL.LU R45, [R1+0x2240] ;  /* 0x00224000012d7983 */ /* 0x000f280000300800 */
[----:B------:R1:W-:Y:S04]  /*5d100*/  STL [R1+0x2234], R60 ;  /* 0x0022343c01007387 */ /* 0x0003e80000100800 */
[----:B-1----:R-:W4:Y:S04]  /*5d110*/  LDL.LU R60, [R1+0x2214] ;  /* 0x00221400013c7983 */ /* 0x002f280000300800 */
[----:B------:R-:W4:Y:S04]  /*5d120*/  LDL.LU R46, [R1+0x2238] ;  /* 0x00223800012e7983 */ /* 0x000f280000300800 */
[----:B------:R-:W4:Y:S04]  /*5d130*/  LDL.LU R47, [R1+0x220c] ;  /* 0x00220c00012f7983 */ /* 0x000f280000300800 */
[----:B------:R-:W4:Y:S01]  /*5d140*/  LDL.LU R30, [R1+0x2230] ;  /* 0x00223000011e7983 */ /* 0x000f220000300800 */
[----:B---3--:R-:W-:-:S05]  /*5d150*/  IMAD.X R16, R16, 0x1, R3, P3 ;  /* 0x0000000110107824 */ /* 0x008fca00018e0603 */
        /* <DEDUP_REMOVED lines=13> */
[----:B------:R-:W3:Y:S04]  /*5d230*/  LDL.LU R59, [R1+0x21d4] ;  /* 0x0021d400013b7983 */ /* 0x000ee80000300800 */
[----:B------:R-:W3:Y:S04]  /*5d240*/  LDL.LU R41, [R1+0x21f8] ;  /* 0x0021f80001297983 */ /* 0x000ee80000300800 */
[----:B------:R-:W3:Y:S01]  /*5d250*/  LDL.LU R42, [R1+0x21cc] ;  /* 0x0021cc00012a7983 */ /* 0x000ee20000300800 */
[----:B--2---:R-:W-:-:S05]  /*5d260*/  IADD3 R8, P3, R8, R17, RZ ;  /* 0x0000001108087210 */ /* 0x004fca0007f7e0ff */
[----:B------:R1:W-:Y:S04]  /*5d270*/  STL [R1+0x222c], R8 ;  /* 0x00222c0801007387 */ /* 0x0003e80000100800 */
[----:B------:R-:W2:Y:S01]  /*5d280*/  LDL.LU R39, [R1+0x21f0] ;  /* 0x0021f00001277983 */ /* 0x000ea20000300800 */
[----:B----4-:R-:W-:-:S03]  /*5d290*/  IMAD.X R9, R9, 0x1, R3, P4 ;  /* 0x0000000109097824 */ /* 0x010fc600020e0603 */
[----:B-1----:R-:W4:Y:S04]  /*5d2a0*/  LDL.LU R8, [R1+0x21c4] ;  /* 0x0021c40001087983 */ /* 0x002f280000300800 */
[----:B------:R1:W-:Y:S01]  /*5d2b0*/  STL [R1+0x2250], R9 ;  /* 0x0022500901007387 */ /* 0x0003e20000100800 */
[----:B------:R-:W-:-:S03]  /*5d2c0*/  IADD3 R61, P4, R61, R17, RZ ;  /* 0x000000113d3d7210 */ /* 0x000fc60007f9e0ff */
[----:B-1----:R-:W4:Y:S04]  /*5d2d0*/  LDL.LU R9, [R1+0x21e8] ;  /* 0x0021e80001097983 */ /* 0x002f280000300800 */
[----:B------:R1:W-:Y:S04]  /*5d2e0*/  STL [R1+0x2224], R61 ;  /* 0x0022243d01007387 */ /* 0x0003e80000100800 */
[----:B-1----:R-:W4:Y:S01]  /*5d2f0*/  LDL.LU R61, [R1+0x21bc] ;  /* 0x0021bc00013d7983 */ /* 0x002f220000300800 */
[--C-:B------:R-:W-:Y:S02]  /*5d300*/  IMAD.X R0, R0, 0x1, R3.reuse, P5 ;  /* 0x0000000100007824 */ /* 0x100fe400028e0603 */
[----:B------:R-:W-:Y:S01]  /*5d310*/  IMAD.X R45, R45, 0x1, R3, P6 ;  /* 0x000000012d2d7824 */ /* 0x000fe200030e0603 */
[----:B------:R-:W-:-:S02]  /*5d320*/  IADD3 R44, P5, R44, R17, RZ ;  /* 0x000000112c2c7210 */ /* 0x000fc40007fbe0ff */
[----:B------:R1:W-:Y:S01]  /*5d330*/  STL [R1+0x2248], R0 ;  /* 0x0022480001007387 */ /* 0x0003e20000100800 */
[----:B------:R-:W-:-:S03]  /*5d340*/  IADD3 R60, P6, R60, R17, RZ ;  /* 0x000000113c3c7210 */ /* 0x000fc60007fde0ff */
[----:B-1----:R-:W4:Y:S04]  /*5d350*/  LDL.LU R0, [R1+0x21e0] ;  /* 0x0021e00001007983 */ /* 0x002f280000300800 */
[----:B------:R1:W-:Y:S04]  /*5d360*/  STL [R1+0x2214], R60 ;  /* 0x0022143c01007387 */ /* 0x0003e80000100800 */
[----:B------:R-:W-:Y:S04]  /*5d370*/  STL [R1+0x221c], R44 ;  /* 0x00221c2c01007387 */ /* 0x000fe80000100800 */
[----:B-1----:R-:W4:Y:S01]  /*5d380*/  LDL.LU R60, [R1+0x21b4] ;  /* 0x0021b400013c7983 */ /* 0x002f220000300800 */
[----:B------:R-:W-:-:S02]  /*5d390*/  IADD3.X R46, R46, R3, RZ, P1, !PT ;  /* 0x000000032e2e7210 */ /* 0x000fc40000ffe4ff */
[-C--:B------:R-:W-:Y:S01]  /*5d3a0*/  IADD3 R47, P1, R47, R17.reuse, RZ ;  /* 0x000000112f2f7210 */ /* 0x080fe20007f3e0ff */
[--C-:B------:R-:W-:Y:S01]  /*5d3b0*/  IMAD.X R30, R30, 0x1, R3.reuse, P2 ;  /* 0x000000011e1e7824 */ /* 0x100fe200010e0603 */
[----:B------:R-:W-:Y:S01]  /*5d3c0*/  STL [R1+0x2240], R45 ;  /* 0x0022402d01007387 */ /* 0x000fe20000100800 */
[-C--:B---3--:R-:W-:Y:S01]  /*5d3d0*/  IADD3 R31, P2, R31, R17.reuse, RZ ;  /* 0x000000111f1f7210 */ /* 0x088fe20007f5e0ff */
[----:B------:R-:W-:Y:S02]  /*5d3e0*/  IMAD.X R34, R34, 0x1, R3, P3 ;  /* 0x0000000122227824 */ /* 0x000fe400018e0603 */
[----:B------:R-:W-:Y:S01]  /*5d3f0*/  STL [R1+0x2238], R46 ;  /* 0x0022382e01007387 */ /* 0x000fe20000100800 */
[----:B------:R-:W-:-:S03]  /*5d400*/  IADD3 R35, P3, R35, R17, RZ ;  /* 0x0000001123237210 */ /* 0x000fc60007f7e0ff */
[----:B------:R-:W-:Y:S01]  /*5d410*/  STL [R1+0x220c], R47 ;  /* 0x00220c2f01007387 */ /* 0x000fe20000100800 */
[----:B------:R-:W-:-:S03]  /*5d420*/  IMAD.X R18, R18, 0x1, R3, P4 ;  /* 0x0000000112127824 */ /* 0x000fc600020e0603 */
        /* <DEDUP_REMOVED lines=13> */
[----:B------:R-:W-:-:S03]  /*5d500*/  IMAD.X R55, R55, 0x1, R3, P1 ;  /* 0x0000000137377824 */ /* 0x000fc600008e0603 */
[----:B------:R-:W-:Y:S01]  /*5d510*/  STL [R1+0x21ec], R50 ;  /* 0x0021ec3201007387 */ /* 0x000fe20000100800 */
[----:B------:R-:W-:-:S03]  /*5d520*/  IADD3 R58, P1, R58, R17, RZ ;  /* 0x000000113a3a7210 */ /* 0x000fc60007f3e0ff */
[----:B------:R-:W-:Y:S04]  /*5d530*/  STL [R1+0x2210], R51 ;  /* 0x0022103301007387 */ /* 0x000fe80000100800 */
[----:B------:R-:W-:Y:S01]  /*5d540*/  STL [R1+0x21e4], R54 ;  /* 0x0021e43601007387 */ /* 0x000fe20000100800 */
[----:B------:R-:W-:-:S03]  /*5d550*/  IADD3 R59, P2, R59, R17, RZ ;  /* 0x000000113b3b7210 */ /* 0x000fc60007f5e0ff */
[----:B------:R1:W-:Y:S01]  /*5d560*/  STL [R1+0x2200], R16 ;  /* 0x0022001001007387 */ /* 0x0003e20000100800 */
[----:B------:R-:W-:-:S03]  /*5d570*/  IMAD.X R41, R41, 0x1, R3, P3 ;  /* 0x0000000129297824 */ /* 0x000fc600018e0603 */
[----:B------:R-:W-:Y:S01]  /*5d580*/  STL [R1+0x2208], R55 ;  /* 0x0022083701007387 */ /* 0x000fe20000100800 */
[-C--:B------:R-:W-:Y:S01]  /*5d590*/  IADD3 R42, P3, R42, R17.reuse, RZ ;  /* 0x000000112a2a7210 */ /* 0x080fe20007f7e0ff */
[----:B--2---:R-:W-:Y:S02]  /*5d5a0*/  IMAD.X R39, R39, 0x1, R3, P4 ;  /* 0x0000000127277824 */ /* 0x004fe400020e0603 */
[----:B-1----:R-:W2:Y:S04]  /*5d5b0*/  LDL.LU R16, [R1+0x21d8] ;  /* 0x0021d80001107983 */ /* 0x002ea80000300800 */
[----:B------:R-:W-:Y:S04]  /*5d5c0*/  STL [R1+0x21dc], R58 ;  /* 0x0021dc3a01007387 */ /* 0x000fe80000100800 */
[----:B------:R-:W-:Y:S01]  /*5d5d0*/  STL [R1+0x21d4], R59 ;  /* 0x0021d43b01007387 */ /* 0x000fe20000100800 */
[----:B----4-:R-:W-:-:S03]  /*5d5e0*/  IADD3 R8, P4, R8, R17, RZ ;  /* 0x0000001108087210 */ /* 0x010fc60007f9e0ff */
[----:B------:R-:W-:Y:S04]  /*5d5f0*/  STL [R1+0x21f8], R41 ;  /* 0x0021f82901007387 */ /* 0x000fe80000100800 */
[----:B------:R1:W-:Y:S04]  /*5d600*/  STL [R1+0x21c4], R8 ;  /* 0x0021c40801007387 */ /* 0x0003e80000100800 */
[----:B------:R-:W-:Y:S01]  /*5d610*/  STL [R1+0x21cc], R42 ;  /* 0x0021cc2a01007387 */ /* 0x000fe20000100800 */
[----:B------:R-:W-:-:S03]  /*5d620*/  IADD3.X R9, R9, R3, RZ, P5, !PT ;  /* 0x0000000309097210 */ /* 0x000fc60002ffe4ff */
[----:B-1----:R-:W3:Y:S04]  /*5d630*/  LDL.LU R8, [R1+0x21ac] ;  /* 0x0021ac0001087983 */ /* 0x002ee80000300800 */
[----:B------:R-:W-:Y:S04]  /*5d640*/  STL [R1+0x21f0], R39 ;  /* 0x0021f02701007387 */ /* 0x000fe80000100800 */
[----:B------:R1:W-:Y:S01]  /*5d650*/  STL [R1+0x21e8], R9 ;  /* 0x0021e80901007387 */ /* 0x0003e20000100800 */
[----:B------:R-:W-:-:S03]  /*5d660*/  IADD3 R61, P5, R61, R17, RZ ;  /* 0x000000113d3d7210 */ /* 0x000fc60007fbe0ff */
[----:B-1----:R-:W4:Y:S04]  /*5d670*/  LDL.LU R9, [R1+0x21d0] ;  /* 0x0021d00001097983 */ /* 0x002f280000300800 */
[----:B------:R1:W-:Y:S04]  /*5d680*/  STL [R1+0x21bc], R61 ;  /* 0x0021bc3d01007387 */ /* 0x0003e80000100800 */
[----:B-1----:R-:W4:Y:S04]  /*5d690*/  LDL.LU R61, [R1+0x21a4] ;  /* 0x0021a400013d7983 */ /* 0x002f280000300800 */
[----:B------:R-:W4:Y:S04]  /*5d6a0*/  LDL.LU R44, [R1+0x21c8] ;  /* 0x0021c800012c7983 */ /* 0x000f280000300800 */
[----:B------:R-:W4:Y:S01]  /*5d6b0*/  LDL.LU R45, [R1+0x219c] ;  /* 0x00219c00012d7983 */ /* 0x000f220000300800 */
[----:B------:R-:W-:-:S05]  /*5d6c0*/  IMAD.X R0, R0, 0x1, R3, P6 ;  /* 0x0000000100007824 */ /* 0x000fca00030e0603 */
[----:B------:R1:W-:Y:S01]  /*5d6d0*/  STL [R1+0x21e0], R0 ;  /* 0x0021e00001007387 */ /* 0x0003e20000100800 */
[----:B------:R-:W-:-:S03]  /*5d6e0*/  IADD3 R60, P6, R60, R17, RZ ;  /* 0x000000113c3c7210 */ /* 0x000fc60007fde0ff */
[----:B-1----:R-:W4:Y:S04]  /*5d6f0*/  LDL.LU R0, [R1+0x21c0] ;  /* 0x0021c00001007983 */ /* 0x002f280000300800 */
[----:B------:R-:W4:Y:S04]  /*5d700*/  LDL.LU R46, [R1+0x2194] ;  /* 0x00219400012e7983 */ /* 0x000f280000300800 */
        /* <DEDUP_REMOVED lines=17> */
[----:B------:R-:W4:Y:S01]  /*5d820*/  LDL.LU R42, [R1+0x2178] ;  /* 0x00217800012a7983 */ /* 0x000f220000300800 */
[----:B--2---:R-:W-:-:S05]  /*5d830*/  IMAD.X R16, R16, 0x1, R3, P1 ;  /* 0x0000000110107824 */ /* 0x004fca00008e0603 */
[----:B------:R1:W-:Y:S04]  /*5d840*/  STL [R1+0x21d8], R16 ;  /* 0x0021d81001007387 */ /* 0x0003e80000100800 */
[----:B------:R-:W2:Y:S04]  /*5d850*/  LDL.LU R39, [R1+0x214c] ;  /* 0x00214c0001277983 */ /* 0x000ea80000300800 */
[----:B-1----:R-:W2:Y:S01]  /*5d860*/  LDL.LU R16, [R1+0x2170] ;  /* 0x0021700001107983 */ /* 0x002ea20000300800 */
[----:B---3--:R-:W-:-:S05]  /*5d870*/  IADD3 R8, P1, R8, R17, RZ ;  /* 0x0000001108087210 */ /* 0x008fca0007f3e0ff */
[----:B------:R1:W-:Y:S01]  /*5d880*/  STL [R1+0x21ac], R8 ;  /* 0x0021ac0801007387 */ /* 0x0003e20000100800 */
[----:B----4-:R-:W-:-:S03]  /*5d890*/  IMAD.X R9, R9, 0x1, R3, P2 ;  /* 0x0000000109097824 */ /* 0x010fc600010e0603 */
[----:B-1----:R-:W3:Y:S04]  /*5d8a0*/  LDL.LU R8, [R1+0x2144] ;  /* 0x0021440001087983 */ /* 0x002ee80000300800 */
[----:B------:R1:W-:Y:S01]  /*5d8b0*/  STL [R1+0x21d0], R9 ;  /* 0x0021d00901007387 */ /* 0x0003e20000100800 */
[-C--:B------:R-:W-:Y:S01]  /*5d8c0*/  IADD3 R61, P2, R61, R17.reuse, RZ ;  /* 0x000000113d3d7210 */ /* 0x080fe20007f5e0ff */
[----:B------:R-:W-:Y:S02]  /*5d8d0*/  IMAD.X R44, R44, 0x1, R3, P3 ;  /* 0x000000012c2c7824 */ /* 0x000fe400018e0603 */
[----:B-1----:R-:W4:Y:S04]  /*5d8e0*/  LDL.LU R9, [R1+0x2168] ;  /* 0x0021680001097983 */ /* 0x002f280000300800 */
[----:B------:R1:W-:Y:S01]  /*5d8f0*/  STL [R1+0x21a4], R61 ;  /* 0x0021a43d01007387 */ /* 0x0003e20000100800 */
[----:B------:R-:W-:-:S03]  /*5d900*/  IADD3 R45, P3, R45, R17, RZ ;  /* 0x000000112d2d7210 */ /* 0x000fc60007f7e0ff */
[----:B-1----:R-:W4:Y:S01]  /*5d910*/  LDL.LU R61, [R1+0x213c] ;  /* 0x00213c00013d7983 */ /* 0x002f220000300800 */
[--C-:B------:R-:W-:Y:S01]  /*5d920*/  IMAD.X R0, R0, 0x1, R3.reuse, P4 ;  /* 0x0000000100007824 */ /* 0x100fe200020e0603 */
[-C--:B------:R-:W-:Y:S01]  /*5d930*/  IADD3 R46, P4, R46, R17.reuse, RZ ;  /* 0x000000112e2e7210 */ /* 0x080fe20007f9e0ff */
[--C-:B------:R-:W-:Y:S01]  /*5d940*/  IMAD.X R47, R47, 0x1, R3.reuse, P5 ;  /* 0x000000012f2f7824 */ /* 0x100fe200028e0603 */
[-C--:B------:R-:W-:Y:S02]  /*5d950*/  IADD3 R30, P5, R30, R17.reuse, RZ ;  /* 0x000000111e1e7210 */ /* 0x080fe40007fbe0ff */
[----:B------:R1:W-:Y:S04]  /*5d960*/  STL [R1+0x21c0], R0 ;  /* 0x0021c00001007387 */ /* 0x0003e80000100800 */
[----:B------:R-:W-:Y:S01]  /*5d970*/  STL [R1+0x21c8], R44 ;  /* 0x0021c82c01007387 */ /* 0x000fe20000100800 */
[--C-:B------:R-:W-:Y:S01]  /*5d980*/  IMAD.X R31, R31, 0x1, R3.reuse, P6 ;  /* 0x000000011f1f7824 */ /* 0x100fe200030e0603 */
[-C--:B------:R-:W-:Y:S01]  /*5d990*/  IADD3 R34, P6, R34, R17.reuse, RZ ;  /* 0x0000001122227210 */ /* 0x080fe20007fde0ff */
[--C-:B------:R-:W-:Y:S01]  /*5d9a0*/  IMAD.X R35, R35, 0x1, R3.reuse, P1 ;  /* 0x0000000123237824 */ /* 0x100fe200008e0603 */
[-C--:B------:R-:W-:Y:S01]  /*5d9b0*/  IADD3 R18, P1, R18, R17.reuse, RZ ;  /* 0x0000001112127210 */ /* 0x080fe20007f3e0ff */
[----:B------:R-:W-:Y:S01]  /*5d9c0*/  IMAD.X R19, R19, 0x1, R3, P2 ;  /* 0x0000000113137824 */ /* 0x000fe200010e0603 */
[----:B-1----:R-:W4:Y:S04]  /*5d9d0*/  LDL.LU R0, [R1+0x2160] ;  /* 0x0021600001007983 */ /* 0x002f280000300800 */
[----:B------:R-:W-:Y:S04]  /*5d9e0*/  STL [R1+0x219c], R45 ;  /* 0x00219c2d01007387 */ /* 0x000fe80000100800 */
[----:B------:R-:W-:Y:S04]  /*5d9f0*/  STL [R1+0x2194], R46 ;  /* 0x0021942e01007387 */ /* 0x000fe80000100800 */
[----:B------:R-:W-:Y:S04]  /*5da00*/  STL [R1+0x21b8], R47 ;  /* 0x0021b82f01007387 */ /* 0x000fe80000100800 */
[----:B------:R-:W-:Y:S04]  /*5da10*/  STL [R1+0x218c], R30 ;  /* 0x00218c1e01007387 */ /* 0x000fe80000100800 */
[----:B------:R-:W-:Y:S01]  /*5da20*/  STL [R1+0x21b0], R31 ;  /* 0x0021b01f01007387 */ /* 0x000fe20000100800 */
[----:B------:R-:W-:-:S03]  /*5da30*/  IADD3 R27, P2, R27, R17, RZ ;  /* 0x000000111b1b7210 */ /* 0x000fc60007f5e0ff */
[----:B------:R-:W-:Y:S01]  /*5da40*/  STL [R1+0x2184], R34 ;  /* 0x0021842201007387 */ /* 0x000fe20000100800 */
[----:B------:R-:W-:-:S03]  /*5da50*/  IADD3.X R50, R50, R3, RZ, P3, !PT ;  /* 0x0000000332327210 */ /* 0x000fc60001ffe4ff */
[----:B------:R-:W-:Y:S01]  /*5da60*/  STL [R1+0x21a8], R35 ;  /* 0x0021a82301007387 */ /* 0x000fe20000100800 */
[----:B------:R-:W-:-:S03]  /*5da70*/  IADD3 R51, P3, R51, R17, RZ ;  /* 0x0000001133337210 */ /* 0x000fc60007f7e0ff */
[----:B------:R-:W-:Y:S01]  /*5da80*/  STL [R1+0x217c], R18 ;  /* 0x00217c1201007387 */ /* 0x000fe20000100800 */
[--C-:B------:R-:W-:Y:S02]  /*5da90*/  IMAD.X R54, R54, 0x1, R3.reuse, P4 ;  /* 0x0000000136367824 */ /* 0x100fe400020e0603 */
[----:B------:R-:W-:Y:S01]  /*5daa0*/  IMAD.X R58, R58, 0x1, R3, P5 ;  /* 0x000000013a3a7824 */ /* 0x000fe200028e0603 */
[----:B------:R-:W-:Y:S01]  /*5dab0*/  STL [R1+0x21a0], R19 ;  /* 0x0021a01301007387 */ /* 0x000fe20000100800 */
[----:B------:R-:W-:-:S03]  /*5dac0*/  IADD3 R60, P5, R60, R17, RZ ;  /* 0x000000113c3c7210 */ /* 0x000fc60007fbe0ff */
[----:B------:R-:W-:Y:S01]  /*5dad0*/  STL [R1+0x2174], R27 ;  /* 0x0021741b01007387 */ /* 0x000fe20000100800 */
[----:B------:R-:W-:-:S03]  /*5dae0*/  IADD3 R55, P4, R55, R17, RZ ;  /* 0x0000001137377210 */ /* 0x000fc60007f9e0ff */
[----:B------:R-:W-:Y:S04]  /*5daf0*/  STL [R1+0x2198], R50 ;  /* 0x0021983201007387 */ /* 0x000fe80000100800 */
[----:B------:R-:W-:Y:S04]  /*5db00*/  STL [R1+0x216c], R51 ;  /* 0x00216c3301007387 */ /* 0x000fe80000100800 */
[----:B------:R-:W-:Y:S04]  /*5db10*/  STL [R1+0x2190], R54 ;  /* 0x0021903601007387 */ /* 0x000fe80000100800 */
[----:B------:R1:W-:Y:S04]  /*5db20*/  STL [R1+0x215c], R60 ;  /* 0x00215c3c01007387 */ /* 0x0003e80000100800 */
[----:B------:R-:W-:Y:S04]  /*5db30*/  STL [R1+0x2164], R55 ;  /* 0x0021643701007387 */ /* 0x000fe80000100800 */
[----:B-1----:R-:W4:Y:S01]  /*5db40*/  LDL.LU R60, [R1+0x2134] ;  /* 0x00213400013c7983 */ /* 0x002f220000300800 */
[--C-:B------:R-:W-:Y:S01]  /*5db50*/  IMAD.X R59, R59, 0x1, R3.reuse, P6 ;  /* 0x000000013b3b7824 */ /* 0x100fe200030e0603 */
[----:B------:R-:W-:Y:S01]  /*5db60*/  IADD3 R41, P6, R41, R17, RZ ;  /* 0x0000001129297210 */ /* 0x000fe20007fde0ff */
[----:B------:R-:W-:-:S02]  /*5db70*/  IMAD.X R42, R42, 0x1, R3, P1 ;  /* 0x000000012a2a7824 */ /* 0x000fc400008e0603 */
[----:B--2---:R-:W-:Y:S01]  /*5db80*/  IMAD.X R16, R16, 0x1, R3, P2 ;  /* 0x0000000110107824 */ /* 0x004fe200010e0603 */
[----:B------:R-:W-:Y:S01]  /*5db90*/  STL [R1+0x2188], R58 ;  /* 0x0021883a01007387 */ /* 0x000fe20000100800 */
[----:B------:R-:W-:-:S03]  /*5dba0*/  IADD3 R39, P1, R39, R17, RZ ;  /* 0x0000001127277210 */ /* 0x000fc60007f3e0ff */
[----:B------:R-:W-:Y:S04]  /*5dbb0*/  STL [R1+0x2180], R59 ;  /* 0x0021803b01007387 */ /* 0x000fe80000100800 */
[----:B------:R-:W-:Y:S04]  /*5dbc0*/  STL [R1+0x2154], R41 ;  /* 0x0021542901007387 */ /* 0x000fe80000100800 */
[----:B------:R1:W-:Y:S04]  /*5dbd0*/  STL [R1+0x2170], R16 ;  /* 0x0021701001007387 */ /* 0x0003e80000100800 */
[----:B------:R-:W-:Y:S04]  /*5dbe0*/  STL [R1+0x2178], R42 ;  /* 0x0021782a01007387 */ /* 0x000fe80000100800 */
[----:B-1----:R-:W2:Y:S04]  /*5dbf0*/  LDL.LU R16, [R1+0x2158] ;  /* 0x0021580001107983 */ /* 0x002ea80000300800 */
[----:B------:R-:W-:Y:S01]  /*5dc00*/  STL [R1+0x214c], R39 ;  /* 0x00214c2701007387 */ /* 0x000fe20000100800 */
[----:B---3--:R-:W-:-:S05]  /*5dc10*/  IADD3 R8, P2, R8, R17, RZ ;  /* 0x0000001108087210 */ /* 0x008fca0007f5e0ff */
[----:B------:R1:W-:Y:S01]  /*5dc20*/  STL [R1+0x2144], R8 ;  /* 0x0021440801007387 */ /* 0x0003e20000100800 */
[----:B----4-:R-:W-:-:S03]  /*5dc30*/  IMAD.X R9, R9, 0x1, R3, P3 ;  /* 0x0000000109097824 */ /* 0x010fc600018e0603 */
[----:B-1----:R-:W3:Y:S04]  /*5dc40*/  LDL.LU R8, [R1+0x212c] ;  /* 0x00212c0001087983 */ /* 0x002ee80000300800 */
        /* <DEDUP_REMOVED lines=10> */
[----:B------:R-:W-:-:S05]  /*5dcf0*/  IMAD.X R0, R0, 0x1, R3, P4 ;  /* 0x0000000100007824 */ /* 0x000fca00020e0603 */
        /* <DEDUP_REMOVED lines=16> */
[----:B------:R-:W-:-:S05]  /*5de00*/  IADD3 R60, P4, R60, R17, RZ ;  /* 0x000000113c3c7210 */ /* 0x000fca0007f9e0ff */
[----:B------:R1:W-:Y:S04]  /*5de10*/  STL [R1+0x2134], R60 ;  /* 0x0021343c01007387 */ /* 0x0003e80000100800 */
[----:B------:R-:W4:Y:S04]  /*5de20*/  LDL.LU R39, [R1+0x20f8] ;  /* 0x0020f80001277983 */ /* 0x000f280000300800 */
[----:B-1----:R-:W4:Y:S01]  /*5de30*/  LDL.LU R60, [R1+0x20cc] ;  /* 0x0020cc00013c7983 */ /* 0x002f220000300800 */
[----:B--2---:R-:W-:-:S05]  /*5de40*/  IMAD.X R16, R16, 0x1, R3, P5 ;  /* 0x0000000110107824 */ /* 0x004fca00028e0603 */
[----:B------:R1:W-:Y:S04]  /*5de50*/  STL [R1+0x2158], R16 ;  /* 0x0021581001007387 */ /* 0x0003e80000100800 */
[----:B-1----:R-:W2:Y:S01]  /*5de60*/  LDL.LU R16, [R1+0x20f0] ;  /* 0x0020f00001107983 */ /* 0x002ea20000300800 */
[----:B---3--:R-:W-:-:S05]  /*5de70*/  IADD3 R8, P5, R8, R17, RZ ;  /* 0x0000001108087210 */ /* 0x008fca0007fbe0ff */
[----:B------:R1:W-:Y:S01]  /*5de80*/  STL [R1+0x212c], R8 ;  /* 0x00212c0801007387 */ /* 0x0003e20000100800 */
[----:B----4-:R-:W-:-:S03]  /*5de90*/  IMAD.X R9, R9, 0x1, R3, P6 ;  /* 0x0000000109097824 */ /* 0x010fc600030e0603 */
[----:B-1----:R-:W3:Y:S01]  /*5dea0*/  LDL.LU R8, [R1+0x20c4] ;  /* 0x0020c40001087983 */ /* 0x002ee20000300800 */
[----:B------:R-:W-:Y:S02]  /*5deb0*/  IADD3.X R45, R45, R3, RZ, P1, !PT ;  /* 0x000000032d2d7210 */ /* 0x000fe40000ffe4ff */
[-C--:B------:R-:W-:Y:S01]  /*5dec0*/  IADD3 R44, P6, R44, R17.reuse, RZ ;  /* 0x000000112c2c7210 */ /* 0x080fe20007fde0ff */
[----:B------:R1:W-:Y:S01]  /*5ded0*/  STL [R1+0x2150], R9 ;  /* 0x0021500901007387 */ /* 0x0003e20000100800 */
[-C--:B------:R-:W-:Y:S01]  /*5dee0*/  IADD3 R61, P1, R61, R17.reuse, RZ ;  /* 0x000000113d3d7210 */ /* 0x080fe20007f3e0ff */
[----:B------:R-:W-:Y:S02]  /*5def0*/  IMAD.X R46, R46, 0x1, R3, P2 ;  /* 0x000000012e2e7824 */ /* 0x000fe400010e0603 */
[----:B-1----:R-:W4:Y:S04]  /*5df00*/  LDL.LU R9, [R1+0x20e8] ;  /* 0x0020e80001097983 */ /* 0x002f280000300800 */
[----:B------:R1:W-:Y:S01]  /*5df10*/  STL [R1+0x211c], R61 ;  /* 0x00211c3d01007387 */ /* 0x0003e20000100800 */
[----:B------:R-:W-:-:S03]  /*5df20*/  IADD3 R47, P2, R47, R17, RZ ;  /* 0x000000112f2f7210 */ /* 0x000fc60007f5e0ff */
[----:B------:R-:W-:Y:S01]  /*5df30*/  STL [R1+0x2124], R44 ;  /* 0x0021242c01007387 */ /* 0x000fe20000100800 */
[----:B------:R-:W-:-:S03]  /*5df40*/  IMAD.X R30, R30, 0x1, R3, P3 ;  /* 0x000000011e1e7824 */ /* 0x000fc600018e0603 */
[----:B-1----:R-:W4:Y:S04]  /*5df50*/  LDL.LU R61, [R1+0x20bc] ;  /* 0x0020bc00013d7983 */ /* 0x002f280000300800 */
[----:B------:R-:W-:Y:S04]  /*5df60*/  STL [R1+0x2148], R45 ;  /* 0x0021482d01007387 */ /* 0x000fe80000100800 */
[----:B------:R-:W-:Y:S04]  /*5df70*/  STL [R1+0x2140], R46 ;  /* 0x0021402e01007387 */ /* 0x000fe80000100800 */
[----:B------:R-:W-:Y:S04]  /*5df80*/  STL [R1+0x2114], R47 ;  /* 0x0021142f01007387 */ /* 0x000fe80000100800 */
[----:B------:R-:W-:Y:S01]  /*5df90*/  STL [R1+0x2138], R30 ;  /* 0x0021381e01007387 */ /* 0x000fe20000100800 */
[-C--:B------:R-:W-:Y:S01]  /*5dfa0*/  IADD3 R31, P3, R31, R17.reuse, RZ ;  /* 0x000000111f1f7210 */ /* 0x080fe20007f7e0ff */
[--C-:B------:R-:W-:Y:S01]  /*5dfb0*/  IMAD.X R34, R34, 0x1, R3.reuse, P4 ;  /* 0x0000000122227824 */ /* 0x100fe200020e0603 */
[-C--:B------:R-:W-:Y:S01]  /*5dfc0*/  IADD3 R35, P4, R35, R17.reuse, RZ ;  /* 0x0000001123237210 */ /* 0x080fe20007f9e0ff */
[--C-:B------:R-:W-:Y:S01]  /*5dfd0*/  IMAD.X R18, R18, 0x1, R3.reuse, P5 ;  /* 0x0000000112127824 */ /* 0x100fe200028e0603 */
[----:B------:R-:W-:Y:S01]  /*5dfe0*/  IADD3 R19, P5, R19, R17, RZ ;  /* 0x0000001113137210 */ /* 0x000fe20007fbe0ff */
        /* <DEDUP_REMOVED lines=20> */
[----:B------:R-:W-:Y:S02]  /*5e130*/  IADD3 R42, P4, R42, R17, RZ ;  /* 0x000000112a2a7210 */ /* 0x000fe40007f9e0ff */
[----:B------:R-:W-:Y:S01]  /*5e140*/  IADD3.X R39, R39, R3, RZ, P5, !PT ;  /* 0x0000000327277210 */ /* 0x000fe20002ffe4ff */
[----:B-1----:R-:W4:Y:S04]  /*5e150*/  LDL.LU R0, [R1+0x20e0] ;  /* 0x0020e00001007983 */ /* 0x002f280000300800 */
[----:B------:R-:W-:Y:S04]  /*5e160*/  STL [R1+0x20e4], R58 ;  /* 0x0020e43a01007387 */ /* 0x000fe80000100800 */
[----:B------:R-:W-:Y:S04]  /*5e170*/  STL [R1+0x20dc], R59 ;  /* 0x0020dc3b01007387 */ /* 0x000fe80000100800 */
[----:B------:R-:W-:Y:S01]  /*5e180*/  STL [R1+0x2100], R41 ;  /* 0x0021002901007387 */ /* 0x000fe20000100800 */
[----:B------:R-:W-:-:S05]  /*5e190*/  IADD3 R60, P5, R60, R17, RZ ;  /* 0x000000113c3c7210 */ /* 0x000fca0007fbe0ff */
[----:B------:R1:W-:Y:S04]  /*5e1a0*/  STL [R1+0x20cc], R60 ;  /* 0x0020cc3c01007387 */ /* 0x0003e80000100800 */
[----:B------:R-:W-:Y:S04]  /*5e1b0*/  STL [R1+0x20d4], R42 ;  /* 0x0020d42a01007387 */ /* 0x000fe80000100800 */
[----:B-1----:R-:W4:Y:S04]  /*5e1c0*/  LDL.LU R60, [R1+0x20b4] ;  /* 0x0020b400013c7983 */ /* 0x002f280000300800 */
[----:B------:R-:W-:Y:S01]  /*5e1d0*/  STL [R1+0x20f8], R39 ;  /* 0x0020f82701007387 */ /* 0x000fe20000100800 */
[----:B--2---:R-:W-:-:S05]  /*5e1e0*/  IMAD.X R16, R16, 0x1, R3, P6 ;  /* 0x0000000110107824 */ /* 0x004fca00030e0603 */
[----:B------:R1:W-:Y:S04]  /*5e1f0*/  STL [R1+0x20f0], R16 ;  /* 0x0020f01001007387 */ /* 0x0003e80000100800 */
[----:B-1----:R-:W2:Y:S01]  /*5e200*/  LDL.LU R16, [R1+0x20d8] ;  /* 0x0020d80001107983 */ /* 0x002ea20000300800 */
[----:B---3--:R-:W-:-:S05]  /*5e210*/  IADD3 R8, P6, R8, R17, RZ ;  /* 0x0000001108087210 */ /* 0x008fca0007fde0ff */
[----:B------:R1:W-:Y:S01]  /*5e220*/  STL [R1+0x20c4], R8 ;  /* 0x0020c40801007387 */ /* 0x0003e20000100800 */
[----:B----4-:R-:W-:-:S03]  /*5e230*/  IMAD.X R9, R9, 0x1, R3, P1 ;  /* 0x0000000109097824 */ /* 0x010fc600008e0603 */
[----:B-1----:R-:W3:Y:S04]  /*5e240*/  LDL.LU R8, [R1+0x20ac] ;  /* 0x0020ac0001087983 */ /* 0x002ee80000300800 */
[----:B------:R-:W4:Y:S04]  /*5e250*/  LDL.LU R44, [R1+0x20d0] ;  /* 0x0020d000012c7983 */ /* 0x000f280000300800 */
[----:B------:R-:W4:Y:S04]  /*5e260*/  LDL.LU R45, [R1+0x20a4] ;  /* 0x0020a400012d7983 */ /* 0x000f280000300800 */
        /* <DEDUP_REMOVED lines=22> */
[----:B------:R-:W-:-:S05]  /*5e3d0*/  IMAD.X R0, R0, 0x1, R3, P2 ;  /* 0x0000000100007824 */ /* 0x000fca00010e0603 */
[----:B------:R1:W-:Y:S04]  /*5e3e0*/  STL [R1+0x20e0], R0 ;  /* 0x0020e00001007387 */ /* 0x0003e80000100800 */
[----:B------:R-:W4:Y:S04]  /*5e3f0*/  LDL.LU R39, [R1+0x2054] ;  /* 0x0020540001277983 */ /* 0x000f280000300800 */
[----:B-1----:R-:W4:Y:S01]  /*5e400*/  LDL.LU R0, [R1+0x2078] ;  /* 0x0020780001007983 */ /* 0x002f220000300800 */
[----:B------:R-:W-:-:S05]  /*5e410*/  IADD3 R60, P2, R60, R17, RZ ;  /* 0x000000113c3c7210 */ /* 0x000fca0007f5e0ff */
[----:B------:R1:W-:Y:S04]  /*5e420*/  STL [R1+0x20b4], R60 ;  /* 0x0020b43c01007387 */ /* 0x0003e80000100800 */
[----:B-1----:R-:W4:Y:S01]  /*5e430*/  LDL.LU R60, [R1+0x204c] ;  /* 0x00204c00013c7983 */ /* 0x002f220000300800 */
[----:B--2---:R-:W-:-:S05]  /*5e440*/  IMAD.X R16, R16, 0x1, R3, P3 ;  /* 0x0000000110107824 */ /* 0x004fca00018e0603 */
[----:B------:R1:W-:Y:S04]  /*5e450*/  STL [R1+0x20d8], R16 ;  /* 0x0020d81001007387 */ /* 0x0003e80000100800 */
[----:B-1----:R-:W2:Y:S01]  /*5e460*/  LDL.LU R16, [R1+0x2070] ;  /* 0x0020700001107983 */ /* 0x002ea20000300800 */
[-C--:B---3--:R-:W-:Y:S01]  /*5e470*/  IADD3 R8, P3, R8, R17.reuse, RZ ;  /* 0x0000001108087210 */ /* 0x088fe20007f7e0ff */
[----:B----4-:R-:W-:Y:S01]  /*5e480*/  IMAD.X R44, R44, 0x1, R3, P4 ;  /* 0x000000012c2c7824 */ /* 0x010fe200020e0603 */
[----:B------:R-:W-:-:S03]  /*5e490*/  IADD3 R45, P4, R45, R17, RZ ;  /* 0x000000112d2d7210 */ /* 0x000fc60007f9e0ff */
[----:B------:R1:W-:Y:S01]  /*5e4a0*/  STL [R1+0x20ac], R8 ;  /* 0x0020ac0801007387 */ /* 0x0003e20000100800 */
[----:B------:R-:W-:-:S03]  /*5e4b0*/  IMAD.X R9, R9, 0x1, R3, P5 ;  /* 0x0000000109097824 */ /* 0x000fc600028e0603 */
[----:B-1----:R-:W3:Y:S01]  /*5e4c0*/  LDL.LU R8, [R1+0x2044] ;  /* 0x0020440001087983 */ /* 0x002ee20000300800 */
[-C--:B------:R-:W-:Y:S01]  /*5e4d0*/  IADD3 R46, P5, R46, R17.reuse, RZ ;  /* 0x000000112e2e7210 */ /* 0x080fe20007fbe0ff */
[--C-:B------:R-:W-:Y:S01]  /*5e4e0*/  IMAD.X R47, R47, 0x1, R3.reuse, P6 ;  /* 0x000000012f2f7824 */ /* 0x100fe200030e0603 */
[-C--:B------:R-:W-:Y:S01]  /*5e4f0*/  IADD3 R30, P6, R30, R17.reuse, RZ ;  /* 0x000000111e1e7210 */ /* 0x080fe20007fde0ff */
[----:B------:R1:W-:Y:S04]  /*5e500*/  STL [R1+0x20c8], R9 ;  /* 0x0020c80901007387 */ /* 0x0003e80000100800 */
[----:B------:R-:W-:Y:S01]  /*5e510*/  STL [R1+0x20d0], R44 ;  /* 0x0020d02c01007387 */ /* 0x000fe20000100800 */
[--C-:B------:R-:W-:Y:S01]  /*5e520*/  IMAD.X R31, R31, 0x1, R3.reuse, P1 ;  /* 0x000000011f1f7824 */ /* 0x100fe200008e0603 */
[-C--:B------:R-:W-:Y:S01]  /*5e530*/  IADD3 R34, P1, R34, R17.reuse, RZ ;  /* 0x0000001122227210 */ /* 0x080fe20007f3e0ff */
[----:B------:R-:W-:Y:S01]  /*5e540*/  IMAD.X R35, R35, 0x1, R3, P2 ;  /* 0x0000000123237824 */ /* 0x000fe200010e0603 */
[----:B------:R-:W-:-:S02]  /*5e550*/  IADD3 R18, P2, R18, R17, RZ ;  /* 0x0000001112127210 */ /* 0x000fc40007f5e0ff */
[----:B------:R-:W-:Y:S01]  /*5e560*/  IADD3.X R19, R19, R3, RZ, P3, !PT ;  /* 0x0000000313137210 */ /* 0x000fe20001ffe4ff */
        /* <DEDUP_REMOVED lines=25> */
[----:B------:R-:W-:-:S03]  /*5e700*/  IMAD.X R42, R42, 0x1, R3, P2 ;  /* 0x000000012a2a7824 */ /* 0x000fc600010e0603 */
[----:B-1----:R-:W4:Y:S04]  /*5e710*/  LDL.LU R61, [R1+0x203c] ;  /* 0x00203c00013d7983 */ /* 0x002f280000300800 */
[----:B------:R-:W-:Y:S04]  /*5e720*/  STL [R1+0x2090], R58 ;  /* 0x0020903a01007387 */ /* 0x000fe80000100800 */
[----:B------:R-:W-:Y:S04]  /*5e730*/  STL [R1+0x2088], R59 ;  /* 0x0020883b01007387 */ /* 0x000fe80000100800 */
[----:B------:R-:W-:Y:S01]  /*5e740*/  STL [R1+0x205c], R41 ;  /* 0x00205c2901007387 */ /* 0x000fe20000100800 */
[----:B------:R-:W-:Y:S01]  /*5e750*/  IADD3 R39, P2, R39, R17, RZ ;  /* 0x0000001127277210 */ /* 0x000fe20007f5e0ff */
[----:B------:R-:W-:-:S05]  /*5e760*/  IMAD.X R0, R0, 0x1, R3, P3 ;  /* 0x0000000100007824 */ /* 0x000fca00018e0603 */
[----:B------:R1:W-:Y:S04]  /*5e770*/  STL [R1+0x2078], R0 ;  /* 0x0020780001007387 */ /* 0x0003e80000100800 */
[----:B------:R-:W-:Y:S04]  /*5e780*/  STL [R1+0x2080], R42 ;  /* 0x0020802a01007387 */ /* 0x000fe80000100800 */
[----:B-1----:R-:W4:Y:S04]  /*5e790*/  LDL.LU R0, [R1+0x2060] ;  /* 0x0020600001007983 */ /* 0x002f280000300800 */
[----:B------:R-:W-:Y:S01]  /*5e7a0*/  STL [R1+0x2054], R39 ;  /* 0x0020542701007387 */ /* 0x000fe20000100800 */
[----:B------:R-:W-:-:S05]  /*5e7b0*/  IADD3 R60, P3, R60, R17, RZ ;  /* 0x000000113c3c7210 */ /* 0x000fca0007f7e0ff */
[----:B------:R1:W-:Y:S04]  /*5e7c0*/  STL [R1+0x204c], R60 ;  /* 0x00204c3c01007387 */ /* 0x0003e80000100800 */
[----:B-1----:R-:W4:Y:S01]  /*5e7d0*/  LDL.LU R60, [R1+0x2034] ;  /* 0x00203400013c7983 */ /* 0x002f220000300800 */
[----:B--2---:R-:W-:-:S05]  /*5e7e0*/  IMAD.X R16, R16, 0x1, R3, P4 ;  /* 0x0000000110107824 */ /* 0x004fca00020e0603 */
[----:B------:R1:W-:Y:S04]  /*5e7f0*/  STL [R1+0x2070], R16 ;  /* 0x0020701001007387 */ /* 0x0003e80000100800 */
[----:B-1----:R-:W2:Y:S04]  /*5e800*/  LDL.LU R16, [R1+0x2058] ;  /* 0x0020580001107983 */ /* 0x002ea80000300800 */
[----:B------:R-:W2:Y:S04]  /*5e810*/  LDL.LU R44, [R1+0x202c] ;  /* 0x00202c00012c7983 */ /* 0x000ea80000300800 */
[----:B------:R-:W2:Y:S01]  /*5e820*/  LDL.LU R45, [R1+0x2050] ;  /* 0x00205000012d7983 */ /* 0x000ea20000300800 */
[----:B---3--:R-:W-:-:S05]  /*5e830*/  IADD3 R8, P4, R8, R17, RZ ;  /* 0x0000001108087210 */ /* 0x008fca0007f9e0ff */
[----:B------:R1:W-:Y:S01]  /*5e840*/  STL [R1+0x2044], R8 ;  /* 0x0020440801007387 */ /* 0x0003e20000100800 */
[----:B----4-:R-:W-:-:S03]  /*5e850*/  IMAD.X R9, R9, 0x1, R3, P5 ;  /* 0x0000000109097824 */ /* 0x010fc600028e0603 */
[----:B-1----:R-:W3:Y:S04]  /*5e860*/  LDL.LU R8, [R1+0x2024] ;  /* 0x0020240001087983 */ /* 0x002ee80000300800 */
        /* <DEDUP_REMOVED lines=23> */
[----:B------:R-:W-:-:S05]  /*5e9e0*/  IMAD.X R0, R0, 0x1, R3, P6 ;  /* 0x0000000100007824 */ /* 0x000fca00030e0603 */
[----:B------:R1:W-:Y:S04]  /*5e9f0*/  STL [R1+0x2060], R0 ;  /* 0x0020600001007387 */ /* 0x0003e80000100800 */
[----:B-1----:R-:W4:Y:S01]  /*5ea00*/  LDL.LU R0, [R1+0x1ff8] ;  /* 0x001ff80001007983 */ /* 0x002f220000300800 */
[----:B------:R-:W-:-:S05]  /*5ea10*/  IADD3 R60, P6, R60, R17, RZ ;  /* 0x000000113c3c7210 */ /* 0x000fca0007fde0ff */
[----:B------:R1:W-:Y:S04]  /*5ea20*/  STL [R1+0x2034], R60 ;  /* 0x0020343c01007387 */ /* 0x0003e80000100800 */
[----:B-1----:R-:W4:Y:S01]  /*5ea30*/  LDL.LU R60, [R1+0x1fcc] ;  /* 0x001fcc00013c7983 */ /* 0x002f220000300800 */
[----:B--2---:R-:W-:Y:S01]  /*5ea40*/  IADD3.X R16, R16, R3, RZ, P1, !PT ;  /* 0x0000000310107210 */ /* 0x004fe20000ffe4ff */
[----:B------:R-:W-:Y:S01]  /*5ea50*/  IMAD.X R45, R45, 0x1, R3, P2 ;  /* 0x000000012d2d7824 */ /* 0x000fe200010e0603 */
[----:B------:R-:W-:-:S03]  /*5ea60*/  IADD3 R44, P1, R44, R17, RZ ;  /* 0x000000112c2c7210 */ /* 0x000fc60007f3e0ff */
[----:B------:R1:W-:Y:S04]  /*5ea70*/  STL [R1+0x2058], R16 ;  /* 0x0020581001007387 */ /* 0x0003e80000100800 */
[----:B-1----:R-:W2:Y:S01]  /*5ea80*/  LDL.LU R16, [R1+0x1ff0] ;  /* 0x001ff00001107983 */ /* 0x002ea20000300800 */
[-C--:B---3--:R-:W-:Y:S01]  /*5ea90*/  IADD3 R8, P2, R8, R17.reuse, RZ ;  /* 0x0000001108087210 */ /* 0x088fe20007f5e0ff */
[--C-:B----4-:R-:W-:Y:S01]  /*5eaa0*/  IMAD.X R46, R46, 0x1, R3.reuse, P3 ;  /* 0x000000012e2e7824 */ /* 0x110fe200018e0603 */
[-C--:B------:R-:W-:Y:S01]  /*5eab0*/  IADD3 R47, P3, R47, R17.reuse, RZ ;  /* 0x000000112f2f7210 */ /* 0x080fe20007f7e0ff */
[--C-:B------:R-:W-:Y:S02]  /*5eac0*/  IMAD.X R30, R30, 0x1, R3.reuse, P4 ;  /* 0x000000011e1e7824 */ /* 0x100fe400020e0603 */
[----:B------:R1:W-:Y:S04]  /*5ead0*/  STL [R1+0x2024], R8 ;  /* 0x0020240801007387 */ /* 0x0003e80000100800 */
[----:B------:R-:W-:Y:S01]  /*5eae0*/  STL [R1+0x202c], R44 ;  /* 0x00202c2c01007387 */ /* 0x000fe20000100800 */
[-C--:B------:R-:W-:Y:S01]  /*5eaf0*/  IADD3 R31, P4, R31, R17.reuse, RZ ;  /* 0x000000111f1f7210 */ /* 0x080fe20007f9e0ff */
[--C-:B------:R-:W-:Y:S01]  /*5eb00*/  IMAD.X R34, R34, 0x1, R3.reuse, P5 ;  /* 0x0000000122227824 */ /* 0x100fe200028e0603 */
[-C--:B------:R-:W-:Y:S01]  /*5eb10*/  IADD3 R35, P5, R35, R17.reuse, RZ ;  /* 0x0000001123237210 */ /* 0x080fe20007fbe0ff */
[--C-:B------:R-:W-:Y:S01]  /*5eb20*/  IMAD.X R18, R18, 0x1, R3.reuse, P6 ;  /* 0x0000000112127824 */ /* 0x100fe200030e0603 */
[----:B------:R-:W-:Y:S01]  /*5eb30*/  IADD3 R19, P6, R19, R17, RZ ;  /* 0x0000001113137210 */ /* 0x000fe20007fde0ff */
[----:B-1----:R-:W3:Y:S04]  /*5eb40*/  LDL.LU R8, [R1+0x1fc4] ;  /* 0x001fc40001087983 */ /* 0x002ee80000300800 */
[----:B------:R-:W-:Y:S04]  /*5eb50*/  STL [R1+0x2050], R45 ;  /* 0x0020502d01007387 */ /* 0x000fe80000100800 */
[----:B------:R-:W-:Y:S04]  /*5eb60*/  STL [R1+0x2048], R46 ;  /* 0x0020482e01007387 */ /* 0x000fe80000100800 */
[----:B------:R-:W-:Y:S04]  /*5eb70*/  STL [R1+0x201c], R47 ;  /* 0x00201c2f01007387 */ /* 0x000fe80000100800 */
[----:B------:R-:W-:Y:S04]  /*5eb80*/  STL [R1+0x2040], R30 ;  /* 0x0020401e01007387 */ /* 0x000fe80000100800 */
        /* <DEDUP_REMOVED lines=18> */
[----:B------:R-:W-:Y:S01]  /*5ecb0*/  IADD3.X R41, R41, R3, RZ, P5, !PT ;  /* 0x0000000329297210 */ /* 0x000fe20002ffe4ff */
[--C-:B------:R-:W-:Y:S02]  /*5ecc0*/  IMAD.X R39, R39, 0x1, R3.reuse, P6 ;  /* 0x0000000127277824 */ /* 0x100fe400030e0603 */
[----:B------:R-:W-:Y:S01]  /*5ecd0*/  STL [R1+0x2018], R55 ;  /* 0x0020183701007387 */ /* 0x000fe20000100800 */
[-C--:B------:R-:W-:Y:S02]  /*5ece0*/  IADD3 R42, P5, R42, R17.reuse, RZ ;  /* 0x000000112a2a7210 */ /* 0x080fe40007fbe0ff */
[----:B------:R-:W-:Y:S01]  /*5ecf0*/  IADD3 R61, P6, R61, R17, RZ ;  /* 0x000000113d3d7210 */ /* 0x000fe20007fde0ff */
[----:B-1----:R-:W4:Y:S04]  /*5ed00*/  LDL.LU R9, [R1+0x1fe8] ;  /* 0x001fe80001097983 */ /* 0x002f280000300800 */
[----:B------:R-:W-:Y:S04]  /*5ed10*/  STL [R1+0x1fec], R58 ;  /* 0x001fec3a01007387 */ /* 0x000fe80000100800 */
[----:B------:R-:W-:Y:S04]  /*5ed20*/  STL [R1+0x1fe4], R59 ;  /* 0x001fe43b01007387 */ /* 0x000fe80000100800 */
[----:B------:R-:W-:Y:S04]  /*5ed30*/  STL [R1+0x2008], R41 ;  /* 0x0020082901007387 */ /* 0x000fe80000100800 */
[----:B------:R1:W-:Y:S04]  /*5ed40*/  STL [R1+0x1fd4], R61 ;  /* 0x001fd43d01007387 */ /* 0x0003e80000100800 */
[----:B------:R-:W-:Y:S04]  /*5ed50*/  STL [R1+0x1fdc], R42 ;  /* 0x001fdc2a01007387 */ /* 0x000fe80000100800 */
[----:B-1----:R-:W4:Y:S04]  /*5ed60*/  LDL.LU R61, [R1+0x1fbc] ;  /* 0x001fbc00013d7983 */ /* 0x002f280000300800 */
[----:B------:R-:W-:Y:S01]  /*5ed70*/  STL [R1+0x2000], R39 ;  /* 0x0020002701007387 */ /* 0x000fe20000100800 */
[----:B------:R-:W-:-:S05]  /*5ed80*/  IMAD.X R0, R0, 0x1, R3, P1 ;  /* 0x0000000100007824 */ /* 0x000fca00008e0603 */
[----:B------:R1:W-:Y:S04]  /*5ed90*/  STL [R1+0x1ff8], R0 ;  /* 0x001ff80001007387 */ /* 0x0003e80000100800 */
[----:B-1----:R-:W4:Y:S01]  /*5eda0*/  LDL.LU R0, [R1+0x1fe0] ;  /* 0x001fe00001007983 */ /* 0x002f220000300800 */
[----:B------:R-:W-:-:S05]  /*5edb0*/  IADD3 R60, P1, R60, R17, RZ ;  /* 0x000000113c3c7210 */ /* 0x000fca0007f3e0ff */
[----:B------:R1:W-:Y:S04]  /*5edc0*/  STL [R1+0x1fcc], R60 ;  /* 0x001fcc3c01007387 */ /* 0x0003e80000100800 */
[----:B-1----:R-:W4:Y:S04]  /*5edd0*/  LDL.LU R60, [R1+0x1fb4] ;  /* 0x001fb400013c7983 */ /* 0x002f280000300800 */
[----:B------:R-:W4:Y:S04]  /*5ede0*/  LDL.LU R44, [R1+0x1fd8] ;  /* 0x001fd800012c7983 */ /* 0x000f280000300800 */
[----:B------:R-:W4:Y:S01]  /*5edf0*/  LDL.LU R45, [R1+0x1fac] ;  /* 0x001fac00012d7983 */ /* 0x000f220000300800 */
[----:B--2---:R-:W-:-:S03]  /*5ee00*/  IMAD.X R16, R16, 0x1, R3, P2 ;  /* 0x0000000110107824 */ /* 0x004fc600010e0603 */
[----:B------:R-:W2:Y:S04]  /*5ee10*/  LDL.LU R39, [R1+0x1fd0] ;  /* 0x001fd00001277983 */ /* 0x000ea80000300800 */
[----:B------:R-:W-:Y:S04]  /*5ee20*/  STL [R1+0x1ff0], R16 ;  /* 0x001ff01001007387 */ /* 0x000fe80000100800 */
[----:B------:R-:W2:Y:S04]  /*5ee30*/  LDL.LU R46, [R1+0x1fa4] ;  /* 0x001fa400012e7983 */ /* 0x000ea80000300800 */
[----:B------:R-:W2:Y:S04]  /*5ee40*/  LDL.LU R47, [R1+0x1fc8] ;  /* 0x001fc800012f7983 */ /* 0x000ea80000300800 */
[----:B------:R-:W2:Y:S01]  /*5ee50*/  LDL.LU R30, [R1+0x1f9c] ;  /* 0x001f9c00011e7983 */ /* 0x000ea20000300800 */
[----:B---3--:R-:W-:-:S05]  /*5ee60*/  IADD3 R8, P2, R8, R17, RZ ;  /* 0x0000001108087210 */ /* 0x008fca0007f5e0ff */
        /* <DEDUP_REMOVED lines=16> */
[----:B----4-:R-:W-:-:S05]  /*5ef70*/  IMAD.X R9, R9, 0x1, R3, P3 ;  /* 0x0000000109097824 */ /* 0x010fca00018e0603 */
[----:B------:R1:W-:Y:S04]  /*5ef80*/  STL [R1+0x1fe8], R9 ;  /* 0x001fe80901007387 */ /* 0x0003e80000100800 */
[----:B------:R-:W4:Y:S01]  /*5ef90*/  LDL.LU R16, [R1+0x1f5c] ;  /* 0x001f5c0001107983 */ /* 0x000f220000300800 */
[----:B------:R-:W-:-:S03]  /*5efa0*/  IADD3 R61, P3, R61, R17, RZ ;  /* 0x000000113d3d7210 */ /* 0x000fc60007f7e0ff */
[----:B-1----:R-:W4:Y:S04]  /*5efb0*/  LDL.LU R9, [R1+0x1f80] ;  /* 0x001f800001097983 */ /* 0x002f280000300800 */
[----:B------:R1:W-:Y:S04]  /*5efc0*/  STL [R1+0x1fbc], R61 ;  /* 0x001fbc3d01007387 */ /* 0x0003e80000100800 */
[----:B-1----:R-:W4:Y:S01]  /*5efd0*/  LDL.LU R61, [R1+0x1f54] ;  /* 0x001f5400013d7983 */ /* 0x002f220000300800 */
[----:B------:R-:W-:-:S05]  /*5efe0*/  IMAD.X R0, R0, 0x1, R3, P4 ;  /* 0x0000000100007824 */ /* 0x000fca00020e0603 */
[----:B------:R1:W-:Y:S04]  /*5eff0*/  STL [R1+0x1fe0], R0 ;  /* 0x001fe00001007387 */ /* 0x0003e80000100800 */
[----:B-1----:R-:W4:Y:S01]  /*5f000*/  LDL.LU R0, [R1+0x1f78] ;  /* 0x001f780001007983 */ /* 0x002f220000300800 */
[----:B------:R-:W-:-:S05]  /*5f010*/  IADD3 R60, P4, R60, R17, RZ ;  /* 0x000000113c3c7210 */ /* 0x000fca0007f9e0ff */
[----:B------:R1:W-:Y:S04]  /*5f020*/  STL [R1+0x1fb4], R60 ;  /* 0x001fb43c01007387 */ /* 0x0003e80000100800 */
[----:B-1----:R-:W4:Y:S01]  /*5f030*/  LDL.LU R60, [R1+0x1f4c] ;  /* 0x001f4c00013c7983 */ /* 0x002f220000300800 */
[--C-:B--2---:R-:W-:Y:S02]  /*5f040*/  IMAD.X R39, R39, 0x1, R3.reuse, P6 ;  /* 0x0000000127277824 */ /* 0x104fe400030e0603 */
[--C-:B------:R-:W-:Y:S01]  /*5f050*/  IMAD.X R44, R44, 0x1, R3.reuse, P5 ;  /* 0x000000012c2c7824 */ /* 0x100fe200028e0603 */
[-C--:B------:R-:W-:Y:S02]  /*5f060*/  IADD3 R45, P5, R45, R17.reuse, RZ ;  /* 0x000000112d2d7210 */ /* 0x080fe40007fbe0ff */
[-C--:B------:R-:W-:Y:S01]  /*5f070*/  IADD3 R46, P6, R46, R17.reuse, RZ ;  /* 0x000000112e2e7210 */ /* 0x080fe20007fde0ff */
[----:B------:R-:W-:Y:S01]  /*5f080*/  IMAD.X R47, R47, 0x1, R3, P1 ;  /* 0x000000012f2f7824 */ /* 0x000fe200008e0603 */
[----:B------:R1:W-:Y:S04]  /*5f090*/  STL [R1+0x1fd0], R39 ;  /* 0x001fd02701007387 */ /* 0x0003e80000100800 */
[----:B------:R-:W-:Y:S01]  /*5f0a0*/  STL [R1+0x1fd8], R44 ;  /* 0x001fd82c01007387 */ /* 0x000fe20000100800 */
[----:B------:R-:W-:-:S03]  /*5f0b0*/  IADD3 R30, P1, R30, R17, RZ ;  /* 0x000000111e1e7210 */ /* 0x000fc60007f3e0ff */
[----:B-1----:R-:W2:Y:S01]  /*5f0c0*/  LDL.LU R39, [R1+0x1f70] ;  /* 0x001f700001277983 */ /* 0x002ea20000300800 */
[----:B---3--:R-:W-:-:S03]  /*5f0d0*/  IMAD.X R31, R31, 0x1, R3, P2 ;  /* 0x000000011f1f7824 */ /* 0x008fc600010e0603 */
[----:B------:R-:W-:Y:S01]  /*5f0e0*/  STL [R1+0x1fac], R45 ;  /* 0x001fac2d01007387 */ /* 0x000fe20000100800 */
[----:B------:R-:W-:-:S03]  /*5f0f0*/  IADD3 R34, P2, R34, R17, RZ ;  /* 0x0000001122227210 */ /* 0x000fc60007f5e0ff */
[----:B------:R-:W-:Y:S01]  /*5f100*/  STL [R1+0x1fa4], R46 ;  /* 0x001fa42e01007387 */ /* 0x000fe20000100800 */
[----:B------:R-:W-:-:S03]  /*5f110*/  IADD3.X R35, R35, R3, RZ, P3, !PT ;  /* 0x0000000323237210 */ /* 0x000fc60001ffe4ff */
        /* <DEDUP_REMOVED lines=22> */
[-C--:B------:R-:W-:Y:S01]  /*5f280*/  IADD3 R41, P2, R41, R17.reuse, RZ ;  /* 0x0000001129297210 */ /* 0x080fe20007f5e0ff */
[----:B------:R-:W-:Y:S02]  /*5f290*/  IMAD.X R42, R42, 0x1, R3, P3 ;  /* 0x000000012a2a7824 */ /* 0x000fe400018e0603 */
[----:B------:R-:W-:Y:S01]  /*5f2a0*/  STL [R1+0x1f74], R55 ;  /* 0x001f743701007387 */ /* 0x000fe20000100800 */
[----:B----4-:R-:W-:-:S03]  /*5f2b0*/  IADD3 R16, P3, R16, R17, RZ ;  /* 0x0000001110107210 */ /* 0x010fc60007f7e0ff */
[----:B-1----:R-:W3:Y:S04]  /*5f2c0*/  LDL.LU R8, [R1+0x1f44] ;  /* 0x001f440001087983 */ /* 0x002ee80000300800 */
[----:B------:R-:W-:Y:S04]  /*5f2d0*/  STL [R1+0x1f98], R58 ;  /* 0x001f983a01007387 */ /* 0x000fe80000100800 */
[----:B------:R-:W-:Y:S01]  /*5f2e0*/  STL [R1+0x1f90], R59 ;  /* 0x001f903b01007387 */ /* 0x000fe20000100800 */
[----:B------:R-:W-:-:S03]  /*5f2f0*/  IMAD.X R9, R9, 0x1, R3, P4 ;  /* 0x0000000109097824 */ /* 0x000fc600020e0603 */
[----:B------:R-:W-:Y:S04]  /*5f300*/  STL [R1+0x1f64], R41 ;  /* 0x001f642901007387 */ /* 0x000fe80000100800 */
[----:B------:R1:W-:Y:S04]  /*5f310*/  STL [R1+0x1f5c], R16 ;  /* 0x001f5c1001007387 */ /* 0x0003e80000100800 */
[----:B------:R-:W-:Y:S04]  /*5f320*/  STL [R1+0x1f88], R42 ;  /* 0x001f882a01007387 */ /* 0x000fe80000100800 */
[----:B-1----:R-:W4:Y:S01]  /*5f330*/  LDL.LU R16, [R1+0x1f68] ;  /* 0x001f680001107983 */ /* 0x002f220000300800 */
[----:B------:R-:W-:-:S05]  /*5f340*/  IADD3 R61, P4, R61, R17, RZ ;  /* 0x000000113d3d7210 */ /* 0x000fca0007f9e0ff */
[----:B------:R1:W-:Y:S04]  /*5f350*/  STL [R1+0x1f54], R61 ;  /* 0x001f543d01007387 */ /* 0x0003e80000100800 */
[----:B------:R-:W-:Y:S04]  /*5f360*/  STL [R1+0x1f80], R9 ;  /* 0x001f800901007387 */ /* 0x000fe80000100800 */
[----:B-1----:R-:W4:Y:S01]  /*5f370*/  LDL.LU R61, [R1+0x1f3c] ;  /* 0x001f3c00013d7983 */ /* 0x002f220000300800 */
[----:B------:R-:W-:-:S05]  /*5f380*/  IMAD.X R0, R0, 0x1, R3, P5 ;  /* 0x0000000100007824 */ /* 0x000fca00028e0603 */
[----:B------:R1:W-:Y:S04]  /*5f390*/  STL [R1+0x1f78], R0 ;  /* 0x001f780001007387 */ /* 0x0003e80000100800 */
[----:B-1----:R-:W4:Y:S01]  /*5f3a0*/  LDL.LU R0, [R1+0x1f60] ;  /* 0x001f600001007983 */ /* 0x002f220000300800 */
[----:B------:R-:W-:-:S05]  /*5f3b0*/  IADD3 R60, P5, R60, R17, RZ ;  /* 0x000000113c3c7210 */ /* 0x000fca0007fbe0ff */
[----:B------:R1:W-:Y:S04]  /*5f3c0*/  STL [R1+0x1f4c], R60 ;  /* 0x001f4c3c01007387 */ /* 0x0003e80000100800 */
[----:B-1----:R-:W4:Y:S04]  /*5f3d0*/  LDL.LU R60, [R1+0x1f34] ;  /* 0x001f3400013c7983 */ /* 0x002f280000300800 */
[----:B------:R-:W4:Y:S01]  /*5f3e0*/  LDL.LU R44, [R1+0x1f58] ;  /* 0x001f5800012c7983 */ /* 0x000f220000300800 */
[----:B--2---:R-:W-:-:S03]  /*5f3f0*/  IMAD.X R39, R39, 0x1, R3, P6 ;  /* 0x0000000127277824 */ /* 0x004fc600030e0603 */
[----:B------:R-:W2:Y:S04]  /*5f400*/  LDL.LU R9, [R1+0x1f2c] ;  /* 0x001f2c0001097983 */ /* 0x000ea80000300800 */
[----:B------:R-:W2:Y:S04]  /*5f410*/  LDL.LU R45, [R1+0x1f50] ;  /* 0x001f5000012d7983 */ /* 0x000ea80000300800 */
[----:B------:R-:W2:Y:S04]  /*5f420*/  LDL.LU R46, [R1+0x1f24] ;  /* 0x001f2400012e7983 */ /* 0x000ea80000300800 */
[----:B------:R-:W2:Y:S04]  /*5f430*/  LDL.LU R47, [R1+0x1f48] ;  /* 0x001f4800012f7983 */ /* 0x000ea80000300800 */
[----:B------:R1:W-:Y:S04]  /*5f440*/  STL [R1+0x1f70], R39 ;  /* 0x001f702701007387 */ /* 0x0003e80000100800 */
        /* <DEDUP_REMOVED lines=15> */
[----:B---3--:R-:W-:-:S05]  /*5f540*/  IADD3 R8, P6, R8, R17, RZ ;  /* 0x0000001108087210 */ /* 0x008fca0007fde0ff */
[----:B------:R3:W-:Y:S04]  /*5f550*/  STL [R1+0x1f44], R8 ;  /* 0x001f440801007387 */ /* 0x0007e80000100800 */
[----:B-1----:R-:W2:Y:S01]  /*5f560*/  LDL.LU R39, [R1+0x1edc] ;  /* 0x001edc0001277983 */ /* 0x002ea20000300800 */
[----:B----4-:R-:W-:-:S03]  /*5f570*/  IADD3.X R16, R16, R3, RZ, P1, !PT ;  /* 0x0000000310107210 */ /* 0x010fc60000ffe4ff */
[----:B---3--:R-:W3:Y:S04]  /*5f580*/  LDL.LU R8, [R1+0x1f00] ;  /* 0x001f000001087983 */ /* 0x008ee80000300800 */
[----:B------:R1:W-:Y:S04]  /*5f590*/  STL [R1+0x1f68], R16 ;  /* 0x001f681001007387 */ /* 0x0003e80000100800 */
[----:B-1----:R-:W4:Y:S01]  /*5f5a0*/  LDL.LU R16, [R1+0x1ed4] ;  /* 0x001ed40001107983 */ /* 0x002f220000300800 */
[----:B------:R-:W-:-:S05]  /*5f5b0*/  IADD3 R61, P1, R61, R17, RZ ;  /* 0x000000113d3d7210 */ /* 0x000fca0007f3e0ff */
[----:B------:R1:W-:Y:S04]  /*5f5c0*/  STL [R1+0x1f3c], R61 ;  /* 0x001f3c3d01007387 */ /* 0x0003e80000100800 */
[----:B-1----:R-:W4:Y:S01]  /*5f5d0*/  LDL.LU R61, [R1+0x1ecc] ;  /* 0x001ecc00013d7983 */ /* 0x002f220000300800 */
[----:B------:R-:W-:-:S05]  /*5f5e0*/  IMAD.X R0, R0, 0x1, R3, P2 ;  /* 0x0000000100007824 */ /* 0x000fca00010e0603 */
[----:B------:R1:W-:Y:S04]  /*5f5f0*/  STL [R1+0x1f60], R0 ;  /* 0x001f600001007387 */ /* 0x0003e80000100800 */
[----:B-1----:R-:W4:Y:S01]  /*5f600*/  LDL.LU R0, [R1+0x1ef0] ;  /* 0x001ef00001007983 */ /* 0x002f220000300800 */
[----:B------:R-:W-:-:S05]  /*5f610*/  IADD3 R60, P2, R60, R17, RZ ;  /* 0x000000113c3c7210 */ /* 0x000fca0007f5e0ff */
[----:B------:R1:W-:Y:S04]  /*5f620*/  STL [R1+0x1f34], R60 ;  /* 0x001f343c01007387 */ /* 0x0003e80000100800 */
[----:B-1----:R-:W3:Y:S01]  /*5f630*/  LDL.LU R60, [R1+0x2528] ;  /* 0x00252800013c7983 */ /* 0x002ee20000300800 */
[--C-:B------:R-:W-:Y:S01]  /*5f640*/  IMAD.X R44, R44, 0x1, R3.reuse, P3 ;  /* 0x000000012c2c7824 */ /* 0x100fe200018e0603 */
[-C--:B--2---:R-:W-:Y:S01]  /*5f650*/  IADD3 R9, P3, R9, R17.reuse, RZ ;  /* 0x0000001109097210 */ /* 0x084fe20007f7e0ff */
[--C-:B------:R-:W-:Y:S01]  /*5f660*/  IMAD.X R45, R45, 0x1, R3.reuse, P4 ;  /* 0x000000012d2d7824 */ /* 0x100fe200020e0603 */
[-C--:B------:R-:W-:Y:S01]  /*5f670*/  IADD3 R46, P4, R46, R17.reuse, RZ ;  /* 0x000000112e2e7210 */ /* 0x080fe20007f9e0ff */
[--C-:B------:R-:W-:Y:S01]  /*5f680*/  IMAD.X R47, R47, 0x1, R3.reuse, P5 ;  /* 0x000000012f2f7824 */ /* 0x100fe200028e0603 */
[-C--:B------:R-:W-:Y:S01]  /*5f690*/  IADD3 R30, P5, R30, R17.reuse, RZ ;  /* 0x000000111e1e7210 */ /* 0x080fe20007fbe0ff */
[----:B------:R1:W-:Y:S01]  /*5f6a0*/  STL [R1+0x1f2c], R9 ;  /* 0x001f2c0901007387 */ /* 0x0003e20000100800 */
[--C-:B------:R-:W-:Y:S01]  /*5f6b0*/  IMAD.X R31, R31, 0x1, R3.reuse, P6 ;  /* 0x000000011f1f7824 */ /* 0x100fe200030e0603 */
[-C--:B------:R-:W-:Y:S01]  /*5f6c0*/  IADD3 R34, P6, R34, R17.reuse, RZ ;  /* 0x0000001122227210 */ /* 0x080fe20007fde0ff */
[--C-:B------:R-:W-:Y:S01]  /*5f6d0*/  IMAD.X R35, R35, 0x1, R3.reuse, P1 ;  /* 0x0000000123237824 */ /* 0x100fe200008e0603 */
[-C--:B------:R-:W-:Y:S01]  /*5f6e0*/  IADD3 R18, P1, R18, R17.reuse, RZ ;  /* 0x0000001112127210 */ /* 0x080fe20007f3e0ff */
[----:B------:R-:W-:Y:S01]  /*5f6f0*/  IMAD.X R19, R19, 0x1, R3, P2 ;  /* 0x0000000113137824 */ /* 0x000fe200010e0603 */
[----:B-1----:R-:W2:Y:S04]  /*5f700*/  LDL.LU R9, [R1+0x1ee8] ;  /* 0x001ee80001097983 */ /* 0x002ea80000300800 */
[----:B------:R-:W-:Y:S04]  /*5f710*/  STL [R1+0x1f58], R44 ;  /* 0x001f582c01007387 */ /* 0x000fe80000100800 */
        /* <DEDUP_REMOVED lines=11> */
[----:B------:R-:W-:Y:S01]  /*5f7d0*/  IMAD.X R54, R54, 0x1, R3, P4 ;  /* 0x0000000136367824 */ /* 0x000fe200020e0603 */
[----:B------:R-:W-:Y:S02]  /*5f7e0*/  IADD3.X R58, R58, R3, RZ, P5, !PT ;  /* 0x000000033a3a7210 */ /* 0x000fe40002ffe4ff */
[----:B------:R-:W-:Y:S04]  /*5f7f0*/  STL [R1+0x1f30], R19 ;  /* 0x001f301301007387 */ /* 0x000fe80000100800 */
[----:B------:R-:W-:Y:S01]  /*5f800*/  STL [R1+0x1f04], R27 ;  /* 0x001f041b01007387 */ /* 0x000fe20000100800 */
[----:B------:R-:W-:-:S03]  /*5f810*/  IADD3 R55, P4, R55, R17, RZ ;  /* 0x0000001137377210 */ /* 0x000fc60007f9e0ff */
[----:B------:R-:W-:Y:S04]  /*5f820*/  STL [R1+0x1f28], R50 ;  /* 0x001f283201007387 */ /* 0x000fe80000100800 */
[----:B------:R-:W-:Y:S04]  /*5f830*/  STL [R1+0x1efc], R51 ;  /* 0x001efc3301007387 */ /* 0x000fe80000100800 */
[----:B------:R-:W-:Y:S01]  /*5f840*/  STL [R1+0x1f20], R54 ;  /* 0x001f203601007387 */ /* 0x000fe20000100800 */
[----:B---3--:R-:W-:-:S05]  /*5f850*/  IADD3 R60, P5, R60, R17, RZ ;  /* 0x000000113c3c7210 */ /* 0x008fca0007fbe0ff */
[----:B------:R1:W-:Y:S04]  /*5f860*/  STL [R1+0x1eec], R60 ;  /* 0x001eec3c01007387 */ /* 0x0003e80000100800 */
[----:B------:R-:W-:Y:S04]  /*5f870*/  STL [R1+0x1ef4], R55 ;  /* 0x001ef43701007387 */ /* 0x000fe80000100800 */
[----:B-1----:R-:W3:Y:S01]  /*5f880*/  LDL.LU R60, [R1+0x2524] ;  /* 0x00252400013c7983 */ /* 0x002ee20000300800 */
[--C-:B------:R-:W-:Y:S01]  /*5f890*/  IMAD.X R59, R59, 0x1, R3.reuse, P6 ;  /* 0x000000013b3b7824 */ /* 0x100fe200030e0603 */
[----:B------:R-:W-:Y:S01]  /*5f8a0*/  IADD3 R41, P6, R41, R17, RZ ;  /* 0x0000001129297210 */ /* 0x000fe20007fde0ff */
[----:B------:R-:W-:-:S02]  /*5f8b0*/  IMAD.X R8, R8, 0x1, R3, P2 ;  /* 0x0000000108087824 */ /* 0x000fc400010e0603 */
[----:B------:R-:W-:Y:S01]  /*5f8c0*/  IMAD.X R42, R42, 0x1, R3, P1 ;  /* 0x000000012a2a7824 */ /* 0x000fe200008e0603 */
        /* <DEDUP_REMOVED lines=8> */
[----:B----4-:R-:W-:Y:S01]  /*5f950*/  IADD3 R16, P2, R16, R17, RZ ;  /* 0x0000001110107210 */ /* 0x010fe20007f5e0ff */
[----:B------:R-:W-:-:S02]  /*5f960*/  IMAD.X R0, R0, 0x1, R3, P4 ;  /* 0x0000000100007824 */ /* 0x000fc400020e0603 */
[----:B---3--:R-:W-:-:S05]  /*5f970*/  IMAD.X R60, R60, 0x1, R3, P3 ;  /* 0x000000013c3c7824 */ /* 0x008fca00018e0603 */
[----:B------:R1:W-:Y:S02]  /*5f980*/  STL [R1+0x1ef8], R60 ;  /* 0x001ef83c01007387 */ /* 0x0003e40000100800 */
[----:B-1----:R-:W1:Y:S02]  /*5f990*/  LDC R60, c[0x0][0x23c] ;  /* 0x00008f00ff3c7b82 */ /* 0x002e640000000800 */
[----:B------:R-:W-:Y:S01]  /*5f9a0*/  STL [R1+0x1ed4], R16 ;  /* 0x001ed41001007387 */ /* 0x000fe20000100800 */
[----:B-1----:R-:W-:-:S04]  /*5f9b0*/  IMAD.SHL.U32 R60, R60, 0x40, RZ ;  /* 0x000000403c3c7824 */ /* 0x002fc800078e00ff */
[----:B------:R-:W-:-:S05]  /*5f9c0*/  IMAD.SHL.U32 R60, R60, 0x2, RZ ;  /* 0x000000023c3c7824 */ /* 0x000fca00078e00ff */
[-C--:B------:R-:W-:Y:S02]  /*5f9d0*/  IADD3 R61, P3, R61, R60.reuse, RZ ;  /* 0x0000003c3d3d7210 */ /* 0x080fe40007f7e0ff */
[----:B------:R-:W-:-:S03]  /*5f9e0*/  IADD3 R2, P4, R2, R60, RZ ;  /* 0x0000003c02027210 */ /* 0x000fc60007f9e0ff */
[----:B------:R1:W-:Y:S04]  /*5f9f0*/  STL [R1+0x1ecc], R61 ;  /* 0x001ecc3d01007387 */ /* 0x0003e80000100800 */
[----:B-1----:R-:W3:Y:S04]  /*5fa00*/  LDL.LU R61, [R1+0x1eb4] ;  /* 0x001eb400013d7983 */ /* 0x002ee80000300800 */
[----:B------:R1:W-:Y:S04]  /*5fa10*/  STL [R1+0x1ef0], R0 ;  /* 0x001ef00001007387 */ /* 0x0003e80000100800 */
[----:B-1----:R-:W4:Y:S04]  /*5fa20*/  LDL.LU R0, [R1+0x1ed8] ;  /* 0x001ed80001007983 */ /* 0x002f280000300800 */
[----:B------:R1:W-:Y:S04]  /*5fa30*/  STL [R1+0x1ec4], R2 ;  /* 0x001ec40201007387 */ /* 0x0003e80000100800 */
[----:B-1----:R-:W3:Y:S04]  /*5fa40*/  LDL.LU R2, [R1+0x2520] ;  /* 0x0025200001027983 */ /* 0x002ee80000300800 */
[----:B------:R-:W4:Y:S01]  /*5fa50*/  LDL.LU R16, [R1+0x1eac] ;  /* 0x001eac0001107983 */ /* 0x000f220000300800 */
[----:B--2---:R-:W-:-:S03]  /*5fa60*/  IMAD.X R9, R9, 0x1, R3, P5 ;  /* 0x0000000109097824 */ /* 0x004fc600028e0603 */
[----:B------:R-:W2:Y:S04]  /*5fa70*/  LDL.LU R44, [R1+0x1ed0] ;  /* 0x001ed000012c7983 */ /* 0x000ea80000300800 */
[----:B------:R-:W2:Y:S04]  /*5fa80*/  LDL.LU R45, [R1+0x1ea4] ;  /* 0x001ea400012d7983 */ /* 0x000ea80000300800 */
[----:B------:R-:W2:Y:S04]  /*5fa90*/  LDL.LU R46, [R1+0x1ec8] ;  /* 0x001ec800012e7983 */ /* 0x000ea80000300800 */
[----:B------:R-:W-:Y:S04]  /*5faa0*/  STL [R1+0x1ee8], R9 ;  /* 0x001ee80901007387 */ /* 0x000fe80000100800 */
        /* <DEDUP_REMOVED lines=14> */
[----:B------:R-:W-:-:S03]  /*5fb90*/  IADD3 R8, P5, R8, R60, RZ ;  /* 0x0000003c08087210 */ /* 0x000fc60007fbe0ff */
[----:B------:R-:W2:Y:S04]  /*5fba0*/  LDL.LU R41, [R1+0x1e64] ;  /* 0x001e640001297983 */ /* 0x000ea80000300800 */
[----:B------:R-:W2:Y:S04]  /*5fbb0*/  LDL.LU R42, [R1+0x1e88] ;  /* 0x001e8800012a7983 */ /* 0x000ea80000300800 */
[----:B------:R-:W2:Y:S04]  /*5fbc0*/  LDL.LU R39, [R1+0x1e5c] ;  /* 0x001e5c0001277983 */ /* 0x000ea80000300800 */
[----:B------:R-:W2:Y:S04]  /*5fbd0*/  LDL.LU R17, [R1+0x1e80] ;  /* 0x001e800001117983 */ /* 0x000ea80000300800 */
[----:B------:R1:W-:Y:S04]  /*5fbe0*/  STL [R1+0x1ebc], R8 ;  /* 0x001ebc0801007387 */ /* 0x0003e80000100800 */
[----:B-1----:R-:W2:Y:S01]  /*5fbf0*/  LDL.LU R8, [R1+0x1e54] ;  /* 0x001e540001087983 */ /* 0x002ea20000300800 */
[----:B---3--:R-:W-:-:S05]  /*5fc00*/  IMAD.X R2, R2, 0x1, R3, P6 ;  /* 0x0000000102027824 */ /* 0x008fca00030e0603 */
[----:B------:R1:W-:Y:S04]  /*5fc10*/  STL [R1+0x1ee0], R2 ;  /* 0x001ee00201007387 */ /* 0x0003e80000100800 */
[----:B-1----:R-:W3:Y:S01]  /*5fc20*/  LDL.LU R2, [R1+0x251c] ;  /* 0x00251c0001027983 */ /* 0x002ee20000300800 */
[----:B------:R-:W-:-:S03]  /*5fc30*/  IADD3 R61, P6, R61, R60, RZ ;  /* 0x0000003c3d3d7210 */ /* 0x000fc60007fde0ff */
[----:B------:R-:W3:Y:S01]  /*5fc40*/  LDL.LU R9, [R1+0x1e78] ;  /* 0x001e780001097983 */ /* 0x000ee20000300800 */
[----:B----4-:R-:W-:-:S03]  /*5fc50*/  IADD3.X R0, R0, R3, RZ, P1, !PT ;  /* 0x0000000300007210 */ /* 0x010fc60000ffe4ff */
[----:B------:R1:W-:Y:S01]  /*5fc60*/  STL [R1+0x1eb4], R61 ;  /* 0x001eb43d01007387 */ /* 0x0003e20000100800 */
[----:B------:R-:W-:-:S03]  /*5fc70*/  IADD3 R16, P1, R16, R60, RZ ;  /* 0x0000003c10107210 */ /* 0x000fc60007f3e0ff */
[----:B-1----:R-:W4:Y:S04]  /*5fc80*/  LDL.LU R61, [R1+0x1e4c] ;  /* 0x001e4c00013d7983 */ /* 0x002f280000300800 */
[----:B------:R1:W-:Y:S04]  /*5fc90*/  STL [R1+0x1ed8], R0 ;  /* 0x001ed80001007387 */ /* 0x0003e80000100800 */
[----:B-1----:R-:W4:Y:S04]  /*5fca0*/  LDL.LU R0, [R1+0x1e70] ;  /* 0x001e700001007983 */ /* 0x002f280000300800 */
[----:B------:R1:W-:Y:S04]  /*5fcb0*/  STL [R1+0x1eac], R16 ;  /* 0x001eac1001007387 */ /* 0x0003e80000100800 */
[----:B-1----:R-:W4:Y:S01]  /*5fcc0*/  LDL.LU R16, [R1+0x1e44] ;  /* 0x001e440001107983 */ /* 0x002f220000300800 */
[----:B--2---:R-:W-:Y:S01]  /*5fcd0*/  IMAD.X R44, R44, 0x1, R3, P2 ;  /* 0x000000012c2c7824 */ /* 0x004fe200010e0603 */
[----:B------:R-:W-:-:S04]  /*5fce0*/  IADD3 R45, P2, R45, R60, RZ ;  /* 0x0000003c2d2d7210 */ /* 0x000fc80007f5e0ff */
[----:B------:R-:W-:Y:S04]  /*5fcf0*/  STL [R1+0x1ed0], R44 ;  /* 0x001ed02c01007387 */ /* 0x000fe80000100800 */
[----:B------:R-:W-:Y:S01]  /*5fd00*/  STL [R1+0x1ea4], R45 ;  /* 0x001ea42d01007387 */ /* 0x000fe20000100800 */
[--C-:B---3--:R-:W-:Y:S01]  /*5fd10*/  IMAD.X R46, R46, 0x1, R2.reuse, P3 ;  /* 0x000000012e2e7824 */ /* 0x108fe200018e0602 */
[-C--:B------:R-:W-:Y:S01]  /*5fd20*/  IADD3 R47, P3, R47, R60.reuse, RZ ;  /* 0x0000003c2f2f7210 */ /* 0x080fe20007f7e0ff */
[--C-:B------:R-:W-:Y:S01]  /*5fd30*/  IMAD.X R30, R30, 0x1, R2.reuse, P4 ;  /* 0x000000011e1e7824 */ /* 0x100fe200020e0602 */
[-C--:B------:R-:W-:Y:S01]  /*5fd40*/  IADD3 R31, P4, R31, R60.reuse, RZ ;  /* 0x0000003c1f1f7210 */ /* 0x080fe20007f9e0ff */
[----:B------:R-:W-:Y:S01]  /*5fd50*/  IMAD.X R34, R34, 0x1, R2, P5 ;  /* 0x0000000122227824 */ /* 0x000fe200028e0602 */
        /* <DEDUP_REMOVED lines=25> */
[----:B------:R-:W-:-:S03]  /*5fef0*/  IADD3.X R42, R42, R2, RZ, P5, !PT ;  /* 0x000000022a2a7210 */ /* 0x000fc60002ffe4ff */
[----:B------:R-:W-:Y:S04]  /*5ff00*/  STL [R1+0x1e6c], R58 ;  /* 0x001e6c3a01007387 */ /* 0x000fe80000100800 */
[----:B------:R-:W-:Y:S04]  /*5ff10*/  STL [R1+0x1e90], R59 ;  /* 0x001e903b01007387 */ /* 0x000fe80000100800 */
[----:B------:R-:W-:Y:S01]  /*5ff20*/  STL [R1+0x1e64], R41 ;  /* 0x001e642901007387 */ /* 0x000fe20000100800 */
[----:B------:R-:W-:-:S03]  /*5ff30*/  IADD3 R39, P5, R39, R60, RZ ;  /* 0x0000003c27277210 */ /* 0x000fc60007fbe0ff */
[----:B------:R1:W-:Y:S04]  /*5ff40*/  STL [R1+0x1e80], R17 ;  /* 0x001e801101007387 */ /* 0x0003e80000100800 */
[----:B------:R-:W-:Y:S01]  /*5ff50*/  STL [R1+0x1e88], R42 ;  /* 0x001e882a01007387 */ /* 0x000fe20000100800 */
[-C--:B------:R-:W-:Y:S01]  /*5ff60*/  IADD3 R8, P6, R8, R60.reuse, RZ ;  /* 0x0000003c08087210 */ /* 0x080fe20007fde0ff */
[----:B------:R-:W-:Y:S02]  /*5ff70*/  IMAD.X R9, R9, 0x1, R2, P1 ;  /* 0x0000000109097824 */ /* 0x000fe400008e0602 */
[----:B-1----:R-:W2:Y:S04]  /*5ff80*/  LDL.LU R17, [R1+0x1e68] ;  /* 0x001e680001117983 */ /* 0x002ea80000300800 */
[----:B------:R-:W-:Y:S04]  /*5ff90*/  STL [R1+0x1e5c], R39 ;  /* 0x001e5c2701007387 */ /* 0x000fe80000100800 */
[----:B------:R1:W-:Y:S01]  /*5ffa0*/  STL [R1+0x1e54], R8 ;  /* 0x001e540801007387 */ /* 0x0003e20000100800 */
[----:B----4-:R-:W-:-:S03]  /*5ffb0*/  IADD3 R61, P1, R61, R60, RZ ;  /* 0x0000003c3d3d7210 */ /* 0x010fc60007f3e0ff */
[----:B-1----:R-:W3:Y:S04]  /*5ffc0*/  LDL.LU R8, [R1+0x1e3c] ;  /* 0x001e3c0001087983 */ /* 0x002ee80000300800 */
[----:B------:R1:W-:Y:S01]  /*5ffd0*/  STL [R1+0x1e78], R9 ;  /* 0x001e780901007387 */ /* 0x0003e20000100800 */
[----:B------:R-:W-:-:S03]  /*5ffe0*/  IMAD.X R0, R0, 0x1, R2, P2 ;  /* 0x0000000100007824 */ /* 0x000fc600010e0602 */
[----:B-1----:R-:W4:Y:S04]  /*5fff0*/  LDL.LU R9, [R1+0x1e60] ;  /* 0x001e600001097983 */ /* 0x002f280000300800 */
[----:B------:R1:W-:Y:S01]  /*60000*/  STL [R1+0x1e4c], R61 ;  /* 0x001e4c3d01007387 */ /* 0x0003e20000100800 */
[----:B------:R-:W-:-:S03]  /*60010*/  IADD3 R16, P2, R16, R60, RZ ;  /* 0x0000003c10107210 */ /* 0x000fc60007f5e0ff */
[----:B-1----:R-:W4:Y:S04]  /*60020*/  LDL.LU R61, [R1+0x1e34] ;  /* 0x001e3400013d7983 */ /* 0x002f280000300800 */
[----:B------:R1:W-:Y:S04]  /*60030*/  STL [R1+0x1e70], R0 ;  /* 0x001e700001007387 */ /* 0x0003e80000100800 */
        /* <DEDUP_REMOVED lines=22> */
[----:B-1----:R-:W4:Y:S01]  /*601a0*/  LDL.LU R16, [R1+0x1ddc] ;  /* 0x001ddc0001107983 */ /* 0x002f220000300800 */
[----:B--2---:R-:W-:-:S05]  /*601b0*/  IMAD.X R17, R17, 0x1, R2, P3 ;  /* 0x0000000111117824 */ /* 0x004fca00018e0602 */
[----:B------:R1:W-:Y:S01]  /*601c0*/  STL [R1+0x1e68], R17 ;  /* 0x001e681101007387 */ /* 0x0003e20000100800 */
[----:B---3--:R-:W-:-:S03]  /*601d0*/  IADD3 R8, P3, R8, R60, RZ ;  /* 0x0000003c08087210 */ /* 0x008fc60007f7e0ff */
[----:B-1----:R-:W2:Y:S04]  /*601e0*/  LDL.LU R17, [R1+0x1e00] ;  /* 0x001e000001117983 */ /* 0x002ea80000300800 */
[----:B------:R1:W-:Y:S01]  /*601f0*/  STL [R1+0x1e3c], R8 ;  /* 0x001e3c0801007387 */ /* 0x0003e20000100800 */
[----:B----4-:R-:W-:-:S03]  /*60200*/  IMAD.X R9, R9, 0x1, R2, P4 ;  /* 0x0000000109097824 */ /* 0x010fc600020e0602 */
[----:B-1----:R-:W3:Y:S04]  /*60210*/  LDL.LU R8, [R1+0x1dd4] ;  /* 0x001dd40001087983 */ /* 0x002ee80000300800 */
[----:B------:R1:W-:Y:S01]  /*60220*/  STL [R1+0x1e60], R9 ;  /* 0x001e600901007387 */ /* 0x0003e20000100800 */
[----:B------:R-:W-:-:S03]  /*60230*/  IADD3 R61, P4, R61, R60, RZ ;  /* 0x0000003c3d3d7210 */ /* 0x000fc60007f9e0ff */
[----:B-1----:R-:W4:Y:S04]  /*60240*/  LDL.LU R9, [R1+0x1df8] ;  /* 0x001df80001097983 */ /* 0x002f280000300800 */
[----:B------:R1:W-:Y:S01]  /*60250*/  STL [R1+0x1e34], R61 ;  /* 0x001e343d01007387 */ /* 0x0003e20000100800 */
[----:B------:R-:W-:-:S03]  /*60260*/  IMAD.X R0, R0, 0x1, R2, P5 ;  /* 0x0000000100007824 */ /* 0x000fc600028e0602 */
[----:B-1----:R-:W4:Y:S01]  /*60270*/  LDL.LU R61, [R1+0x1dcc] ;  /* 0x001dcc00013d7983 */ /* 0x002f220000300800 */
[----:B------:R-:W-:-:S03]  /*60280*/  IADD3 R44, P5, R44, R60, RZ ;  /* 0x0000003c2c2c7210 */ /* 0x000fc60007fbe0ff */
[----:B------:R1:W-:Y:S01]  /*60290*/  STL [R1+0x1e58], R0 ;  /* 0x001e580001007387 */ /* 0x0003e20000100800 */
[--C-:B------:R-:W-:Y:S01]  /*602a0*/  IMAD.X R45, R45, 0x1, R2.reuse, P6 ;  /* 0x000000012d2d7824 */ /* 0x100fe200030e0602 */
[-C--:B------:R-:W-:Y:S01]  /*602b0*/  IADD3 R46, P6, R46, R60.reuse, RZ ;  /* 0x0000003c2e2e7210 */ /* 0x080fe20007fde0ff */
[--C-:B------:R-:W-:Y:S01]  /*602c0*/  IMAD.X R47, R47, 0x1, R2.reuse, P1 ;  /* 0x000000012f2f7824 */ /* 0x100fe200008e0602 */
[-C--:B------:R-:W-:Y:S01]  /*602d0*/  IADD3 R30, P1, R30, R60.reuse, RZ ;  /* 0x0000003c1e1e7210 */ /* 0x080fe20007f3e0ff */
[----:B------:R-:W-:Y:S01]  /*602e0*/  IMAD.X R31, R31, 0x1, R2, P2 ;  /* 0x000000011f1f7824 */ /* 0x000fe200010e0602 */
[----:B------:R-:W-:Y:S01]  /*602f0*/  IADD3 R34, P2, R34, R60, RZ ;  /* 0x0000003c22227210 */ /* 0x000fe20007f5e0ff */
[----:B-1----:R-:W4:Y:S04]  /*60300*/  LDL.LU R0, [R1+0x1df0] ;  /* 0x001df00001007983 */ /* 0x002f280000300800 */
[----:B------:R-:W-:Y:S04]  /*60310*/  STL [R1+0x1e2c], R44 ;  /* 0x001e2c2c01007387 */ /* 0x000fe80000100800 */
[----:B------:R-:W-:Y:S04]  /*60320*/  STL [R1+0x1e50], R45 ;  /* 0x001e502d01007387 */ /* 0x000fe80000100800 */
        /* <DEDUP_REMOVED lines=32> */
[----:B-1----:R-:W4:Y:S04]  /*60530*/  LDL.LU R16, [R1+0x1dc4] ;  /* 0x001dc40001107983 */ /* 0x002f280000300800 */
[----:B------:R-:W-:Y:S01]  /*60540*/  STL [R1+0x1e08], R39 ;  /* 0x001e082701007387 */ /* 0x000fe20000100800 */
        /* <DEDUP_REMOVED lines=35> */
[----:B------:R-:W-:-:S05]  /*60780*/  IADD3 R16, P6, R16, R60, RZ ;  /* 0x0000003c10107210 */ /* 0x000fca0007fde0ff */
[----:B------:R1:W-:Y:S04]  /*60790*/  STL [R1+0x1dc4], R16 ;  /* 0x001dc41001007387 */ /* 0x0003e80000100800 */
[----:B-1----:R-:W4:Y:S01]  /*607a0*/  LDL.LU R16, [R1+0x1d5c] ;  /* 0x001d5c0001107983 */ /* 0x002f220000300800 */
[----:B--2---:R-:W-:-:S05]  /*607b0*/  IADD3.X R17, R17, R2, RZ, P1, !PT ;  /* 0x0000000211117210 */ /* 0x004fca0000ffe4ff */
[----:B------:R1:W-:Y:S01]  /*607c0*/  STL [R1+0x1de8], R17 ;  /* 0x001de81101007387 */ /* 0x0003e20000100800 */
[----:B---3--:R-:W-:-:S03]  /*607d0*/  IADD3 R8, P1, R8, R60, RZ ;  /* 0x0000003c08087210 */ /* 0x008fc60007f3e0ff */
[----:B-1----:R-:W2:Y:S04]  /*607e0*/  LDL.LU R17, [R1+0x1d80] ;  /* 0x001d800001117983 */ /* 0x002ea80000300800 */
[----:B------:R1:W-:Y:S01]  /*607f0*/  STL [R1+0x1dbc], R8 ;  /* 0x001dbc0801007387 */ /* 0x0003e20000100800 */
[----:B----4-:R-:W-:-:S03]  /*60800*/  IMAD.X R9, R9, 0x1, R2, P2 ;  /* 0x0000000109097824 */ /* 0x010fc600010e0602 */
[----:B-1----:R-:W3:Y:S04]  /*60810*/  LDL.LU R8, [R1+0x1d54] ;  /* 0x001d540001087983 */ /* 0x002ee80000300800 */
[----:B------:R1:W-:Y:S01]  /*60820*/  STL [R1+0x1de0], R9 ;  /* 0x001de00901007387 */ /* 0x0003e20000100800 */
[-C--:B------:R-:W-:Y:S01]  /*60830*/  IADD3 R61, P2, R61, R60.reuse, RZ ;  /* 0x0000003c3d3d7210 */ /* 0x080fe20007f5e0ff */
[--C-:B------:R-:W-:Y:S02]  /*60840*/  IMAD.X R44, R44, 0x1, R2.reuse, P3 ;  /* 0x000000012c2c7824 */ /* 0x100fe400018e0602 */
[----:B-1----:R-:W4:Y:S04]  /*60850*/  LDL.LU R9, [R1+0x1d78] ;  /* 0x001d780001097983 */ /* 0x002f280000300800 */
[----:B------:R1:W-:Y:S01]  /*60860*/  STL [R1+0x1db4], R61 ;  /* 0x001db43d01007387 */ /* 0x0003e20000100800 */
[-C--:B------:R-:W-:Y:S01]  /*60870*/  IADD3 R45, P3, R45, R60.reuse, RZ ;  /* 0x0000003c2d2d7210 */ /* 0x080fe20007f7e0ff */
        /* <DEDUP_REMOVED lines=33> */
[----:B------:R-:W-:-:S03]  /*60a90*/  IMAD.X R42, R42, 0x1, R2, P6 ;  /* 0x000000012a2a7824 */ /* 0x000fc600030e0602 */
[----:B------:R-:W-:Y:S04]  /*60aa0*/  STL [R1+0x1d74], R58 ;  /* 0x001d743a01007387 */ /* 0x000fe80000100800 */
[----:B------:R-:W-:Y:S04]  /*60ab0*/  STL [R1+0x1d98], R59 ;  /* 0x001d983b01007387 */ /* 0x000fe80000100800 */
[----:B------:R-:W-:Y:S01]  /*60ac0*/  STL [R1+0x1d6c], R41 ;  /* 0x001d6c2901007387 */ /* 0x000fe20000100800 */
[----:B------:R-:W-:-:S03]  /*60ad0*/  IADD3 R39, P6, R39, R60, RZ ;  /* 0x0000003c27277210 */ /* 0x000fc60007fde0ff */
[----:B------:R1:W-:Y:S04]  /*60ae0*/  STL [R1+0x1d88], R0 ;  /* 0x001d880001007387 */ /* 0x0003e80000100800 */
[----:B------:R-:W-:Y:S01]  /*60af0*/  STL [R1+0x1d90], R42 ;  /* 0x001d902a01007387 */ /* 0x000fe20000100800 */
[----:B------:R-:W-:-:S03]  /*60b00*/  IADD3 R16, P1, R16, R60, RZ ;  /* 0x0000003c10107210 */ /* 0x000fc60007f3e0ff */
[----:B-1----:R-:W4:Y:S04]  /*60b10*/  LDL.LU R0, [R1+0x1d70] ;  /* 0x001d700001007983 */ /* 0x002f280000300800 */
[----:B------:R-:W-:Y:S04]  /*60b20*/  STL [R1+0x1d64], R39 ;  /* 0x001d642701007387 */ /* 0x000fe80000100800 */
[----:B------:R1:W-:Y:S04]  /*60b30*/  STL [R1+0x1d5c], R16 ;  /* 0x001d5c1001007387 */ /* 0x0003e80000100800 */
        /* <DEDUP_REMOVED lines=33> */
[----:B------:R-:W-:-:S05]  /*60d50*/  IMAD.X R0, R0, 0x1, R2, P4 ;  /* 0x0000000100007824 */ /* 0x000fca00020e0602 */
[----:B------:R1:W-:Y:S01]  /*60d60*/  STL [R1+0x1d70], R0 ;  /* 0x001d700001007387 */ /* 0x0003e20000100800 */
[----:B------:R-:W-:-:S03]  /*60d70*/  IADD3 R16, P4, R16, R60, RZ ;  /* 0x0000003c10107210 */ /* 0x000fc60007f9e0ff */
[----:B-1----:R-:W4:Y:S04]  /*60d80*/  LDL.LU R0, [R1+0x1d08] ;  /* 0x001d080001007983 */ /* 0x002f280000300800 */
[----:B------:R1:W-:Y:S04]  /*60d90*/  STL [R1+0x1d44], R16 ;  /* 0x001d441001007387 */ /* 0x0003e80000100800 */
[----:B-1----:R-:W4:Y:S01]  /*60da0*/  LDL.LU R16, [R1+0x1cdc] ;  /* 0x001cdc0001107983 */ /* 0x002f220000300800 */
[----:B--2---:R-:W-:-:S05]  /*60db0*/  IMAD.X R17, R17, 0x1, R2, P5 ;  /* 0x0000000111117824 */ /* 0x004fca00028e0602 */
[----:B------:R1:W-:Y:S01]  /*60dc0*/  STL [R1+0x1d68], R17 ;  /* 0x001d681101007387 */ /* 0x0003e20000100800 */
[----:B---3--:R-:W-:-:S03]  /*60dd0*/  IADD3 R8, P5, R8, R60, RZ ;  /* 0x0000003c08087210 */ /* 0x008fc60007fbe0ff */
[----:B-1----:R-:W2:Y:S04]  /*60de0*/  LDL.LU R17, [R1+0x1d00] ;  /* 0x001d000001117983 */ /* 0x002ea80000300800 */
[----:B------:R1:W-:Y:S01]  /*60df0*/  STL [R1+0x1d3c], R8 ;  /* 0x001d3c0801007387 */ /* 0x0003e20000100800 */
[--C-:B----4-:R-:W-:Y:S01]  /*60e00*/  IMAD.X R9, R9, 0x1, R2.reuse, P6 ;  /* 0x0000000109097824 */ /* 0x110fe200030e0602 */
[-C--:B------:R-:W-:Y:S02]  /*60e10*/  IADD3 R44, P6, R44, R60.reuse, RZ ;  /* 0x0000003c2c2c7210 */ /* 0x080fe40007fde0ff */
[----:B-1----:R-:W3:Y:S04]  /*60e20*/  LDL.LU R8, [R1+0x1cd4] ;  /* 0x001cd40001087983 */ /* 0x002ee80000300800 */
[----:B------:R1:W-:Y:S01]  /*60e30*/  STL [R1+0x1d60], R9 ;  /* 0x001d600901007387 */ /* 0x0003e20000100800 */
[--C-:B------:R-:W-:Y:S01]  /*60e40*/  IMAD.X R45, R45, 0x1, R2.reuse, P1 ;  /* 0x000000012d2d7824 */ /* 0x100fe200008e0602 */
[-C--:B------:R-:W-:Y:S01]  /*60e50*/  IADD3 R46, P1, R46, R60.reuse, RZ ;  /* 0x0000003c2e2e7210 */ /* 0x080fe20007f3e0ff */
[----:B------:R-:W-:Y:S01]  /*60e60*/  IMAD.X R47, R47, 0x1, R2, P2 ;  /* 0x000000012f2f7824 */ /* 0x000fe200010e0602 */
[----:B------:R-:W-:-:S02]  /*60e70*/  IADD3 R30, P2, R30, R60, RZ ;  /* 0x0000003c1e1e7210 */ /* 0x000fc40007f5e0ff */
[----:B------:R-:W-:Y:S02]  /*60e80*/  IADD3.X R31, R31, R2, RZ, P3, !PT ;  /* 0x000000021f1f7210 */ /* 0x000fe40001ffe4ff */
[----:B------:R-:W-:Y:S01]  /*60e90*/  IADD3 R34, P3, R34, R60, RZ ;  /* 0x0000003c22227210 */ /* 0x000fe20007f7e0ff */
[----:B-1----:R-:W4:Y:S04]  /*60ea0*/  LDL.LU R9, [R1+0x1cf8] ;  /* 0x001cf80001097983 */ /* 0x002f280000300800 */
        /* <DEDUP_REMOVED lines=33> */
[----:B------:R-:W-:Y:S01]  /*610c0*/  STL [R1+0x1cec], R42 ;  /* 0x001cec2a01007387 */ /* 0x000fe20000100800 */
[----:B------:R-:W-:-:S03]  /*610d0*/  IMAD.X R0, R0, 0x1, R2, P5 ;  /* 0x0000000100007824 */ /* 0x000fc600028e0602 */
[----:B-1----:R-:W4:Y:S04]  /*610e0*/  LDL.LU R61, [R1+0x1ccc] ;  /* 0x001ccc00013d7983 */ /* 0x002f280000300800 */
[----:B------:R-:W-:Y:S04]  /*610f0*/  STL [R1+0x1d10], R39 ;  /* 0x001d102701007387 */ /* 0x000fe80000100800 */
        /* <DEDUP_REMOVED lines=10> */
[----:B----4-:R-:W-:-:S03]  /*611a0*/  IADD3.X R9, R9, R2, RZ, P1, !PT ;  /* 0x0000000209097210 */ /* 0x010fc60000ffe4ff */
        /* <DEDUP_REMOVED lines=24> */
[----:B------:R1:W-:Y:S01]  /*61330*/  STL [R1+0x1ccc], R61 ;  /* 0x001ccc3d01007387 */ /* 0x0003e20000100800 */
[----:B------:R-:W-:-:S03]  /*61340*/  IMAD.X R0, R0, 0x1, R2, P2 ;  /* 0x0000000100007824 */ /* 0x000fc600010e0602 */
[----:B-1----:R-:W4:Y:S04]  /*61350*/  LDL.LU R61, [R1+0x1c64] ;  /* 0x001c6400013d7983 */ /* 0x002f280000300800 */
[----:B------:R1:W-:Y:S01]  /*61360*/  STL [R1+0x1cf0], R0 ;  /* 0x001cf00001007387 */ /* 0x0003e20000100800 */
[----:B------:R-:W-:-:S03]  /*61370*/  IADD3 R16, P2, R16, R60, RZ ;  /* 0x0000003c10107210 */ /* 0x000fc60007f5e0ff */
[----:B-1----:R-:W4:Y:S04]  /*61380*/  LDL.LU R0, [R1+0x1c88] ;  /* 0x001c880001007983 */ /* 0x002f280000300800 */
[----:B------:R1:W-:Y:S04]  /*61390*/  STL [R1+0x1cc4], R16 ;  /* 0x001cc41001007387 */ /* 0x0003e80000100800 */
[----:B-1----:R-:W4:Y:S01]  /*613a0*/  LDL.LU R16, [R1+0x1c5c] ;  /* 0x001c5c0001107983 */ /* 0x002f220000300800 */
[----:B--2---:R-:W-:-:S05]  /*613b0*/  IMAD.X R17, R17, 0x1, R2, P3 ;  /* 0x0000000111117824 */ /* 0x004fca00018e0602 */
[----:B------:R1:W-:Y:S01]  /*613c0*/  STL [R1+0x1ce8], R17 ;  /* 0x001ce81101007387 */ /* 0x0003e20000100800 */
[-C--:B---3--:R-:W-:Y:S01]  /*613d0*/  IADD3 R8, P3, R8, R60.reuse, RZ ;  /* 0x0000003c08087210 */ /* 0x088fe20007f7e0ff */
[--C-:B----4-:R-:W-:Y:S02]  /*613e0*/  IMAD.X R44, R44, 0x1, R2.reuse, P4 ;  /* 0x000000012c2c7824 */ /* 0x110fe400020e0602 */
[----:B-1----:R-:W2:Y:S04]  /*613f0*/  LDL.LU R17, [R1+0x1c80] ;  /* 0x001c800001117983 */ /* 0x002ea80000300800 */
[----:B------:R1:W-:Y:S01]  /*61400*/  STL [R1+0x1cbc], R8 ;  /* 0x001cbc0801007387 */ /* 0x0003e20000100800 */
[-C--:B------:R-:W-:Y:S01]  /*61410*/  IADD3 R45, P4, R45, R60.reuse, RZ ;  /* 0x0000003c2d2d7210 */ /* 0x080fe20007f9e0ff */
        /* <DEDUP_REMOVED lines=55> */
[----:B------:R-:W3:Y:S04]  /*61790*/  LDL.LU R44, [R1+0x1c3c] ;  /* 0x001c3c00012c7983 */ /* 0x000ee80000300800 */
[----:B------:R-:W3:Y:S04]  /*617a0*/  LDL.LU R45, [R1+0x1c60] ;  /* 0x001c6000012d7983 */ /* 0x000ee80000300800 */
        /* <DEDUP_REMOVED lines=19> */
[----:B-1----:R-:W3:Y:S01]  /*618e0*/  LDL.LU R8, [R1+0x1bec] ;  /* 0x001bec0001087983 */ /* 0x002ee20000300800 */
[----:B----4-:R-:W-:-:S05]  /*618f0*/  IMAD.X R9, R9, 0x1, R2, P5 ;  /* 0x0000000109097824 */ /* 0x010fca00028e0602 */
[----:B------:R1:W-:Y:S01]  /*61900*/  STL [R1+0x1c78], R9 ;  /* 0x001c780901007387 */ /* 0x0003e20000100800 */
[----:B------:R-:W-:-:S03]  /*61910*/  IADD3 R61, P5, R61, R60, RZ ;  /* 0x0000003c3d3d7210 */ /* 0x000fc60007fbe0ff */
[----:B-1----:R-:W4:Y:S04]  /*61920*/  LDL.LU R9, [R1+0x1c10] ;  /* 0x001c100001097983 */ /* 0x002f280000300800 */
        /* <DEDUP_REMOVED lines=8> */
[--C-:B--2---:R-:W-:Y:S01]  /*619b0*/  IMAD.X R17, R17, 0x1, R2.reuse, P1 ;  /* 0x0000000111117824 */ /* 0x104fe200008e0602 */
[-C--:B---3--:R-:W-:Y:S01]  /*619c0*/  IADD3 R44, P1, R44, R60.reuse, RZ ;  /* 0x0000003c2c2c7210 */ /* 0x088fe20007f3e0ff */
[----:B------:R-:W-:Y:S01]  /*619d0*/  IMAD.X R45, R45, 0x1, R2, P2 ;  /* 0x000000012d2d7824 */ /* 0x000fe200010e0602 */
[----:B------:R-:W-:-:S02]  /*619e0*/  IADD3 R46, P2, R46, R60, RZ ;  /* 0x0000003c2e2e7210 */ /* 0x000fc40007f5e0ff */
[----:B------:R1:W-:Y:S01]  /*619f0*/  STL [R1+0x1c68], R17 ;  /* 0x001c681101007387 */ /* 0x0003e20000100800 */
[----:B------:R-:W-:Y:S02]  /*61a00*/  IADD3.X R47, R47, R2, RZ, P3, !PT ;  /* 0x000000022f2f7210 */ /* 0x000fe40001ffe4ff */
        /* <DEDUP_REMOVED lines=38> */
[----:B----4-:R-:W-:-:S03]  /*61c70*/  IMAD.X R9, R9, 0x1, R2, P6 ;  /* 0x0000000109097824 */ /* 0x010fc600030e0602 */
[----:B-1----:R-:W3:Y:S04]  /*61c80*/  LDL.LU R8, [R1+0x1bd4] ;  /* 0x001bd40001087983 */ /* 0x002ee80000300800 */
[----:B------:R-:W-:Y:S04]  /*61c90*/  STL [R1+0x1c18], R39 ;  /* 0x001c182701007387 */ /* 0x000fe80000100800 */
[----:B------:R1:W-:Y:S01]  /*61ca0*/  STL [R1+0x1c10], R9 ;  /* 0x001c100901007387 */ /* 0x0003e20000100800 */
[----:B------:R-:W-:-:S03]  /*61cb0*/  IADD3 R61, P6, R61, R60, RZ ;  /* 0x0000003c3d3d7210 */ /* 0x000fc60007fde0ff */
[----:B-1----:R-:W4:Y:S04]  /*61cc0*/  LDL.LU R9, [R1+0x1bf8] ;  /* 0x001bf80001097983 */ /* 0x002f280000300800 */
[----:B------:R1:W-:Y:S01]  /*61cd0*/  STL [R1+0x1be4], R61 ;  /* 0x001be43d01007387 */ /* 0x0003e20000100800 */
[----:B------:R-:W-:-:S03]  /*61ce0*/  IADD3.X R0, R0, R2, RZ, P1, !PT ;  /* 0x0000000200007210 */ /* 0x000fc60000ffe4ff */
        /* <DEDUP_REMOVED lines=8> */
[----:B------:R-:W4:Y:S01]  /*61d70*/  LDL.LU R46, [R1+0x1be0] ;  /* 0x001be000012e7983 */ /* 0x000f220000300800 */
[----:B--2---:R-:W-:-:S05]  /*61d80*/  IMAD.X R17, R17, 0x1, R2, P2 ;  /* 0x0000000111117824 */ /* 0x004fca00010e0602 */
        /* <DEDUP_REMOVED lines=18> */
[----:B-1----:R-:W2:Y:S01]  /*61eb0*/  LDL.LU R17, [R1+0x1b98] ;  /* 0x001b980001117983 */ /* 0x002ea20000300800 */
[----:B---3--:R-:W-:-:S05]  /*61ec0*/  IADD3 R8, P2, R8, R60, RZ ;  /* 0x0000003c08087210 */ /* 0x008fca0007f5e0ff */
        /* <DEDUP_REMOVED lines=14> */
[--C-:B------:R-:W-:Y:S01]  /*61fb0*/  IMAD.X R44, R44, 0x1, R2.reuse, P5 ;  /* 0x000000012c2c7824 */ /* 0x100fe200028e0602 */
[----:B------:R-:W-:Y:S01]  /*61fc0*/  IADD3 R45, P5, R45, R60, RZ ;  /* 0x0000003c2d2d7210 */ /* 0x000fe20007fbe0ff */
[----:B------:R-:W-:-:S03]  /*61fd0*/  IMAD.X R46, R46, 0x1, R2, P6 ;  /* 0x000000012e2e7824 */ /* 0x000fc600030e0602 */
[----:B------:R-:W-:Y:S04]  /*61fe0*/  STL [R1+0x1be8], R44 ;  /* 0x001be82c01007387 */ /* 0x000fe80000100800 */
[----:B------:R-:W-:Y:S04]  /*61ff0*/  STL [R1+0x1bbc], R45 ;  /* 0x001bbc2d01007387 */ /* 0x000fe80000100800 */
[----:B------:R-:W-:Y:S01]  /*62000*/  STL [R1+0x1be0], R46 ;  /* 0x001be02e01007387 */ /* 0x000fe20000100800 */
[-C--:B--2---:R-:W-:Y:S01]  /*62010*/  IADD3 R47, P6, R47, R60.reuse, RZ ;  /* 0x0000003c2f2f7210 */ /* 0x084fe20007fde0ff */
        /* <DEDUP_REMOVED lines=82> */
[----:B------:R-:W-:Y:S01]  /*62540*/  IMAD.X R0, R0, 0x1, R2, P2 ;  /* 0x0000000100007824 */ /* 0x000fe200010e0602 */
[----:B------:R-:W-:Y:S02]  /*62550*/  IADD3 R44, P2, R44, R60, RZ ;  /* 0x0000003c2c2c7210 */ /* 0x000fe40007f5e0ff */
[----:B-1----:R-:W4:Y:S04]  /*62560*/  LDL.LU R61, [R1+0x1ae4] ;  /* 0x001ae400013d7983 */ /* 0x002f280000300800 */
[----:B------:R1:W-:Y:S01]  /*62570*/  STL [R1+0x1b70], R0 ;  /* 0x001b700001007387 */ /* 0x0003e20000100800 */
[----:B------:R-:W-:-:S02]  /*62580*/  IADD3.X R45, R45, R2, RZ, P3, !PT ;  /* 0x000000022d2d7210 */ /* 0x000fc40001ffe4ff */
[-C--:B------:R-:W-:Y:S01]  /*62590*/  IADD3 R46, P3, R46, R60.reuse, RZ ;  /* 0x0000003c2e2e7210 */ /* 0x080fe20007f7e0ff */
[--C-:B------:R-:W-:Y:S01]  /*625a0*/  IMAD.X R47, R47, 0x1, R2.reuse, P4 ;  /* 0x000000012f2f7824 */ /* 0x100fe200020e0602 */
[-C--:B------:R-:W-:Y:S01]  /*625b0*/  IADD3 R30, P4, R30, R60.reuse, RZ ;  /* 0x0000003c1e1e7210 */ /* 0x080fe20007f9e0ff */
[--C-:B------:R-:W-:Y:S01]  /*625c0*/  IMAD.X R31, R31, 0x1, R2.reuse, P5 ;  /* 0x000000011f1f7824 */ /* 0x100fe200028e0602 */
        /* <DEDUP_REMOVED lines=38> */
[----:B--2---:R-:W-:-:S05]  /*62830*/  IADD3.X R17, R17, R2, RZ, P1, !PT ;  /* 0x0000000211117210 */ /* 0x004fca0000ffe4ff */
        /* <DEDUP_REMOVED lines=134> */
[----:B------:R1:W-:Y:S04]  /*630a0*/  STL [R1+0x1a80], R17 ;  /* 0x001a801101007387 */ /* 0x0003e80000100800 */
[----:B-1----:R-:W2:Y:S01]  /*630b0*/  LDL.LU R17, [R1+0x1a18] ;  /* 0x001a180001117983 */ /* 0x002ea20000300800 */
[----:B---3--:R-:W-:-:S05]  /*630c0*/  IADD3 R8, P2, R8, R60, RZ ;  /* 0x0000003c08087210 */ /* 0x008fca0007f5e0ff */
[----:B------:R1:W-:Y:S01]  /*630d0*/  STL [R1+0x1a54], R8 ;  /* 0x001a540801007387 */ /* 0x0003e20000100800 */
[----:B----4-:R-:W-:Y:S02]  /*630e0*/  IADD3.X R9, R9, R2, RZ, P3, !PT ;  /* 0x0000000209097210 */ /* 0x010fe40001ffe4ff */
[-C--:B------:R-:W-:Y:S01]  /*630f0*/  IADD3 R44, P3, R44, R60.reuse, RZ ;  /* 0x0000003c2c2c7210 */ /* 0x080fe20007f7e0ff */
[----:B-1----:R-:W3:Y:S04]  /*63100*/  LDL.LU R8, [R1+0x19ec] ;  /* 0x0019ec0001087983 */ /* 0x002ee80000300800 */
[----:B------:R1:W-:Y:S01]  /*63110*/  STL [R1+0x1a78], R9 ;  /* 0x001a780901007387 */ /* 0x0003e20000100800 */
[--C-:B------:R-:W-:Y:S01]  /*63120*/  IMAD.X R45, R45, 0x1, R2.reuse, P4 ;  /* 0x000000012d2d7824 */ /* 0x100fe200020e0602 */
        /* <DEDUP_REMOVED lines=89> */
[-C--:B---3--:R-:W-:Y:S01]  /*636c0*/  IADD3 R8, P6, R8, R60.reuse, RZ ;  /* 0x0000003c08087210 */ /* 0x088fe20007fde0ff */
[--C-:B----4-:R-:W-:Y:S01]  /*636d0*/  IMAD.X R44, R44, 0x1, R2.reuse, P1 ;  /* 0x000000012c2c7824 */ /* 0x110fe200008e0602 */
[-C--:B------:R-:W-:Y:S01]  /*636e0*/  IADD3 R45, P1, R45, R60.reuse, RZ ;  /* 0x0000003c2d2d7210 */ /* 0x080fe20007f3e0ff */
[--C-:B------:R-:W-:Y:S02]  /*636f0*/  IMAD.X R46, R46, 0x1, R2.reuse, P2 ;  /* 0x000000012e2e7824 */ /* 0x100fe400010e0602 */
[----:B------:R1:W-:Y:S01]  /*63700*/  STL [R1+0x19d4], R8 ;  /* 0x0019d40801007387 */ /* 0x0003e20000100800 */
[-C--:B------:R-:W-:Y:S01]  /*63710*/  IADD3 R47, P2, R47, R60.reuse, RZ ;  /* 0x0000003c2f2f7210 */ /* 0x080fe20007f5e0ff */
[--C-:B------:R-:W-:Y:S01]  /*63720*/  IMAD.X R30, R30, 0x1, R2.reuse, P3 ;  /* 0x000000011e1e7824 */ /* 0x100fe200018e0602 */
[-C--:B------:R-:W-:Y:S01]  /*63730*/  IADD3 R31, P3, R31, R60.reuse, RZ ;  /* 0x0000003c1f1f7210 */ /* 0x080fe20007f7e0ff */
[----:B------:R-:W-:Y:S01]  /*63740*/  IMAD.X R34, R34, 0x1, R2, P4 ;  /* 0x0000000122227824 */ /* 0x000fe200020e0602 */
[----:B------:R-:W-:Y:S01]  /*63750*/  IADD3 R35, P4, R35, R60, RZ ;  /* 0x0000003c23237210 */ /* 0x000fe20007f9e0ff */
[----:B-1----:R-:W3:Y:S04]  /*63760*/  LDL.LU R8, [R1+0x196c] ;  /* 0x00196c0001087983 */ /* 0x002ee80000300800 */
[----:B------:R-:W-:Y:S04]  /*63770*/  STL [R1+0x19f8], R44 ;  /* 0x0019f82c01007387 */ /* 0x000fe80000100800 */
        /* <DEDUP_REMOVED lines=45> */
[----:B-1----:R-:W2:Y:S04]  /*63a50*/  LDL.LU R17, [R1+0x1980] ;  /* 0x0019800001117983 */ /* 0x002ea80000300800 */
        /* <DEDUP_REMOVED lines=34> */
[----:B-1----:R-:W4:Y:S01]  /*63c80*/  LDL.LU R16, [R1+0x18f4] ;  /* 0x0018f40001107983 */ /* 0x002f220000300800 */
[--C-:B--2---:R-:W-:Y:S01]  /*63c90*/  IMAD.X R17, R17, 0x1, R2.reuse, P4 ;  /* 0x0000000111117824 */ /* 0x104fe200020e0602 */
[-C--:B------:R-:W-:Y:S01]  /*63ca0*/  IADD3 R44, P4, R44, R60.reuse, RZ ;  /* 0x0000003c2c2c7210 */ /* 0x080fe20007f9e0ff */
[----:B------:R-:W-:Y:S01]  /*63cb0*/  IMAD.X R45, R45, 0x1, R2, P5 ;  /* 0x000000012d2d7824 */ /* 0x000fe200028e0602 */
[----:B------:R-:W-:-:S02]  /*63cc0*/  IADD3 R46, P5, R46, R60, RZ ;  /* 0x0000003c2e2e7210 */ /* 0x000fc40007fbe0ff */
[----:B------:R1:W-:Y:S01]  /*63cd0*/  STL [R1+0x1980], R17 ;  /* 0x0019801101007387 */ /* 0x0003e20000100800 */
[----:B---3--:R-:W-:-:S03]  /*63ce0*/  IMAD.X R47, R47, 0x1, R2, P6 ;  /* 0x000000012f2f7824 */ /* 0x008fc600030e0602 */
[----:B-1----:R-:W2:Y:S01]  /*63cf0*/  LDL.LU R17, [R1+0x1918] ;  /* 0x0019180001117983 */ /* 0x002ea20000300800 */
        /* <DEDUP_REMOVED lines=37> */
[----:B-1----:R-:W3:Y:S01]  /*63f50*/  LDL.LU R8, [R1+0x18ec] ;  /* 0x0018ec0001087983 */ /* 0x002ee20000300800 */
[----:B----4-:R-:W-:-:S03]  /*63f60*/  IMAD.X R9, R9, 0x1, R2, P3 ;  /* 0x0000000109097824 */ /* 0x010fc600018e0602 */
[----:B------:R-:W-:Y:S04]  /*63f70*/  STL [R1+0x1930], R39 ;  /* 0x0019302701007387 */ /* 0x000fe80000100800 */
        /* <DEDUP_REMOVED lines=35> */
[----:B------:R1:W-:Y:S04]  /*641b0*/  STL [R1+0x18ec], R8 ;  /* 0x0018ec0801007387 */ /* 0x0003e80000100800 */
        /* <DEDUP_REMOVED lines=20> */
[----:B------:R-:W-:Y:S01]  /*64300*/  IMAD.X R30, R30, 0x1, R2, P4 ;  /* 0x000000011e1e7824 */ /* 0x000fe200020e0602 */
[----:B------:R-:W-:-:S02]  /*64310*/  IADD3 R31, P4, R31, R60, RZ ;  /* 0x0000003c1f1f7210 */ /* 0x000fc40007f9e0ff */
[----:B------:R-:W-:Y:S02]  /*64320*/  IADD3.X R34, R34, R2, RZ, P5, !PT ;  /* 0x0000000222227210 */ /* 0x000fe40002ffe4ff */
        /* <DEDUP_REMOVED lines=68> */
[----:B--2---:R-:W-:-:S05]  /*64770*/  IADD3.X R17, R17, R2, RZ, P3, !PT ;  /* 0x0000000211117210 */ /* 0x004fca0001ffe4ff */
[----:B------:R1:W-:Y:S04]  /*64780*/  STL [R1+0x1898], R17 ;  /* 0x0018981101007387 */ /* 0x0003e80000100800 */
        /* <DEDUP_REMOVED lines=9> */
[--C-:B------:R-:W-:Y:S01]  /*64820*/  IMAD.X R0, R0, 0x1, R2.reuse, P5 ;  /* 0x0000000100007824 */ /* 0x100fe200028e0602 */
[-C--:B------:R-:W-:Y:S02]  /*64830*/  IADD3 R44, P5, R44, R60.reuse, RZ ;  /* 0x0000003c2c2c7210 */ /* 0x080fe40007fbe0ff */
[----:B-1----:R-:W4:Y:S04]  /*64840*/  LDL.LU R61, [R1+0x17fc] ;  /* 0x0017fc00013d7983 */ /* 0x002f280000300800 */
        /* <DEDUP_REMOVED lines=90> */
[-C--:B------:R-:W-:Y:S01]  /*64df0*/  IADD3 R61, P2, R61, R60.reuse, RZ ;  /* 0x0000003c3d3d7210 */ /* 0x080fe20007f5e0ff */
[--C-:B------:R-:W-:Y:S02]  /*64e00*/  IMAD.X R44, R44, 0x1, R2.reuse, P3 ;  /* 0x000000012c2c7824 */ /* 0x100fe400018e0602 */
[----:B-1----:R-:W4:Y:S04]  /*64e10*/  LDL.LU R9, [R1+0x17a8] ;  /* 0x0017a80001097983 */ /* 0x002f280000300800 */
[----:B------:R1:W-:Y:S01]  /*64e20*/  STL [R1+0x17e4], R61 ;  /* 0x0017e43d01007387 */ /* 0x0003e20000100800 */
[-C--:B------:R-:W-:Y:S01]  /*64e30*/  IADD3 R45, P3, R45, R60.reuse, RZ ;  /* 0x0000003c2d2d7210 */ /* 0x080fe20007f7e0ff */
[----:B------:R-:W-:Y:S01]  /*64e40*/  IMAD.X R46, R46, 0x1, R2, P4 ;  /* 0x000000012e2e7824 */ /* 0x000fe200020e0602 */
[----:B------:R-:W-:-:S02]  /*64e50*/  IADD3 R47, P4, R47, R60, RZ ;  /* 0x0000003c2f2f7210 */ /* 0x000fc40007f9e0ff */
[----:B------:R-:W-:Y:S02]  /*64e60*/  IADD3.X R30, R30, R2, RZ, P5, !PT ;  /* 0x000000021e1e7210 */ /* 0x000fe40002ffe4ff */
        /* <DEDUP_REMOVED lines=48> */
[----:B----4-:R-:W-:-:S05]  /*65170*/  IADD3.X R9, R9, R2, RZ, P3, !PT ;  /* 0x0000000209097210 */ /* 0x010fca0001ffe4ff */
        /* <DEDUP_REMOVED lines=37> */
[--C-:B----4-:R-:W-:Y:S01]  /*653d0*/  IMAD.X R9, R9, 0x1, R2.reuse, P6 ;  /* 0x0000000109097824 */ /* 0x110fe200030e0602 */
[-C--:B------:R-:W-:Y:S01]  /*653e0*/  IADD3 R44, P6, R44, R60.reuse, RZ ;  /* 0x0000003c2c2c7210 */ /* 0x080fe20007fde0ff */
[--C-:B------:R-:W-:Y:S01]  /*653f0*/  IMAD.X R45, R45, 0x1, R2.reuse, P1 ;  /* 0x000000012d2d7824 */ /* 0x100fe200008e0602 */
[-C--:B------:R-:W-:Y:S02]  /*65400*/  IADD3 R46, P1, R46, R60.reuse, RZ ;  /* 0x0000003c2e2e7210 */ /* 0x080fe40007f3e0ff */
[----:B------:R1:W-:Y:S01]  /*65410*/  STL [R1+0x1790], R9 ;  /* 0x0017900901007387 */ /* 0x0003e20000100800 */
        /* <DEDUP_REMOVED lines=52> */
[----:B-1----:R-:W3:Y:S04]  /*65760*/  LDL.LU R8, [R1+0x16ec] ;  /* 0x0016ec0001087983 */ /* 0x002ee80000300800 */
[----:B------:R-:W3:Y:S01]  /*65770*/  LDL.LU R44, [R1+0x1710] ;  /* 0x00171000012c7983 */ /* 0x000ee20000300800 */
[----:B----4-:R-:W-:-:S03]  /*65780*/  IMAD.X R9, R9, 0x1, R2, P1 ;  /* 0x0000000109097824 */ /* 0x010fc600008e0602 */
        /* <DEDUP_REMOVED lines=34> */
[--C-:B------:R-:W-:Y:S01]  /*659b0*/  IMAD.X R44, R44, 0x1, R2.reuse, P4 ;  /* 0x000000012c2c7824 */ /* 0x100fe200020e0602 */
[----:B----4-:R-:W-:Y:S02]  /*659c0*/  IADD3 R45, P4, R45, R60, RZ ;  /* 0x0000003c2d2d7210 */ /* 0x010fe40007f9e0ff */
[----:B------:R-:W-:Y:S01]  /*659d0*/  IADD3.X R46, R46, R2, RZ, P5, !PT ;  /* 0x000000022e2e7210 */ /* 0x000fe20002ffe4ff */
        /* <DEDUP_REMOVED lines=40> */
[----:B-1----:R-:W4:Y:S04]  /*65c60*/  LDL.LU R9, [R1+0x16a8] ;  /* 0x0016a80001097983 */ /* 0x002f280000300800 */
[----:B------:R-:W-:Y:S01]  /*65c70*/  STL [R1+0x169c], R39 ;  /* 0x00169c2701007387 */ /* 0x000fe20000100800 */
[----:B------:R-:W-:-:S05]  /*65c80*/  IADD3 R61, P2, R61, R60, RZ ;  /* 0x0000003c3d3d7210 */ /* 0x000fca0007f5e0ff */
        /* <DEDUP_REMOVED lines=35> */
[----:B------:R1:W-:Y:S04]  /*65ec0*/  STL [R1+0x16a8], R9 ;  /* 0x0016a80901007387 */ /* 0x0003e80000100800 */
        /* <DEDUP_REMOVED lines=14> */
[----:B------:R1:W-:Y:S04]  /*65fb0*/  STL [R1+0x1698], R17 ;  /* 0x0016981101007387 */ /* 0x0003e80000100800 */
[----:B-1----:R-:W2:Y:S04]  /*65fc0*/  LDL.LU R17, [R1+0x1630] ;  /* 0x0016300001117983 */ /* 0x002ea80000300800 */
[----:B------:R-:W-:Y:S01]  /*65fd0*/  STL [R1+0x166c], R44 ;  /* 0x00166c2c01007387 */ /* 0x000fe20000100800 */
[--C-:B---3--:R-:W-:Y:S01]  /*65fe0*/  IMAD.X R47, R47, 0x1, R2.reuse, P3 ;  /* 0x000000012f2f7824 */ /* 0x108fe200018e0602 */
        /* <DEDUP_REMOVED lines=36> */
[----:B-1----:R-:W3:Y:S04]  /*66230*/  LDL.LU R8, [R1+0x1604] ;  /* 0x0016040001087983 */ /* 0x002ee80000300800 */
[----:B------:R-:W-:Y:S01]  /*66240*/  STL [R1+0x1648], R39 ;  /* 0x0016482701007387 */ /* 0x000fe20000100800 */
        /* <DEDUP_REMOVED lines=50> */
[----:B------:R-:W-:Y:S02]  /*66570*/  IADD3.X R44, R44, R2, RZ, P5, !PT ;  /* 0x000000022c2c7210 */ /* 0x000fe40002ffe4ff */
[----:B------:R-:W-:Y:S01]  /*66580*/  IADD3 R45, P5, R45, R60, RZ ;  /* 0x0000003c2d2d7210 */ /* 0x000fe20007fbe0ff */
[----:B------:R-:W-:-:S02]  /*66590*/  IMAD.X R46, R46, 0x1, R2, P6 ;  /* 0x000000012e2e7824 */ /* 0x000fc400030e0602 */
        /* <DEDUP_REMOVED lines=178> */
[----:B------:R1:W-:Y:S04]  /*670c0*/  STL [R1+0x1528], R9 ;  /* 0x0015280901007387 */ /* 0x0003e80000100800 */
[----:B-1----:R-:W4:Y:S01]  /*670d0*/  LDL.LU R9, [R1+0x14c0] ;  /* 0x0014c00001097983 */ /* 0x002f220000300800 */
[-C--:B------:R-:W-:Y:S01]  /*670e0*/  IADD3 R61, P5, R61, R60.reuse, RZ ;  /* 0x0000003c3d3d7210 */ /* 0x080fe20007fbe0ff */
[--C-:B------:R-:W-:Y:S01]  /*670f0*/  IMAD.X R44, R44, 0x1, R2.reuse, P6 ;  /* 0x000000012c2c7824 */ /* 0x100fe200030e0602 */
[-C--:B------:R-:W-:Y:S01]  /*67100*/  IADD3 R45, P6, R45, R60.reuse, RZ ;  /* 0x0000003c2d2d7210 */ /* 0x080fe20007fde0ff */
[--C-:B------:R-:W-:Y:S02]  /*67110*/  IMAD.X R46, R46, 0x1, R2.reuse, P1 ;  /* 0x000000012e2e7824 */ /* 0x100fe400008e0602 */
[----:B------:R1:W-:Y:S01]  /*67120*/  STL [R1+0x14fc], R61 ;  /* 0x0014fc3d01007387 */ /* 0x0003e20000100800 */
        /* <DEDUP_REMOVED lines=52> */
[----:B-1----:R-:W4:Y:S04]  /*67470*/  LDL.LU R9, [R1+0x14a8] ;  /* 0x0014a80001097983 */ /* 0x002f280000300800 */
[----:B------:R-:W4:Y:S04]  /*67480*/  LDL.LU R44, [R1+0x147c] ;  /* 0x00147c00012c7983 */ /* 0x000f280000300800 */
[----:B------:R-:W4:Y:S04]  /*67490*/  LDL.LU R45, [R1+0x14a0] ;  /* 0x0014a000012d7983 */ /* 0x000f280000300800 */
[----:B------:R-:W4:Y:S01]  /*674a0*/  LDL.LU R46, [R1+0x1474] ;  /* 0x00147400012e7983 */ /* 0x000f220000300800 */
[----:B------:R-:W-:-:S05]  /*674b0*/  IADD3 R61, P6, R61, R60, RZ ;  /* 0x0000003c3d3d7210 */ /* 0x000fca0007fde0ff */
        /* <DEDUP_REMOVED lines=38> */
[----:B------:R-:W-:Y:S01]  /*67720*/  IMAD.X R31, R31, 0x1, R2, P6 ;  /* 0x000000011f1f7824 */ /* 0x000fe200030e0602 */
[----:B-1----:R-:W4:Y:S04]  /*67730*/  LDL.LU R9, [R1+0x1440] ;  /* 0x0014400001097983 */ /* 0x002f280000300800 */
        /* <DEDUP_REMOVED lines=36> */
[----:B------:R-:W-:-:S03]  /*67980*/  IMAD.X R0, R0, 0x1, R2, P2 ;  /* 0x0000000100007824 */ /* 0x000fc600010e0602 */
        /* <DEDUP_REMOVED lines=12> */
[----:B------:R-:W3:Y:S04]  /*67a50*/  LDL.LU R44, [R1+0x1428] ;  /* 0x00142800012c7983 */ /* 0x000ee80000300800 */
[----:B------:R-:W3:Y:S01]  /*67a60*/  LDL.LU R45, [R1+0x13fc] ;  /* 0x0013fc00012d7983 */ /* 0x000ee20000300800 */
[----:B----4-:R-:W-:-:S03]  /*67a70*/  IMAD.X R9, R9, 0x1, R2, P4 ;  /* 0x0000000109097824 */ /* 0x010fc600020e0602 */
        /* <DEDUP_REMOVED lines=23> */
[----:B------:R-:W-:-:S05]  /*67bf0*/  IADD3.X R0, R0, R2, RZ, P5, !PT ;  /* 0x0000000200007210 */ /* 0x000fca0002ffe4ff */
        /* <DEDUP_REMOVED lines=10> */
[-C--:B------:R-:W-:Y:S01]  /*67ca0*/  IADD3 R45, P1, R45, R60.reuse, RZ ;  /* 0x0000003c2d2d7210 */ /* 0x080fe20007f3e0ff */
[--C-:B----4-:R-:W-:Y:S02]  /*67cb0*/  IMAD.X R46, R46, 0x1, R2.reuse, P2 ;  /* 0x000000012e2e7824 */ /* 0x110fe400010e0602 */
[----:B------:R1:W-:Y:S01]  /*67cc0*/  STL [R1+0x1404], R8 ;  /* 0x0014040801007387 */ /* 0x0003e20000100800 */
        /* <DEDUP_REMOVED lines=39> */
[----:B-1----:R-:W4:Y:S04]  /*67f40*/  LDL.LU R9, [R1+0x13c0] ;  /* 0x0013c00001097983 */ /* 0x002f280000300800 */
[----:B------:R-:W-:Y:S01]  /*67f50*/  STL [R1+0x13b4], R39 ;  /* 0x0013b42701007387 */ /* 0x000fe20000100800 */
[----:B------:R-:W-:-:S05]  /*67f60*/  IADD3 R61, P5, R61, R60, RZ ;  /* 0x0000003c3d3d7210 */ /* 0x000fca0007fbe0ff */
[----:B------:R1:W-:Y:S04]  /*67f70*/  STL [R1+0x13ac], R61 ;  /* 0x0013ac3d01007387 */ /* 0x0003e80000100800 */
        /* <DEDUP_REMOVED lines=51> */
[----:B------:R-:W-:Y:S04]  /*682b0*/  STL [R1+0x1384], R44 ;  /* 0x0013842c01007387 */ /* 0x000fe80000100800 */
[----:B------:R-:W-:Y:S01]  /*682c0*/  STL [R1+0x13a8], R45 ;  /* 0x0013a82d01007387 */ /* 0x000fe20000100800 */
[----:B---3--:R-:W-:Y:S01]  /*682d0*/  IMAD.X R47, R47, 0x1, R2, P6 ;  /* 0x000000012f2f7824 */ /* 0x008fe200030e0602 */
        /* <DEDUP_REMOVED lines=52> */
[----:B--2---:R-:W-:-:S05]  /*68620*/  IADD3.X R17, R17, R2, RZ, P5, !PT ;  /* 0x0000000211117210 */ /* 0x004fca0002ffe4ff */
        /* <DEDUP_REMOVED lines=124> */
[--C-:B------:R-:W-:Y:S01]  /*68df0*/  IMAD.X R0, R0, 0x1, R2.reuse, P5 ;  /* 0x0000000100007824 */ /* 0x100fe200028e0602 */
[-C--:B------:R-:W-:Y:S01]  /*68e00*/  IADD3 R44, P5, R44, R60.reuse, RZ ;  /* 0x0000003c2c2c7210 */ /* 0x080fe20007fbe0ff */
[----:B------:R-:W-:Y:S01]  /*68e10*/  IMAD.X R45, R45, 0x1, R2, P6 ;  /* 0x000000012d2d7824 */ /* 0x000fe200030e0602 */
[----:B------:R-:W-:Y:S02]  /*68e20*/  IADD3 R46, P6, R46, R60, RZ ;  /* 0x0000003c2e2e7210 */ /* 0x000fe40007fde0ff */
[----:B------:R1:W-:Y:S01]  /*68e30*/  STL [R1+0x12b8], R0 ;  /* 0x0012b80001007387 */ /* 0x0003e20000100800 */
[----:B------:R-:W-:-:S02]  /*68e40*/  IADD3.X R47, R47, R2, RZ, P1, !PT ;  /* 0x000000022f2f7210 */ /* 0x000fc40000ffe4ff */
        /* <DEDUP_REMOVED lines=49> */
[----:B------:R-:W-:-:S05]  /*69160*/  IADD3 R61, P5, R61, R60, RZ ;  /* 0x0000003c3d3d7210 */ /* 0x000fca0007fbe0ff */
[----:B------:R1:W-:Y:S04]  /*69170*/  STL [R1+0x122c], R61 ;  /* 0x00122c3d01007387 */ /* 0x0003e80000100800 */
[----:B-1----:R-:W4:Y:S04]  /*69180*/  LDL.LU R61, [R1+0x1214] ;  /* 0x00121400013d7983 */ /* 0x002f280000300800 */
[----:B------:R-:W4:Y:S01]  /*69190*/  LDL.LU R44, [R1+0x1238] ;  /* 0x00123800012c7983 */ /* 0x000f220000300800 */
[----:B------:R-:W-:-:S03]  /*691a0*/  IMAD.X R0, R0, 0x1, R2, P6 ;  /* 0x0000000100007824 */ /* 0x000fc600030e0602 */
        /* <DEDUP_REMOVED lines=77> */
[----:B-1----:R-:W4:Y:S01]  /*69680*/  LDL.LU R0, [R1+0x11d0] ;  /* 0x0011d00001007983 */ /* 0x002f220000300800 */
[----:B------:R-:W-:-:S03]  /*69690*/  IADD3 R16, P1, R16, R60, RZ ;  /* 0x0000003c10107210 */ /* 0x000fc60007f3e0ff */
        /* <DEDUP_REMOVED lines=48> */
[----:B------:R-:W-:Y:S02]  /*699a0*/  IADD3 R44, P6, R44, R60, RZ ;  /* 0x0000003c2c2c7210 */ /* 0x000fe40007fde0ff */
[----:B------:R-:W-:Y:S02]  /*699b0*/  IADD3.X R45, R45, R2, RZ, P1, !PT ;  /* 0x000000022d2d7210 */ /* 0x000fe40000ffe4ff */
[-C--:B------:R-:W-:Y:S01]  /*699c0*/  IADD3 R46, P1, R46, R60.reuse, RZ ;  /* 0x0000003c2e2e7210 */ /* 0x080fe20007f3e0ff */
        /* <DEDUP_REMOVED lines=41> */
[----:B------:R-:W-:-:S03]  /*69c60*/  IADD3.X R0, R0, R2, RZ, P5, !PT ;  /* 0x0000000200007210 */ /* 0x000fc60002ffe4ff */
[----:B------:R-:W-:Y:S04]  /*69c70*/  STL [R1+0x1170], R39 ;  /* 0x0011702701007387 */ /* 0x000fe80000100800 */
        /* <DEDUP_REMOVED lines=12> */
[----:B------:R-:W3:Y:S04]  /*69d40*/  LDL.LU R45, [R1+0x1114] ;  /* 0x00111400012d7983 */ /* 0x000ee80000300800 */
[----:B------:R-:W3:Y:S01]  /*69d50*/  LDL.LU R46, [R1+0x1138] ;  /* 0x00113800012e7983 */ /* 0x000ee20000300800 */
[----:B----4-:R-:W-:-:S05]  /*69d60*/  IMAD.X R9, R9, 0x1, R2, P1 ;  /* 0x0000000109097824 */ /* 0x010fca00008e0602 */
        /* <DEDUP_REMOVED lines=34> */
[----:B------:R-:W-:Y:S02]  /*69f90*/  IMAD.X R46, R46, 0x1, R2, P5 ;  /* 0x000000012e2e7824 */ /* 0x000fe400028e0602 */
[----:B------:R1:W-:Y:S01]  /*69fa0*/  STL [R1+0x111c], R8 ;  /* 0x00111c0801007387 */ /* 0x0003e20000100800 */
[----:B----4-:R-:W-:-:S03]  /*69fb0*/  IADD3 R47, P5, R47, R60, RZ ;  /* 0x0000003c2f2f7210 */ /* 0x010fc60007fbe0ff */
[----:B-1----:R-:W3:Y:S01]  /*69fc0*/  LDL.LU R8, [R1+0x2314] ;  /* 0x0023140001087983 */ /* 0x002ee20000300800 */
        /* <DEDUP_REMOVED lines=86> */
[----:B--2---:R-:W-:Y:S02]  /*6a530*/  IADD3.X R17, R17, R2, RZ, P1, !PT ;  /* 0x0000000211117210 */ /* 0x004fe40000ffe4ff */
[-C--:B------:R-:W-:Y:S01]  /*6a540*/  IADD3 R44, P1, R44, R60.reuse, RZ ;  /* 0x0000003c2c2c7210 */ /* 0x080fe20007f3e0ff */
[--C-:B------:R-:W-:Y:S01]  /*6a550*/  IMAD.X R45, R45, 0x1, R2.reuse, P2 ;  /* 0x000000012d2d7824 */ /* 0x100fe200010e0602 */
[-C--:B------:R-:W-:Y:S01]  /*6a560*/  IADD3 R46, P2, R46, R60.reuse, RZ ;  /* 0x0000003c2e2e7210 */ /* 0x080fe20007f5e0ff */
[----:B------:R1:W-:Y:S04]  /*6a570*/  STL [R1+0x22f0], R17 ;  /* 0x0022f01101007387 */ /* 0x0003e80000100800 */
[----:B-1----:R-:W2:Y:S04]  /*6a580*/  LDL.LU R17, [R1+0x2358] ;  /* 0x0023580001117983 */ /* 0x002ea80000300800 */
[----:B------:R-:W-:Y:S04]  /*6a590*/  STL [R1+0x232c], R44 ;  /* 0x00232c2c01007387 */ /* 0x000fe80000100800 */
[----:B------:R-:W-:Y:S01]  /*6a5a0*/  STL [R1+0x22f8], R45 ;  /* 0x0022f82d01007387 */ /* 0x000fe20000100800 */
[--C-:B---3--:R-:W-:Y:S01]  /*6a5b0*/  IMAD.X R47, R47, 0x1, R2.reuse, P3 ;  /* 0x000000012f2f7824 */ /* 0x108fe200018e0602 */
        /* <DEDUP_REMOVED lines=96> */
[----:B------:R-:W-:Y:S01]  /*6abc0*/  IMAD.X R34, R34, 0x1, R2, P2 ;  /* 0x0000000122227824 */ /* 0x000fe200010e0602 */
[----:B------:R-:W-:Y:S01]  /*6abd0*/  IADD3 R35, P2, R35, R60, RZ ;  /* 0x0000003c23237210 */ /* 0x000fe20007f5e0ff */
        /* <DEDUP_REMOVED lines=78> */
[----:B-1----:R-:W4:Y:S01]  /*6b0c0*/  LDL.LU R61, [R1+0x2484] ;  /* 0x00248400013d7983 */ /* 0x002f220000300800 */
[--C-:B------:R-:W-:Y:S01]  /*6b0d0*/  IMAD.X R0, R0, 0x1, R2.reuse, P2 ;  /* 0x0000000100007824 */ /* 0x100fe200010e0602 */
        /* <DEDUP_REMOVED lines=80> */
[----:B------:R-:W-:-:S05]  /*6b5e0*/  IADD3 R16, P3, R16, R60, RZ ;  /* 0x0000003c10107210 */ /* 0x000fca0007f7e0ff */
[----:B------:R1:W-:Y:S04]  /*6b5f0*/  STL [R1+0x248c], R16 ;  /* 0x00248c1001007387 */ /* 0x0003e80000100800 */
[----:B-1----:R0:W5:Y:S04]  /*6b600*/  LDL.LU R16, [R1+0x2518] ;  /* 0x0025180001107983 */ /* 0x0021680000300800 */
[----:B------:R-:W2:Y:S02]  /*6b610*/  LDL.LU R60, [R1+0x2458] ;  /* 0x00245800013c7983 */ /* 0x000ea40000300800 */
[----:B--2---:R-:W-:-:S05]  /*6b620*/  IMAD.X R60, R60, 0x1, R2, P4 ;  /* 0x000000013c3c7824 */ /* 0x004fca00020e0602 */
[----:B------:R1:W-:Y:S02]  /*6b630*/  STL [R1+0x2458], R60 ;  /* 0x0024583c01007387 */ /* 0x0003e40000100800 */
[----:B-1----:R-:W1:Y:S02]  /*6b640*/  LDC R60, c[0x0][0x23c] ;  /* 0x00008f00ff3c7b82 */ /* 0x002e640000000800 */
[----:B-1----:R-:W-:-:S04]  /*6b650*/  IMAD.SHL.U32 R60, R60, 0x40, RZ ;  /* 0x000000403c3c7824 */ /* 0x002fc800078e00ff */
[----:B------:R-:W-:-:S05]  /*6b660*/  IMAD.SHL.U32 R60, R60, 0x2, RZ ;  /* 0x000000023c3c7824 */ /* 0x000fca00078e00ff */
[----:B------:R-:W-:-:S05]  /*6b670*/  IADD3 R17, P4, R17, R60, RZ ;  /* 0x0000003c11117210 */ /* 0x000fca0007f9e0ff */
[----:B------:R1:W-:Y:S04]  /*6b680*/  STL [R1+0x2494], R17 ;  /* 0x0024941101007387 */ /* 0x0003e80000100800 */
[----:B-1----:R0:W5:Y:S04]  /*6b690*/  LDL.LU R17, [R1+0x2514] ;  /* 0x0025140001117983 */ /* 0x0021680000300800 */
[----:B------:R-:W2:Y:S02]  /*6b6a0*/  LDL.LU R60, [R1+0x2460] ;  /* 0x00246000013c7983 */ /* 0x000ea40000300800 */
[----:B--2---:R-:W-:-:S05]  /*6b6b0*/  IMAD.X R60, R60, 0x1, R2, P5 ;  /* 0x000000013c3c7824 */ /* 0x004fca00028e0602 */
[----:B------:R1:W-:Y:S02]  /*6b6c0*/  STL [R1+0x2460], R60 ;  /* 0x0024603c01007387 */ /* 0x0003e40000100800 */
[----:B-1----:R-:W1:Y:S02]  /*6b6d0*/  LDC R60, c[0x0][0x23c] ;  /* 0x00008f00ff3c7b82 */ /* 0x002e640000000800 */
[----:B-1----:R-:W-:-:S05]  /*6b6e0*/  IMAD.SHL.U32 R60, R60, 0x40, RZ ;  /* 0x000000403c3c7824 */ /* 0x002fca00078e00ff */
[----:B------:R-:W-:-:S04]  /*6b6f0*/  SHF.L.U32 R60, R60, 0x1, RZ ;  /* 0x000000013c3c7819 */ /* 0x000fc800000006ff */
[----:B---3--:R-:W-:-:S05]  /*6b700*/  IADD3 R8, P5, R8, R60, RZ ;  /* 0x0000003c08087210 */ /* 0x008fca0007fbe0ff */
        /* <DEDUP_REMOVED lines=8> */
[----:B----4-:R-:W-:-:S05]  /*6b790*/  IADD3 R9, P6, R9, R60, RZ ;  /* 0x0000003c09097210 */ /* 0x010fca0007fde0ff */
        /* <DEDUP_REMOVED lines=11> */
[----:B------:R-:W2:Y:S01]  /*6b850*/  LDL.LU R60, [R1+0x2478] ;  /* 0x00247800013c7983 */ /* 0x000ea20000300800 */
[--C-:B------:R-:W-:Y:S02]  /*6b860*/  IMAD.X R44, R44, 0x1, R2.reuse, P3 ;  /* 0x000000012c2c7824 */ /* 0x100fe400018e0602 */
[----:B------:R-:W-:-:S02]  /*6b870*/  IMAD.X R46, R46, 0x1, R2, P4 ;  /* 0x000000012e2e7824 */ /* 0x000fc400020e0602 */
[--C-:B------:R-:W-:Y:S02]  /*6b880*/  IMAD.X R30, R30, 0x1, R2.reuse, P5 ;  /* 0x000000011e1e7824 */ /* 0x100fe400028e0602 */
[--C-:B------:R-:W-:Y:S02]  /*6b890*/  IMAD.X R34, R34, 0x1, R2.reuse, P6 ;  /* 0x0000000122227824 */ /* 0x100fe400030e0602 */
[--C-:B------:R-:W-:Y:S02]  /*6b8a0*/  IMAD.X R18, R18, 0x1, R2.reuse, P1 ;  /* 0x0000000112127824 */ /* 0x100fe400008e0602 */
[----:B--2---:R-:W-:-:S05]  /*6b8b0*/  IMAD.X R60, R60, 0x1, R2, P2 ;  /* 0x000000013c3c7824 */ /* 0x004fca00010e0602 */
[----:B------:R1:W-:Y:S02]  /*6b8c0*/  STL [R1+0x2478], R60 ;  /* 0x0024783c01007387 */ /* 0x0003e40000100800 */
[----:B-1----:R-:W1:Y:S02]  /*6b8d0*/  LDC R60, c[0x0][0x23c] ;  /* 0x00008f00ff3c7b82 */ /* 0x002e640000000800 */
[----:B-1----:R-:W-:-:S04]  /*6b8e0*/  IMAD.SHL.U32 R60, R60, 0x40, RZ ;  /* 0x000000403c3c7824 */ /* 0x002fc800078e00ff */
[----:B------:R-:W-:-:S05]  /*6b8f0*/  IMAD.SHL.U32 R60, R60, 0x2, RZ ;  /* 0x000000023c3c7824 */ /* 0x000fca00078e00ff */
[-C--:B------:R-:W-:Y:S02]  /*6b900*/  IADD3 R0, P2, R0, R60.reuse, RZ ;  /* 0x0000003c00007210 */ /* 0x080fe40007f5e0ff */
[-C--:B------:R-:W-:Y:S02]  /*6b910*/  IADD3 R45, P3, R45, R60.reuse, RZ ;  /* 0x0000003c2d2d7210 */ /* 0x080fe40007f7e0ff */
[-C--:B------:R-:W-:Y:S02]  /*6b920*/  IADD3 R47, P4, R47, R60.reuse, RZ ;  /* 0x0000003c2f2f7210 */ /* 0x080fe40007f9e0ff */
[-C--:B------:R-:W-:Y:S01]  /*6b930*/  IADD3 R31, P5, R31, R60.reuse, RZ ;  /* 0x0000003c1f1f7210 */ /* 0x080fe20007fbe0ff */
[----:B------:R1:W-:Y:S04]  /*6b940*/  STL [R1+0x24b4], R0 ;  /* 0x0024b40001007387 */ /* 0x0003e80000100800 */
[----:B------:R-:W-:Y:S04]  /*6b950*/  STL [R1+0x2480], R44 ;  /* 0x0024802c01007387 */ /* 0x000fe80000100800 */
[----:B------:R-:W-:Y:S04]  /*6b960*/  STL [R1+0x24bc], R45 ;  /* 0x0024bc2d01007387 */ /* 0x000fe80000100800 */
[----:B------:R-:W-:Y:S01]  /*6b970*/  STL [R1+0x2488], R46 ;  /* 0x0024882e01007387 */ /* 0x000fe20000100800 */
[----:B------:R-:W-:-:S03]  /*6b980*/  IADD3 R35, P6, R35, R60, RZ ;  /* 0x0000003c23237210 */ /* 0x000fc60007fde0ff */
[----:B------:R-:W-:Y:S04]  /*6b990*/  STL [R1+0x24c4], R47 ;  /* 0x0024c42f01007387 */ /* 0x000fe80000100800 */
[----:B------:R-:W-:Y:S01]  /*6b9a0*/  STL [R1+0x2490], R30 ;  /* 0x0024901e01007387 */ /* 0x000fe20000100800 */
[----:B------:R-:W-:-:S03]  /*6b9b0*/  IADD3 R19, P1, R19, R60, RZ ;  /* 0x0000003c13137210 */ /* 0x000fc60007f3e0ff */
[----:B------:R-:W-:Y:S01]  /*6b9c0*/  STL [R1+0x24cc], R31 ;  /* 0x0024cc1f01007387 */ /* 0x000fe20000100800 */
[----:B-1----:R-:W1:Y:S01]  /*6b9d0*/  S2R R0, SR_TID.X ;  /* 0x0000000000007919 */ /* 0x002e620000002100 */
        /* <DEDUP_REMOVED lines=16> */
[----:B------:R-:W-:-:S03]  /*6bae0*/  IADD3.X R41, R41, R2, RZ, P6, !PT ;  /* 0x0000000229297210 */ /* 0x000fc600037fe4ff */
[----:B------:R-:W-:Y:S01]  /*6baf0*/  STL [R1+0x24b8], R55 ;  /* 0x0024b83701007387 */ /* 0x000fe20000100800 */
[----:B------:R-:W-:-:S03]  /*6bb00*/  IMAD.X R42, R42, 0x1, R2, P1 ;  /* 0x000000012a2a7824 */ /* 0x000fc600008e0602 */
[----:B------:R-:W-:Y:S04]  /*6bb10*/  STL [R1+0x24f0], R58 ;  /* 0x0024f03a01007387 */ /* 0x000fe80000100800 */
[----:B------:R-:W-:Y:S04]  /*6bb20*/  STL [R1+0x24c0], R59 ;  /* 0x0024c03b01007387 */ /* 0x000fe80000100800 */
[----:B------:R-:W-:Y:S04]  /*6bb30*/  STL [R1+0x24d8], R39 ;  /* 0x0024d82701007387 */ /* 0x000fe80000100800 */
[----:B------:R-:W-:Y:S04]  /*6bb40*/  STL [R1+0x24c8], R41 ;  /* 0x0024c82901007387 */ /* 0x000fe80000100800 */
[----:B------:R2:W-:Y:S01]  /*6bb50*/  STL [R1+0x24d0], R42 ;  /* 0x0024d02a01007387 */ /* 0x0005e20000100800 */
[----:B-1----:R-:W-:-:S04]  /*6bb60*/  LOP3.LUT R0, R0, 0x1f, RZ, 0xc0, !PT ;  /* 0x0000001f00007812 */ /* 0x002fc800078ec0ff */
[----:B------:R-:W-:Y:S01]  /*6bb70*/  SHF.L.U32 R0, R0, 0x1, RZ ;  /* 0x0000000100007819 */ /* 0x000fe200000006ff */
[----:B--2---:R-:W2:Y:S04]  /*6bb80*/  LDL.LU R42, [R1+0x24e0] ;  /* 0x0024e000012a7983 */ /* 0x004ea80000300800 */
[----:B------:R-:W3:Y:S01]  /*6bb90*/  LDL.LU R39, [R1+0x24e8] ;  /* 0x0024e80001277983 */ /* 0x000ee20000300800 */
[----:B------:R-:W-:Y:S02]  /*6bba0*/  IMAD.MOV.U32 R18, RZ, RZ, R5 ;  /* 0x000000ffff127224 */ /* 0x000fe400078e0005 */
[----:B------:R-:W-:Y:S02]  /*6bbb0*/  IMAD.MOV.U32 R5, RZ, RZ, R7 ;  /* 0x000000ffff057224 */ /* 0x000fe400078e0007 */
[----:B------:R-:W-:-:S02]  /*6bbc0*/  IMAD.MOV.U32 R19, RZ, RZ, R6 ;  /* 0x000000ffff137224 */ /* 0x000fc400078e0006 */
[--C-:B--2---:R-:W-:Y:S02]  /*6bbd0*/  IMAD.X R42, R42, 0x1, R2.reuse, P3 ;  /* 0x000000012a2a7824 */ /* 0x104fe400018e0602 */
[----:B---3--:R-:W-:-:S03]  /*6bbe0*/  IMAD.X R39, R39, 0x1, R2, P4 ;  /* 0x0000000127277824 */ /* 0x008fc600020e0602 */
[----:B------:R0:W-:Y:S04]  /*6bbf0*/  STL [R1+0x24e0], R42 ;  /* 0x0024e02a01007387 */ /* 0x0001e80000100800 */
[----:B------:R0:W-:Y:S04]  /*6bc00*/  STL.64 [R1+0x958], R4 ;  /* 0x0009580401007387 */ /* 0x0001e80000100a00 */
[----:B------:R0:W-:Y:S04]  /*6bc10*/  STL [R1+0x24e8], R39 ;  /* 0x0024e82701007387 */ /* 0x0001e80000100800 */
[----:B------:R0:W-:Y:S01]  /*6bc20*/  STL.64 [R1+0x9c0], R18 ;  /* 0x0009c01201007387 */ /* 0x0001e20000100a00 */
[----:B------:R-:W-:Y:S05]  /*6bc30*/  @P0 BRA `(.L_x_1) ;  /* 0xfffffbc000d00947 */ /* 0x000fea000383ffff */
[----:B-----5:R-:W2:Y:S04]  /*6bc40*/  LDL.LU R61, [R1+0x380] ;  /* 0x00038000013d7983 */ /* 0x020ea80000300800 */
[----:B------:R-:W3:Y:S04]  /*6bc50*/  LDL.LU R0, [R1+0x94c] ;  /* 0x00094c0001007983 */ /* 0x000ee80000300800 */
[----:B------:R-:W3:Y:S04]  /*6bc60*/  LDL.LU R2, [R1+0xb9c] ;  /* 0x000b9c0001027983 */ /* 0x000ee80000300800 */
[----:B------:R-:W4:Y:S04]  /*6bc70*/  LDL.LU R60, [R1+0x944] ;  /* 0x00094400013c7983 */ /* 0x000f280000300800 */
[----:B------:R-:W4:Y:S04]  /*6bc80*/  LDL.LU R3, [R1+0xb94] ;  /* 0x000b940001037983 */ /* 0x000f280000300800 */
        /* <DEDUP_REMOVED lines=24> */
[----:B------:R0:W-:Y:S04]  /*6be10*/  STL [R1+0x2678], R26 ;  /* 0x0026781a01007387 */ /* 0x0001e80000100800 */
[----:B0-----:R-:W2:Y:S04]  /*6be20*/  LDL.LU R26, [R1+0xa40] ;  /* 0x000a4000011a7983 */ /* 0x001ea80000300800 */
        /* <DEDUP_REMOVED lines=27> */
[----:B0-----:R-:W2:Y:S01]  /*6bfe0*/  LDL.LU R28, [R1+0x93c] ;  /* 0x00093c00011c7983 */ /* 0x001ea20000300800 */
[----:B---3--:R-:W-:-:S02]  /*6bff0*/  F2FP.BF16.F32.PACK_AB R0, R0, R2 ;  /* 0x000000020000723e */ /* 0x008fc400000010ff */
[----:B----4-:R-:W-:Y:S01]  /*6c000*/  F2FP.BF16.F32.PACK_AB R3, R60, R3 ;  /* 0x000000033c03723e */ /* 0x010fe200000010ff */
[----:B------:R-:W-:Y:S01]  /*6c010*/  STL [R1+0x263c], R25 ;  /* 0x00263c1901007387 */ /* 0x000fe20000100800 */
[----:B--2---:R-:W-:-:S03]  /*6c020*/  F2FP.BF16.F32.PACK_AB R2, R4, R7 ;  /* 0x000000070402723e */ /* 0x004fc600000010ff */
        /* <DEDUP_REMOVED lines=8> */
[----:B------:R1:W-:Y:S01]  /*6c0b0*/  STL [R1+0x2618], R8 ;  /* 0x0026180801007387 */ /* 0x0003e20000100800 */
[----:B0-----:R-:W-:-:S02]  /*6c0c0*/  F2FP.BF16.F32.PACK_AB R12, R36, R37 ;  /* 0x00000025240c723e */ /* 0x001fc400000010ff */
[----:B-1----:R-:W-:Y:S02]  /*6c0d0*/  F2FP.BF16.F32.PACK_AB R8, R32, R33 ;  /* 0x000000212008723e */ /* 0x002fe400000010ff */
[----:B------:R-:W-:-:S05]  /*6c0e0*/  F2FP.BF16.F32.PACK_AB R9, R28, R29 ;  /* 0x0000001d1c09723e */ /* 0x000fca00000010ff */
[----:B------:R0:W-:Y:S04]  /*6c0f0*/  STL [R1+0x31c], R9 ;  /* 0x00031c0901007387 */ /* 0x0001e80000100800 */
[----:B------:R1:W-:Y:S04]  /*6c100*/  STL [R1+0x318], R8 ;  /* 0x0003180801007387 */ /* 0x0003e80000100800 */
[----:B------:R2:W-:Y:S01]  /*6c110*/  STL [R1+0x314], R12 ;  /* 0x0003140c01007387 */ /* 0x0005e20000100800 */
[----:B0-----:R-:W-:Y:S02]  /*6c120*/  F2FP.BF16.F32.PACK_AB R9, R48, R49 ;  /* 0x000000313009723e */ /* 0x001fe400000010ff */
[----:B-1----:R-:W-:-:S03]  /*6c130*/  F2FP.BF16.F32.PACK_AB R8, R40, R52 ;  /* 0x000000342808723e */ /* 0x002fc600000010ff */
[----:B------:R0:W-:Y:S01]  /*6c140*/  STL [R1+0x310], R9 ;  /* 0x0003100901007387 */ /* 0x0001e20000100800 */
[----:B--2---:R-:W-:-:S03]  /*6c150*/  F2FP.BF16.F32.PACK_AB R12, R53, R56 ;  /* 0x00000038350c723e */ /* 0x004fc600000010ff */
[----:B------:R1:W-:Y:S04]  /*6c160*/  STL [R1+0x30c], R8 ;  /* 0x00030c0801007387 */ /* 0x0003e80000100800 */
[----:B------:R-:W-:Y:S01]  /*6c170*/  STL [R1+0x308], R12 ;  /* 0x0003080c01007387 */ /* 0x000fe20000100800 */
[----:B0-----:R-:W-:Y:S02]  /*6c180*/  F2FP.BF16.F32.PACK_AB R9, R57, R43 ;  /* 0x0000002b3909723e */ /* 0x001fe400000010ff */
[----:B-1----:R-:W-:-:S03]  /*6c190*/  F2FP.BF16.F32.PACK_AB R8, R26, R61 ;  /* 0x0000003d1a08723e */ /* 0x002fc600000010ff */
[----:B------:R-:W-:Y:S04]  /*6c1a0*/  STL [R1+0x304], R9 ;  /* 0x0003040901007387 */ /* 0x000fe80000100800 */
[----:B------:R-:W-:Y:S04]  /*6c1b0*/  STL [R1+0x300], R8 ;  /* 0x0003000801007387 */ /* 0x000fe80000100800 */
[----:B------:R0:W-:Y:S04]  /*6c1c0*/  STL [R1+0x2fc], R0 ;  /* 0x0002fc0001007387 */ /* 0x0001e80000100800 */
[----:B------:R1:W-:Y:S04]  /*6c1d0*/  STL [R1+0x2f8], R3 ;  /* 0x0002f80301007387 */ /* 0x0003e80000100800 */
[----:B------:R2:W-:Y:S01]  /*6c1e0*/  STL [R1+0x2f4], R2 ;  /* 0x0002f40201007387 */ /* 0x0005e20000100800 */
[----:B0-----:R-:W-:-:S02]  /*6c1f0*/  F2FP.BF16.F32.PACK_AB R0, R5, R6 ;  /* 0x000000060500723e */ /* 0x001fc400000010ff */
[----:B-1----:R-:W-:-:S03]  /*6c200*/  F2FP.BF16.F32.PACK_AB R3, R44, R45 ;  /* 0x0000002d2c03723e */ /* 0x002fc600000010ff */
[----:B------:R0:W-:Y:S01]  /*6c210*/  STL [R1+0x2f0], R0 ;  /* 0x0002f00001007387 */ /* 0x0001e20000100800 */
[----:B--2---:R-:W-:-:S03]  /*6c220*/  F2FP.BF16.F32.PACK_AB R2, R46, R47 ;  /* 0x0000002f2e02723e */ /* 0x004fc600000010ff */
[----:B------:R1:W-:Y:S04]  /*6c230*/  STL [R1+0x2ec], R3 ;  /* 0x0002ec0301007387 */ /* 0x0003e80000100800 */
[----:B------:R2:W-:Y:S01]  /*6c240*/  STL [R1+0x2e8], R2 ;  /* 0x0002e80201007387 */ /* 0x0005e20000100800 */
[----:B0-----:R-:W-:Y:S02]  /*6c250*/  F2FP.BF16.F32.PACK_AB R0, R30, R31 ;  /* 0x0000001f1e00723e */ /* 0x001fe400000010ff */
        /* <DEDUP_REMOVED lines=15> */
[----:B------:R-:W-:Y:S04]  /*6c350*/  STL [R1+0x2c8], R3 ;  /* 0x0002c80301007387 */ /* 0x000fe80000100800 */
[----:B------:R-:W2:Y:S01]  /*6c360*/  LDL.LU R26, [R1+0x14c] ;  /* 0x00014c00011a7983 */ /* 0x000ea20000300800 */
[----:B0-----:R-:W-:-:S03]  /*6c370*/  F2FP.BF16.F32.PACK_AB R0, R42, R39 ;  /* 0x000000272a00723e */ /* 0x001fc600000010ff */
[----:B------:R-:W-:Y:S04]  /*6c380*/  STL [R1+0x2c4], R2 ;  /* 0x0002c40201007387 */ /* 0x000fe80000100800 */
[----:B------:R-:W2:Y:S04]  /*6c390*/  LDL.LU R43, [R1+0x91c] ;  /* 0x00091c00012b7983 */ /* 0x000ea80000300800 */
[----:B------:R0:W-:Y:S04]  /*6c3a0*/  STL [R1+0x2c0], R0 ;  /* 0x0002c00001007387 */ /* 0x0001e80000100800 */
        /* <DEDUP_REMOVED lines=56> */
[----:B--2---:R-:W-:-:S03]  /*6c730*/  F2FP.BF16.F32.PACK_AB R43, R26, R43 ;  /* 0x0000002b1a2b723e */ /* 0x004fc600000010ff */
[----:B------:R-:W2:Y:S04]  /*6c740*/  LDL.LU R26, [R1+0x2678] ;  /* 0x00267800011a7983 */ /* 0x000ea80000300800 */
[----:B------:R0:W-:Y:S01]  /*6c750*/  STL [R1+0x2bc], R43 ;  /* 0x0002bc2b01007387 */ /* 0x0001e20000100800 */
[----:B---3--:R-:W-:-:S03]  /*6c760*/  F2FP.BF16.F32.PACK_AB R56, R57, R56 ;  /* 0x000000383938723e */ /* 0x008fc600000010ff */
[----:B0-----:R-:W3:Y:S01]  /*6c770*/  LDL.LU R43, [R1+0x2674] ;  /* 0x00267400012b7983 */ /* 0x001ee20000300800 */
[----:B----4-:R-:W-:-:S03]  /*6c780*/  F2FP.BF16.F32.PACK_AB R52, R53, R52 ;  /* 0x000000343534723e */ /* 0x010fc600000010ff */
[----:B------:R-:W4:Y:S04]  /*6c790*/  LDL.LU R57, [R1+0x2670] ;  /* 0x0026700001397983 */ /* 0x000f280000300800 */
[----:B------:R0:W-:Y:S01]  /*6c7a0*/  STL [R1+0x2b8], R56 ;  /* 0x0002b83801007387 */ /* 0x0001e20000100800 */
[----:B------:R-:W-:-:S03]  /*6c7b0*/  F2FP.BF16.F32.PACK_AB R49, R40, R49 ;  /* 0x000000312831723e */ /* 0x000fc600000010ff */
[----:B0-----:R-:W4:Y:S01]  /*6c7c0*/  LDL.LU R56, [R1+0x266c] ;  /* 0x00266c0001387983 */ /* 0x001f220000300800 */
[----:B------:R-:W-:-:S03]  /*6c7d0*/  F2FP.BF16.F32.PACK_AB R37, R48, R37 ;  /* 0x000000253025723e */ /* 0x000fc600000010ff */
[----:B------:R-:W4:Y:S04]  /*6c7e0*/  LDL.LU R53, [R1+0x2668] ;  /* 0x0026680001357983 */ /* 0x000f280000300800 */
[----:B------:R0:W-:Y:S01]  /*6c7f0*/  STL [R1+0x2b4], R52 ;  /* 0x0002b43401007387 */ /* 0x0001e20000100800 */
[----:B------:R-:W-:-:S03]  /*6c800*/  F2FP.BF16.F32.PACK_AB R33, R36, R33 ;  /* 0x000000212421723e */ /* 0x000fc600000010ff */
[----:B0-----:R-:W4:Y:S04]  /*6c810*/  LDL.LU R52, [R1+0x2664] ;  /* 0x0026640001347983 */ /* 0x001f280000300800 */
[----:B------:R-:W4:Y:S04]  /*6c820*/  LDL.LU R40, [R1+0x2660] ;  /* 0x0026600001287983 */ /* 0x000f280000300800 */
[----:B------:R0:W-:Y:S01]  /*6c830*/  STL [R1+0x2b0], R49 ;  /* 0x0002b03101007387 */ /* 0x0001e20000100800 */
[----:B------:R-:W-:Y:S02]  /*6c840*/  F2FP.BF16.F32.PACK_AB R41, R32, R41 ;  /* 0x000000292029723e */ /* 0x000fe400000010ff */
[----:B------:R-:W-:Y:S01]  /*6c850*/  F2FP.BF16.F32.PACK_AB R39, R42, R39 ;  /* 0x000000272a27723e */ /* 0x000fe200000010ff */
[----:B0-----:R-:W4:Y:S04]  /*6c860*/  LDL.LU R49, [R1+0x265c] ;  /* 0x00265c0001317983 */ /* 0x001f280000300800 */
[----:B------:R-:W4:Y:S04]  /*6c870*/  LDL.LU R48, [R1+0x2658] ;  /* 0x0026580001307983 */ /* 0x000f280000300800 */
[----:B------:R0:W-:Y:S04]  /*6c880*/  STL [R1+0x2ac], R37 ;  /* 0x0002ac2501007387 */ /* 0x0001e80000100800 */
[----:B0-----:R-:W4:Y:S04]  /*6c890*/  LDL.LU R37, [R1+0x2654] ;  /* 0x0026540001257983 */ /* 0x001f280000300800 */
[----:B------:R-:W4:Y:S04]  /*6c8a0*/  LDL.LU R36, [R1+0x2650] ;  /* 0x0026500001247983 */ /* 0x000f280000300800 */
[----:B------:R0:W-:Y:S04]  /*6c8b0*/  STL [R1+0x2a8], R33 ;  /* 0x0002a82101007387 */ /* 0x0001e80000100800 */
[----:B0-----:R-:W4:Y:S04]  /*6c8c0*/  LDL.LU R33, [R1+0x264c] ;  /* 0x00264c0001217983 */ /* 0x001f280000300800 */
[----:B------:R-:W4:Y:S04]  /*6c8d0*/  LDL.LU R32, [R1+0x2648] ;  /* 0x0026480001207983 */ /* 0x000f280000300800 */
[----:B------:R0:W-:Y:S04]  /*6c8e0*/  STL [R1+0x2a4], R41 ;  /* 0x0002a42901007387 */ /* 0x0001e80000100800 */
[----:B0-----:R-:W2:Y:S04]  /*6c8f0*/  LDL.LU R41, [R1+0xa98] ;  /* 0x000a980001297983 */ /* 0x001ea80000300800 */
[----:B------:R-:W2:Y:S04]  /*6c900*/  LDL.LU R42, [R1+0xb68] ;  /* 0x000b6800012a7983 */ /* 0x000ea80000300800 */
[----:B------:R0:W-:Y:S04]  /*6c910*/  STL [R1+0x2a0], R39 ;  /* 0x0002a02701007387 */ /* 0x0001e80000100800 */
[----:B0-----:R-:W3:Y:S01]  /*6c920*/  LDL.LU R39, [R1+0xb60] ;  /* 0x000b600001277983 */ /* 0x001ee20000300800 */
[----:B------:R-:W-:-:S02]  /*6c930*/  F2FP.BF16.F32.PACK_AB R28, R29, R28 ;  /* 0x0000001c1d1c723e */ /* 0x000fc400000010ff */
[----:B------:R-:W-:Y:S01]  /*6c940*/  F2FP.BF16.F32.PACK_AB R24, R25, R24 ;  /* 0x000000181918723e */ /* 0x000fe200000010ff */
[----:B------:R-:W4:Y:S01]  /*6c950*/  LDL.LU R29, [R1+0x2644] ;  /* 0x00264400011d7983 */ /* 0x000f220000300800 */
[----:B------:R-:W-:-:S03]  /*6c960*/  F2FP.BF16.F32.PACK_AB R20, R21, R20 ;  /* 0x000000141514723e */ /* 0x000fc600000010ff */
[----:B------:R0:W-:Y:S01]  /*6c970*/  STL [R1+0x29c], R28 ;  /* 0x00029c1c01007387 */ /* 0x0001e20000100800 */
[----:B------:R-:W-:Y:S02]  /*6c980*/  F2FP.BF16.F32.PACK_AB R16, R17, R16 ;  /* 0x000000101110723e */ /* 0x000fe400000010ff */
[----:B------:R-:W-:Y:S01]  /*6c990*/  F2FP.BF16.F32.PACK_AB R12, R13, R12 ;  /* 0x0000000c0d0c723e */ /* 0x000fe200000010ff */
[----:B0-----:R-:W4:Y:S04]  /*6c9a0*/  LDL.LU R28, [R1+0x2640] ;  /* 0x00264000011c7983 */ /* 0x001f280000300800 */
        /* <DEDUP_REMOVED lines=14> */
[----:B------:R0:W-:Y:S04]  /*6ca90*/  STL [R1+0x28c], R12 ;  /* 0x00028c0c01007387 */ /* 0x0001e80000100800 */
[----:B0-----:R-:W4:Y:S04]  /*6caa0*/  LDL.LU R12, [R1+0x2620] ;  /* 0x00262000010c7983 */ /* 0x001f280000300800 */
[----:B------:R-:W4:Y:S04]  /*6cab0*/  LDL.LU R9, [R1+0x261c] ;  /* 0x00261c0001097983 */ /* 0x000f280000300800 */
[----:B------:R0:W-:Y:S04]  /*6cac0*/  STL [R1+0x288], R8 ;  /* 0x0002880801007387 */ /* 0x0001e80000100800 */
[----:B0-----:R-:W4:Y:S04]  /*6cad0*/  LDL.LU R8, [R1+0x2618] ;  /* 0x0026180001087983 */ /* 0x001f280000300800 */
[----:B------:R0:W-:Y:S04]  /*6cae0*/  STL [R1+0x284], R0 ;  /* 0x0002840001007387 */ /* 0x0001e80000100800 */
[----:B------:R1:W-:Y:S01]  /*6caf0*/  STL [R1+0x280], R2 ;  /* 0x0002800201007387 */ /* 0x0003e20000100800 */
[----:B0-----:R-:W-:-:S03]  /*6cb00*/  F2FP.BF16.F32.PACK_AB R0, R7, R5 ;  /* 0x000000050700723e */ /* 0x001fc600000010ff */
[----:B------:R0:W-:Y:S01]  /*6cb10*/  STL [R1+0x27c], R3 ;  /* 0x00027c0301007387 */ /* 0x0001e20000100800 */
[----:B-1----:R-:W-:-:S03]  /*6cb20*/  F2FP.BF16.F32.PACK_AB R2, R6, R44 ;  /* 0x0000002c0602723e */ /* 0x002fc600000010ff */
        /* <DEDUP_REMOVED lines=22> */
[----:B-1----:R-:W4:Y:S04]  /*6cc90*/  LDL.LU R2, [R1+0x99c] ;  /* 0x00099c0001027983 */ /* 0x002f280000300800 */
[----:B------:R0:W-:Y:S04]  /*6cca0*/  STL [R1+0x24c], R3 ;  /* 0x00024c0301007387 */ /* 0x0001e80000100800 */
        /* <DEDUP_REMOVED lines=8> */
[----:B0-----:R-:W4:Y:S01]  /*6cd30*/  LDL.LU R3, [R1+0x998] ;  /* 0x0009980001037983 */ /* 0x001f220000300800 */
[----:B--2---:R-:W-:-:S05]  /*6cd40*/  F2FP.BF16.F32.PACK_AB R4, R41, R42 ;  /* 0x0000002a2904723e */ /* 0x004fca00000010ff */
[----:B------:R0:W-:Y:S01]  /*6cd50*/  STL [R1+0x244], R4 ;  /* 0x0002440401007387 */ /* 0x0001e20000100800 */
[----:B---3--:R-:W-:-:S03]  /*6cd60*/  F2FP.BF16.F32.PACK_AB R0, R38, R39 ;  /* 0x000000272600723e */ /* 0x008fc600000010ff */
[----:B0-----:R-:W2:Y:S04]  /*6cd70*/  LDL.LU R4, [R1+0xaf8] ;  /* 0x000af80001047983 */ /* 0x001ea80000300800 */
[----:B------:R4:W-:Y:S04]  /*6cd80*/  STL [R1+0x240], R0 ;  /* 0x0002400001007387 */ /* 0x0009e80000100800 */
        /* <DEDUP_REMOVED lines=24> */
[----:B----4-:R-:W-:-:S05]  /*6cf10*/  F2FP.BF16.F32.PACK_AB R0, R2, R60 ;  /* 0x0000003c0200723e */ /* 0x010fca00000010ff */
[----:B------:R-:W-:Y:S01]  /*6cf20*/  STL [R1+0x23c], R0 ;  /* 0x00023c0001007387 */ /* 0x000fe20000100800 */
[----:B------:R-:W-:-:S05]  /*6cf30*/  F2FP.BF16.F32.PACK_AB R18, R18, R19 ;  /* 0x000000131212723e */ /* 0x000fca00000010ff */
[----:B------:R0:W-:Y:S01]  /*6cf40*/  STL [R1+0x238], R18 ;  /* 0x0002381201007387 */ /* 0x0001e20000100800 */
[----:B------:R-:W-:-:S03]  /*6cf50*/  F2FP.BF16.F32.PACK_AB R2, R22, R23 ;  /* 0x000000171602723e */ /* 0x000fc600000010ff */
[----:B0-----:R-:W4:Y:S01]  /*6cf60*/  LDL.LU R18, [R1+0xbdc] ;  /* 0x000bdc0001127983 */ /* 0x001f220000300800 */
[----:B------:R-:W-:-:S03]  /*6cf70*/  F2FP.BF16.F32.PACK_AB R0, R54, R55 ;  /* 0x000000373600723e */ /* 0x000fc600000010ff */
[----:B------:R-:W-:Y:S04]  /*6cf80*/  STL [R1+0x234], R2 ;  /* 0x0002340201007387 */ /* 0x000fe80000100800 */
[----:B------:R-:W4:Y:S04]  /*6cf90*/  LDL.LU R19, [R1+0xbd4] ;  /* 0x000bd40001137983 */ /* 0x000f280000300800 */
[----:B------:R3:W-:Y:S04]  /*6cfa0*/  STL [R1+0x230], R0 ;  /* 0x0002300001007387 */ /* 0x0007e80000100800 */
[----:B------:R-:W4:Y:S04]  /*6cfb0*/  LDL.LU R22, [R1+0x9b8] ;  /* 0x0009b80001167983 */ /* 0x000f280000300800 */
[----:B------:R-:W4:Y:S04]  /*6cfc0*/  LDL.LU R55, [R1+0xbb8] ;  /* 0x000bb80001377983 */ /* 0x000f280000300800 */
[----:B------:R-:W4:Y:S04]  /*6cfd0*/  LDL.LU R23, [R1+0x9b0] ;  /* 0x0009b00001177983 */ /* 0x000f280000300800 */
[----:B------:R-:W4:Y:S01]  /*6cfe0*/  LDL.LU R54, [R1+0xbb0] ;  /* 0x000bb00001367983 */ /* 0x000f220000300800 */
[----:B---3--:R-:W-:-:S03]  /*6cff0*/  F2FP.BF16.F32.PACK_AB R0, R26, R27 ;  /* 0x0000001b1a00723e */ /* 0x008fc600000010ff */
[----:B------:R-:W3:Y:S01]  /*6d000*/  LDL.LU R26, [R1+0xbd8] ;  /* 0x000bd800011a7983 */ /* 0x000ee20000300800 */
[----:B--2---:R-:W-:-:S05]  /*6d010*/  F2FP.BF16.F32.PACK_AB R2, R3, R4 ;  /* 0x000000040302723e */ /* 0x004fca00000010ff */
[----:B------:R0:W-:Y:S04]  /*6d020*/  STL [R1+0x22c], R2 ;  /* 0x00022c0201007387 */ /* 0x0001e80000100800 */
[----:B------:R-:W2:Y:S04]  /*6d030*/  LDL.LU R27, [R1+0xbd0] ;  /* 0x000bd000011b7983 */ /* 0x000ea80000300800 */
[----:B------:R1:W-:Y:S01]  /*6d040*/  STL [R1+0x228], R0 ;  /* 0x0002280001007387 */ /* 0x0003e20000100800 */
[----:B0-----:R-:W-:Y:S02]  /*6d050*/  F2FP.BF16.F32.PACK_AB R2, R7, R5 ;  /* 0x000000050702723e */ /* 0x001fe400000010ff */
[----:B-1----:R-:W-:-:S02]  /*6d060*/  F2FP.BF16.F32.PACK_AB R0, R50, R51 ;  /* 0x000000333200723e */ /* 0x002fc400000010ff */
[----:B------:R-:W2:Y:S04]  /*6d070*/  LDL.LU R50, [R1+0x9dc] ;  /* 0x0009dc0001327983 */ /* 0x000ea80000300800 */
[----:B------:R0:W-:Y:S01]  /*6d080*/  STL [R1+0x224], R2 ;  /* 0x0002240201007387 */ /* 0x0001e20000100800 */
[----:B------:R-:W-:-:S03]  /*6d090*/  F2FP.BF16.F32.PACK_AB R3, R45, R46 ;  /* 0x0000002e2d03723e */ /* 0x000fc600000010ff */
[----:B------:R-:W2:Y:S04]  /*6d0a0*/  LDL.LU R51, [R1+0xbfc] ;  /* 0x000bfc0001337983 */ /* 0x000ea80000300800 */
[----:B------:R1:W-:Y:S01]  /*6d0b0*/  STL [R1+0x220], R0 ;  /* 0x0002200001007387 */ /* 0x0003e20000100800 */
[----:B0-----:R-:W-:Y:S02]  /*6d0c0*/  F2FP.BF16.F32.PACK_AB R2, R47, R30 ;  /* 0x0000001e2f02723e */ /* 0x001fe400000010ff */
[----:B-1----:R-:W-:-:S05]  /*6d0d0*/  F2FP.BF16.F32.PACK_AB R0, R6, R44 ;  /* 0x0000002c0600723e */ /* 0x002fca00000010ff */
[----:B------:R0:W-:Y:S04]  /*6d0e0*/  STL [R1+0x21c], R0 ;  /* 0x00021c0001007387 */ /* 0x0001e80000100800 */
[----:B------:R-:W-:Y:S01]  /*6d0f0*/  STL [R1+0x218], R3 ;  /* 0x0002180301007387 */ /* 0x000fe20000100800 */
[----:B0-----:R-:W-:-:S03]  /*6d100*/  F2FP.BF16.F32.PACK_AB R0, R41, R42 ;  /* 0x0000002a2900723e */ /* 0x001fc600000010ff */
[----:B------:R-:W2:Y:S04]  /*6d110*/  LDL.LU R41, [R1+0xbf4] ;  /* 0x000bf40001297983 */ /* 0x000ea80000300800 */
[----:B------:R0:W-:Y:S04]  /*6d120*/  STL [R1+0x214], R2 ;  /* 0x0002140201007387 */ /* 0x0001e80000100800 */
[----:B------:R-:W2:Y:S04]  /*6d130*/  LDL.LU R42, [R1+0xc0c] ;  /* 0x000c0c00012a7983 */ /* 0x000ea80000300800 */
[----:B------:R1:W-:Y:S01]  /*6d140*/  STL [R1+0x210], R0 ;  /* 0x0002100001007387 */ /* 0x0003e20000100800 */
[----:B0-----:R-:W-:-:S02]  /*6d150*/  F2FP.BF16.F32.PACK_AB R2, R31, R34 ;  /* 0x000000221f02723e */ /* 0x001fc400000010ff */
[----:B-1----:R-:W-:Y:S02]  /*6d160*/  F2FP.BF16.F32.PACK_AB R0, R43, R38 ;  /* 0x000000262b00723e */ /* 0x002fe400000010ff */
[----:B------:R-:W2:Y:S04]  /*6d170*/  LDL.LU R43, [R1+0xc04] ;  /* 0x000c0400012b7983 */ /* 0x000ea80000300800 */
[----:B------:R0:W-:Y:S04]  /*6d180*/  STL [R1+0x20c], R2 ;  /* 0x00020c0201007387 */ /* 0x0001e80000100800 */
[----:B------:R-:W2:Y:S01]  /*6d190*/  LDL.LU R38, [R1+0xbf8] ;  /* 0x000bf80001267983 */ /* 0x000ea20000300800 */
[----:B------:R-:W-:-:S03]  /*6d1a0*/  F2FP.BF16.F32.PACK_AB R59, R14, R59 ;  /* 0x0000003b0e3b723e */ /* 0x000fc600000010ff */
[----:B------:R1:W-:Y:S01]  /*6d1b0*/  STL [R1+0x208], R0 ;  /* 0x0002080001007387 */ /* 0x0003e20000100800 */
[----:B0-----:R-:W-:Y:S02]  /*6d1c0*/  F2FP.BF16.F32.PACK_AB R2, R35, R10 ;  /* 0x0000000a2302723e */ /* 0x001fe400000010ff */
[----:B------:R-:W-:Y:S02]  /*6d1d0*/  F2FP.BF16.F32.PACK_AB R58, R15, R58 ;  /* 0x0000003a0f3a723e */ /* 0x000fe400000010ff */
[----:B-1----:R-:W-:Y:S02]  /*6d1e0*/  F2FP.BF16.F32.PACK_AB R0, R11, R39 ;  /* 0x000000270b00723e */ /* 0x002fe400000010ff */
[----:B------:R-:W2:Y:S04]  /*6d1f0*/  LDL.LU R39, [R1+0xbf0] ;  /* 0x000bf00001277983 */ /* 0x000ea80000300800 */
[----:B------:R-:W-:Y:S04]  /*6d200*/  STL [R1+0x204], R2 ;  /* 0x0002040201007387 */ /* 0x000fe80000100800 */
[----:B------:R0:W-:Y:S04]  /*6d210*/  STL [R1+0x200], R0 ;  /* 0x0002000001007387 */ /* 0x0001e80000100800 */
[----:B------:R-:W-:Y:S04]  /*6d220*/  STL [R1+0x2508], R59 ;  /* 0x0025083b01007387 */ /* 0x000fe80000100800 */
[----:B------:R-:W-:Y:S01]  /*6d230*/  STL [R1+0x250c], R58 ;  /* 0x00250c3a01007387 */ /* 0x000fe20000100800 */
[----:B----4-:R-:W-:-:S02]  /*6d240*/  F2FP.BF16.F32.PACK_AB R57, R18, R57 ;  /* 0x000000391239723e */ /* 0x010fc400000010ff */
[----:B------:R-:W-:-:S03]  /*6d250*/  F2FP.BF16.F32.PACK_AB R56, R19, R56 ;  /* 0x000000381338723e */ /* 0x000fc600000010ff */
[----:B------:R-:W-:Y:S04]  /*6d260*/  STL [R1+0x2510], R57 ;  /* 0x0025103901007387 */ /* 0x000fe80000100800 */
[----:B------:R-:W-:Y:S01]  /*6d270*/  STL [R1+0x2514], R56 ;  /* 0x0025143801007387 */ /* 0x000fe20000100800 */
[----:B------:R-:W-:Y:S02]  /*6d280*/  F2FP.BF16.F32.PACK_AB R55, R22, R55 ;  /* 0x000000371637723e */ /* 0x000fe400000010ff */
[----:B------:R-:W-:-:S03]  /*6d290*/  F2FP.BF16.F32.PACK_AB R54, R23, R54 ;  /* 0x000000361736723e */ /* 0x000fc600000010ff */
[----:B------:R-:W-:Y:S04]  /*6d2a0*/  STL [R1+0x2518], R55 ;  /* 0x0025183701007387 */ /* 0x000fe80000100800 */
[----:B------:R-:W-:Y:S01]  /*6d2b0*/  STL [R1+0x251c], R54 ;  /* 0x00251c3601007387 */ /* 0x000fe20000100800 */
[----:B---3--:R-:W-:-:S05]  /*6d2c0*/  F2FP.BF16.F32.PACK_AB R53, R26, R53 ;  /* 0x000000351a35723e */ /* 0x008fca00000010ff */
[----:B------:R-:W-:Y:S04]  /*6d2d0*/  STL [R1+0x2520], R53 ;  /* 0x0025203501007387 */ /* 0x000fe80000100800 */
[----:B------:R-:W3:Y:S04]  /*6d2e0*/  LDL.LU R34, [R1+0xc08] ;  /* 0x000c080001227983 */ /* 0x000ee80000300800 */
[----:B------:R-:W3:Y:S04]  /*6d2f0*/  LDL.LU R35, [R1+0xc18] ;  /* 0x000c180001237983 */ /* 0x000ee80000300800 */
[----:B------:R-:W4:Y:S04]  /*6d300*/  LDL.LU R18, [R1+0xc00] ;  /* 0x000c000001127983 */ /* 0x000f280000300800 */
[----:B------:R-:W4:Y:S01]  /*6d310*/  LDL.LU R19, [R1+0xc10] ;  /* 0x000c100001137983 */ /* 0x000f220000300800 */
[----:B--2---:R-:W-:-:S05]  /*6d320*/  F2FP.BF16.F32.PACK_AB R52, R27, R52 ;  /* 0x000000341b34723e */ /* 0x004fca00000010ff */
[----:B------:R-:W-:Y:S01]  /*6d330*/  STL [R1+0x2524], R52 ;  /* 0x0025243401007387 */ /* 0x000fe20000100800 */
[----:B------:R-:W-:-:S05]  /*6d340*/  F2FP.BF16.F32.PACK_AB R51, R50, R51 ;  /* 0x000000333233723e */ /* 0x000fca00000010ff */
[----:B------:R-:W-:Y:S01]  /*6d350*/  STL [R1+0x2528], R51 ;  /* 0x0025283301007387 */ /* 0x000fe20000100800 */
[----:B------:R-:W-:Y:S02]  /*6d360*/  F2FP.BF16.F32.PACK_AB R50, R40, R41 ;  /* 0x000000292832723e */ /* 0x000fe400000010ff */
[----:B------:R-:W-:-:S03]  /*6d370*/  F2FP.BF16.F32.PACK_AB R49, R42, R49 ;  /* 0x000000312a31723e */ /* 0x000fc600000010ff */
[----:B------:R-:W-:Y:S04]  /*6d380*/  STL [R1+0x252c], R50 ;  /* 0x00252c3201007387 */ /* 0x000fe80000100800 */
[----:B------:R1:W-:Y:S01]  /*6d390*/  STL [R1+0x2530], R49 ;  /* 0x0025303101007387 */ /* 0x0003e20000100800 */
[----:B------:R-:W-:Y:S02]  /*6d3a0*/  F2FP.BF16.F32.PACK_AB R48, R43, R48 ;  /* 0x000000302b30723e */ /* 0x000fe400000010ff */
[----:B------:R-:W-:-:S03]  /*6d3b0*/  F2FP.BF16.F32.PACK_AB R47, R37, R38 ;  /* 0x00000026252f723e */ /* 0x000fc600000010ff */
[----:B------:R-:W-:Y:S04]  /*6d3c0*/  STL [R1+0x2534], R48 ;  /* 0x0025343001007387 */ /* 0x000fe80000100800 */
[----:B------:R-:W-:Y:S04]  /*6d3d0*/  STL [R1+0x2538], R47 ;  /* 0x0025382f01007387 */ /* 0x000fe80000100800 */
[----:B------:R-:W2:Y:S04]  /*6d3e0*/  LDL.LU R10, [R1+0x9ec] ;  /* 0x0009ec00010a7983 */ /* 0x000ea80000300800 */
[----:B------:R-:W2:Y:S04]  /*6d3f0*/  LDL.LU R43, [R1+0xc3c] ;  /* 0x000c3c00012b7983 */ /* 0x000ea80000300800 */
[----:B------:R-:W2:Y:S04]  /*6d400*/  LDL.LU R11, [R1+0x9e4] ;  /* 0x0009e400010b7983 */ /* 0x000ea80000300800 */
[----:B------:R-:W2:Y:S04]  /*6d410*/  LDL.LU R42, [R1+0xc34] ;  /* 0x000c3400012a7983 */ /* 0x000ea80000300800 */
[----:B------:R-:W2:Y:S01]  /*6d420*/  LDL.LU R14, [R1+0xc4c] ;  /* 0x000c4c00010e7983 */ /* 0x000ea20000300800 */
[----:B------:R-:W-:-:S03]  /*6d430*/  F2FP.BF16.F32.PACK_AB R46, R36, R39 ;  /* 0x00000027242e723e */ /* 0x000fc600000010ff */
        /* <DEDUP_REMOVED lines=11> */
[----:B------:R-:W-:Y:S01]  /*6d4f0*/  STL [R1+0x253c], R46 ;  /* 0x00253c2e01007387 */ /* 0x000fe20000100800 */
[----:B---3--:R-:W-:-:S05]  /*6d500*/  F2FP.BF16.F32.PACK_AB R45, R34, R35 ;  /* 0x00000023222d723e */ /* 0x008fca00000010ff */
[----:B------:R-:W-:Y:S04]  /*6d510*/  STL [R1+0x2540], R45 ;  /* 0x0025402d01007387 */ /* 0x000fe80000100800 */
[----:B0-----:R-:W3:Y:S04]  /*6d520*/  LDL.LU R0, [R1+0x9fc] ;  /* 0x0009fc0001007983 */ /* 0x001ee80000300800 */
[----:B------:R-:W3:Y:S04]  /*6d530*/  LDL.LU R35, [R1+0xc6c] ;  /* 0x000c6c0001237983 */ /* 0x000ee80000300800 */
[----:B------:R-:W3:Y:S04]  /*6d540*/  LDL.LU R2, [R1+0x9f4] ;  /* 0x0009f40001027983 */ /* 0x000ee80000300800 */
[----:B------:R-:W3:Y:S04]  /*6d550*/  LDL.LU R34, [R1+0xc64] ;  /* 0x000c640001227983 */ /* 0x000ee80000300800 */
[----:B------:R-:W3:Y:S04]  /*6d560*/  LDL.LU R60, [R1+0xc8c] ;  /* 0x000c8c00013c7983 */ /* 0x000ee80000300800 */
[----:B------:R-:W3:Y:S01]  /*6d570*/  LDL.LU R3, [R1+0xc84] ;  /* 0x000c840001037983 */ /* 0x000ee20000300800 */
[----:B----4-:R-:W-:-:S03]  /*6d580*/  F2FP.BF16.F32.PACK_AB R44, R18, R19 ;  /* 0x00000013122c723e */ /* 0x010fc600000010ff */
[----:B------:R-:W4:Y:S04]  /*6d590*/  LDL.LU R5, [R1+0x9f8] ;  /* 0x0009f80001057983 */ /* 0x000f280000300800 */
[----:B------:R-:W4:Y:S04]  /*6d5a0*/  LDL.LU R31, [R1+0xc68] ;  /* 0x000c6800011f7983 */ /* 0x000f280000300800 */
[----:B------:R-:W4:Y:S04]  /*6d5b0*/  LDL.LU R6, [R1+0x9f0] ;  /* 0x0009f00001067983 */ /* 0x000f280000300800 */
[----:B------:R-:W4:Y:S04]  /*6d5c0*/  LDL.LU R30, [R1+0xc60] ;  /* 0x000c6000011e7983 */ /* 0x000f280000300800 */
[----:B------:R-:W4:Y:S04]  /*6d5d0*/  LDL.LU R18, [R1+0xc88] ;  /* 0x000c880001127983 */ /* 0x000f280000300800 */
[----:B------:R-:W4:Y:S04]  /*6d5e0*/  LDL.LU R19, [R1+0xc80] ;  /* 0x000c800001137983 */ /* 0x000f280000300800 */
[----:B------:R-:W-:Y:S01]  /*6d5f0*/  STL [R1+0x2544], R44 ;  /* 0x0025442c01007387 */ /* 0x000fe20000100800 */
[----:B--2---:R-:W-:-:S02]  /*6d600*/  F2FP.BF16.F32.PACK_AB R43, R10, R43 ;  /* 0x0000002b0a2b723e */ /* 0x004fc400000010ff */
[----:B------:R-:W-:-:S03]  /*6d610*/  F2FP.BF16.F32.PACK_AB R42, R11, R42 ;  /* 0x0000002a0b2a723e */ /* 0x000fc600000010ff */
[----:B------:R-:W-:Y:S01]  /*6d620*/  STL [R1+0x2548], R43 ;  /* 0x0025482b01007387 */ /* 0x000fe20000100800 */
        /* <DEDUP_REMOVED lines=9> */
[----:B------:R-:W-:Y:S04]  /*6d6c0*/  STL [R1+0x255c], R38 ;  /* 0x00255c2601007387 */ /* 0x000fe80000100800 */
[----:B------:R-:W-:Y:S01]  /*6d6d0*/  STL [R1+0x2560], R37 ;  /* 0x0025602501007387 */ /* 0x000fe20000100800 */
        /* <DEDUP_REMOVED lines=12> */
[----:B---3--:R-:W-:-:S02]  /*6d7a0*/  F2FP.BF16.F32.PACK_AB R35, R0, R35 ;  /* 0x000000230023723e */ /* 0x008fc400000010ff */
[----:B------:R-:W-:-:S03]  /*6d7b0*/  F2FP.BF16.F32.PACK_AB R34, R2, R34 ;  /* 0x000000220222723e */ /* 0x000fc600000010ff */
[----:B------:R-:W-:Y:S01]  /*6d7c0*/  STL [R1+0x2568], R35 ;  /* 0x0025682301007387 */ /* 0x000fe20000100800 */
[----:B------:R-:W-:-:S03]  /*6d7d0*/  F2FP.BF16.F32.PACK_AB R33, R60, R33 ;  /* 0x000000213c21723e */ /* 0x000fc600000010ff */
[----:B------:R-:W-:Y:S01]  /*6d7e0*/  STL [R1+0x256c], R34 ;  /* 0x00256c2201007387 */ /* 0x000fe20000100800 */
[----:B------:R-:W-:-:S03]  /*6d7f0*/  F2FP.BF16.F32.PACK_AB R32, R3, R32 ;  /* 0x000000200320723e */ /* 0x000fc600000010ff */
[----:B------:R-:W-:Y:S01]  /*6d800*/  STL [R1+0x2570], R33 ;  /* 0x0025702101007387 */ /* 0x000fe20000100800 */
[----:B----4-:R-:W-:-:S03]  /*6d810*/  F2FP.BF16.F32.PACK_AB R31, R5, R31 ;  /* 0x0000001f051f723e */ /* 0x010fc600000010ff */
[----:B------:R-:W-:Y:S01]  /*6d820*/  STL [R1+0x2574], R32 ;  /* 0x0025742001007387 */ /* 0x000fe20000100800 */
[----:B------:R-:W-:-:S03]  /*6d830*/  F2FP.BF16.F32.PACK_AB R30, R6, R30 ;  /* 0x0000001e061e723e */ /* 0x000fc600000010ff */
[----:B------:R-:W-:Y:S01]  /*6d840*/  STL [R1+0x2578], R31 ;  /* 0x0025781f01007387 */ /* 0x000fe20000100800 */
[----:B------:R-:W-:-:S03]  /*6d850*/  F2FP.BF16.F32.PACK_AB R29, R18, R29 ;  /* 0x0000001d121d723e */ /* 0x000fc600000010ff */
[----:B------:R-:W-:Y:S04]  /*6d860*/  STL [R1+0x257c], R30 ;  /* 0x00257c1e01007387 */ /* 0x000fe80000100800 */
[----:B------:R-:W-:Y:S04]  /*6d870*/  STL [R1+0x2580], R29 ;  /* 0x0025801d01007387 */ /* 0x000fe80000100800 */
[----:B------:R-:W3:Y:S04]  /*6d880*/  LDL.LU R5, [R1+0xcb8] ;  /* 0x000cb80001057983 */ /* 0x000ee80000300800 */
[----:B------:R-:W4:Y:S01]  /*6d890*/  LDL.LU R6, [R1+0xcb0] ;  /* 0x000cb00001067983 */ /* 0x000f220000300800 */
[----:B------:R-:W-:-:S03]  /*6d8a0*/  F2FP.BF16.F32.PACK_AB R28, R19, R28 ;  /* 0x0000001c131c723e */ /* 0x000fc600000010ff */
[----:B-1----:R-:W4:Y:S04]  /*6d8b0*/  LDL.LU R49, [R1+0xa1c] ;  /* 0x000a1c0001317983 */ /* 0x002f280000300800 */
        /* <DEDUP_REMOVED lines=13> */
[----:B------:R-:W-:Y:S04]  /*6d990*/  STL [R1+0x2598], R23 ;  /* 0x0025981701007387 */ /* 0x000fe80000100800 */
        /* <DEDUP_REMOVED lines=24> */
[----:B------:R-:W4:Y:S01]  /*6db20*/  LDL.LU R5, [R1+0xd48] ;  /* 0x000d480001057983 */ /* 0x000f220000300800 */
[----:B------:R-:W-:-:S02]  /*6db30*/  F2FP.BF16.F32.PACK_AB R19, R49, R19 ;  /* 0x000000133113723e */ /* 0x000fc400000010ff */
[----:B------:R-:W-:Y:S01]  /*6db40*/  F2FP.BF16.F32.PACK_AB R18, R50, R18 ;  /* 0x000000123212723e */ /* 0x000fe200000010ff */
[----:B------:R-:W4:Y:S04]  /*6db50*/  LDL.LU R3, [R1+0xd30] ;  /* 0x000d300001037983 */ /* 0x000f280000300800 */
[----:B------:R-:W4:Y:S04]  /*6db60*/  LDL.LU R4, [R1+0xd40] ;  /* 0x000d400001047983 */ /* 0x000f280000300800 */
[----:B------:R-:W-:Y:S04]  /*6db70*/  STL [R1+0x25a4], R20 ;  /* 0x0025a41401007387 */ /* 0x000fe80000100800 */
[----:B------:R-:W-:Y:S04]  /*6db80*/  STL [R1+0x25a8], R19 ;  /* 0x0025a81301007387 */ /* 0x000fe80000100800 */
        /* <DEDUP_REMOVED lines=17> */
[----:B---3--:R-:W-:Y:S02]  /*6dca0*/  F2FP.BF16.F32.PACK_AB R9, R59, R9 ;  /* 0x000000093b09723e */ /* 0x008fe400000010ff */
[----:B----4-:R-:W-:-:S03]  /*6dcb0*/  F2FP.BF16.F32.PACK_AB R8, R61, R8 ;  /* 0x000000083d08723e */ /* 0x010fc600000010ff */
[----:B------:R-:W-:Y:S01]  /*6dcc0*/  STL [R1+0x25d0], R9 ;  /* 0x0025d00901007387 */ /* 0x000fe20000100800 */
[----:B------:R-:W-:-:S03]  /*6dcd0*/  F2FP.BF16.F32.PACK_AB R7, R0, R7 ;  /* 0x000000070007723e */ /* 0x000fc600000010ff */
[----:B------:R-:W-:Y:S01]  /*6dce0*/  STL [R1+0x25d4], R8 ;  /* 0x0025d40801007387 */ /* 0x000fe20000100800 */
[----:B------:R-:W-:-:S03]  /*6dcf0*/  F2FP.BF16.F32.PACK_AB R6, R2, R6 ;  /* 0x000000060206723e */ /* 0x000fc600000010ff */
[----:B------:R-:W-:Y:S01]  /*6dd00*/  STL [R1+0x25d8], R7 ;  /* 0x0025d80701007387 */ /* 0x000fe20000100800 */
[----:B------:R-:W-:-:S03]  /*6dd10*/  F2FP.BF16.F32.PACK_AB R5, R60, R5 ;  /* 0x000000053c05723e */ /* 0x000fc600000010ff */
[----:B------:R-:W-:Y:S04]  /*6dd20*/  STL [R1+0x25dc], R6 ;  /* 0x0025dc0601007387 */ /* 0x000fe80000100800 */
[----:B------:R0:W-:Y:S04]  /*6dd30*/  STL [R1+0x25e0], R5 ;  /* 0x0025e00501007387 */ /* 0x0001e80000100800 */
[----:B0-----:R-:W2:Y:S04]  /*6dd40*/  LDL.LU R5, [R1+0xd6c] ;  /* 0x000d6c0001057983 */ /* 0x001ea80000300800 */
[----:B--2---:R0:W-:Y:S04]  /*6dd50*/  STL [R1+0x260c], R5 ;  /* 0x00260c0501007387 */ /* 0x0041e80000100800 */
[----:B0-----:R-:W2:Y:S04]  /*6dd60*/  LDL.LU R5, [R1+0xa34] ;  /* 0x000a340001057983 */ /* 0x001ea80000300800 */
[----:B--2---:R0:W-:Y:S04]  /*6dd70*/  STL [R1+0x2610], R5 ;  /* 0x0026100501007387 */ /* 0x0041e80000100800 */
[----:B0-----:R-:W2:Y:S04]  /*6dd80*/  LDL.LU R5, [R1+0xd5c] ;  /* 0x000d5c0001057983 */ /* 0x001ea80000300800 */
[----:B------:R-:W3:Y:S01]  /*6dd90*/  LDL.LU R6, [R1+0xd7c] ;  /* 0x000d7c0001067983 */ /* 0x000ee20000300800 */
[----:B------:R-:W-:-:S03]  /*6dda0*/  F2FP.BF16.F32.PACK_AB R4, R3, R4 ;  /* 0x000000040304723e */ /* 0x000fc600000010ff */
[----:B---3--:R0:W-:Y:S04]  /*6ddb0*/  STL [R1+0x2614], R6 ;  /* 0x0026140601007387 */ /* 0x0081e80000100800 */
[----:B0-----:R-:W2:Y:S04]  /*6ddc0*/  LDL.LU R6, [R1+0xa3c] ;  /* 0x000a3c0001067983 */ /* 0x001ea80000300800 */
        /* <DEDUP_REMOVED lines=58> */
[----:B------:R0:W-:Y:S04]  /*6e170*/  STL [R1+0x25e4], R4 ;  /* 0x0025e40401007387 */ /* 0x0001e80000100800 */
[----:B0-----:R-:W3:Y:S01]  /*6e180*/  LDL.LU R4, [R1+0xd54] ;  /* 0x000d540001047983 */ /* 0x001ee20000300800 */
[----:B--2---:R-:W-:-:S03]  /*6e190*/  F2FP.BF16.F32.PACK_AB R5, R6, R5 ;  /* 0x000000050605723e */ /* 0x004fc600000010ff */
[----:B------:R-:W2:Y:S04]  /*6e1a0*/  LDL.LU R6, [R1+0x2614] ;  /* 0x0026140001067983 */ /* 0x000ea80000300800 */
[----:B------:R0:W-:Y:S04]  /*6e1b0*/  STL [R1+0xc], R5 ;  /* 0x00000c0501007387 */ /* 0x0001e80000100800 */
[----:B0-----:R-:W3:Y:S02]  /*6e1c0*/  LDL.LU R5, [R1+0x2610] ;  /* 0x0026100001057983 */ /* 0x001ee40000300800 */
[----:B---3--:R-:W-:-:S02]  /*6e1d0*/  F2FP.BF16.F32.PACK_AB R4, R5, R4 ;  /* 0x000000040504723e */ /* 0x008fc400000010ff */
[----:B------:R-:W2:Y:S04]  /*6e1e0*/  LDL.LU R5, [R1+0x260c] ;  /* 0x00260c0001057983 */ /* 0x000ea80000300800 */
[----:B------:R2:W-:Y:S02]  /*6e1f0*/  STL [R1+0x8], R4 ;  /* 0x0000080401007387 */ /* 0x0005e40000100800 */
[----:B--2---:R-:W-:Y:S02]  /*6e200*/  F2FP.BF16.F32.PACK_AB R4, R5, R6 ;  /* 0x000000060504723e */ /* 0x004fe400000010ff */
[----:B------:R-:W-:Y:S02]  /*6e210*/  F2FP.BF16.F32.PACK_AB R6, R7, R8 ;  /* 0x000000080706723e */ /* 0x000fe400000010ff */
[----:B----4-:R-:W-:Y:S01]  /*6e220*/  F2FP.BF16.F32.PACK_AB R5, R9, R10 ;  /* 0x0000000a0905723e */ /* 0x010fe200000010ff */
[----:B------:R0:W-:Y:S04]  /*6e230*/  STL [R1+0x4], R4 ;  /* 0x0000040401007387 */ /* 0x0001e80000100800 */
[----:B------:R1:W-:Y:S01]  /*6e240*/  STL [R1], R6 ;  /* 0x0000000601007387 */ /* 0x0003e20000100800 */
[----:B0-----:R-:W-:-:S03]  /*6e250*/  F2FP.BF16.F32.PACK_AB R4, R11, R12 ;  /* 0x0000000c0b04723e */ /* 0x001fc600000010ff */
[----:B------:R0:W-:Y:S01]  /*6e260*/  STL [R1+0x1c], R5 ;  /* 0x00001c0501007387 */ /* 0x0001e20000100800 */
[----:B-1----:R-:W-:-:S03]  /*6e270*/  F2FP.BF16.F32.PACK_AB R6, R13, R14 ;  /* 0x0000000e0d06723e */ /* 0x002fc600000010ff */
[----:B------:R1:W-:Y:S01]  /*6e280*/  STL [R1+0x18], R4 ;  /* 0x0000180401007387 */ /* 0x0003e20000100800 */
[----:B0-----:R-:W-:-:S03]  /*6e290*/  F2FP.BF16.F32.PACK_AB R5, R15, R16 ;  /* 0x000000100f05723e */ /* 0x001fc600000010ff */
[----:B------:R0:W-:Y:S01]  /*6e2a0*/  STL [R1+0x14], R6 ;  /* 0x0000140601007387 */ /* 0x0001e20000100800 */
[----:B-1----:R-:W-:-:S03]  /*6e2b0*/  F2FP.BF16.F32.PACK_AB R4, R17, R18 ;  /* 0x000000121104723e */ /* 0x002fc600000010ff */
        /* <DEDUP_REMOVED lines=40> */
[----:B------:R-:W-:Y:S01]  /*6e540*/  STL [R1+0x60], R6 ;  /* 0x0000600601007387 */ /* 0x000fe20000100800 */
[----:B--2---:R-:W-:-:S03]  /*6e550*/  F2FP.BF16.F32.PACK_AB R4, R59, R61 ;  /* 0x0000003d3b04723e */ /* 0x004fc600000010ff */
[----:B------:R-:W-:Y:S04]  /*6e560*/  STL [R1+0x7c], R5 ;  /* 0x00007c0501007387 */ /* 0x000fe80000100800 */
[----:B------:R0:W-:Y:S04]  /*6e570*/  STL [R1+0x78], R4 ;  /* 0x0000780401007387 */ /* 0x0001e80000100800 */
[----:B0-----:R-:W2:Y:S01]  /*6e580*/  LDL.LU R4, [R1+0xe44] ;  /* 0x000e440001047983 */ /* 0x001ea20000300800 */
[----:B------:R-:W-:Y:S02]  /*6e590*/  F2FP.BF16.F32.PACK_AB R2, R0, R2 ;  /* 0x000000020002723e */ /* 0x000fe400000010ff */
[----:B------:R-:W-:-:S03]  /*6e5a0*/  F2FP.BF16.F32.PACK_AB R0, R60, R3 ;  /* 0x000000033c00723e */ /* 0x000fc600000010ff */
[----:B------:R-:W-:Y:S04]  /*6e5b0*/  STL [R1+0x74], R2 ;  /* 0x0000740201007387 */ /* 0x000fe80000100800 */
[----:B--2---:R0:W-:Y:S04]  /*6e5c0*/  STL [R1+0x2604], R4 ;  /* 0x0026040401007387 */ /* 0x0041e80000100800 */
[----:B------:R-:W-:Y:S04]  /*6e5d0*/  STL [R1+0x70], R0 ;  /* 0x0000700001007387 */ /* 0x000fe80000100800 */
[----:B0-----:R-:W2:Y:S04]  /*6e5e0*/  LDL.LU R4, [R1+0xe4c] ;  /* 0x000e4c0001047983 */ /* 0x001ea80000300800 */
[----:B------:R-:W3:Y:S04]  /*6e5f0*/  LDL.LU R5, [R1+0xe5c] ;  /* 0x000e5c0001057983 */ /* 0x000ee80000300800 */
[----:B---3--:R0:W-:Y:S04]  /*6e600*/  STL [R1+0x2600], R5 ;  /* 0x0026000501007387 */ /* 0x0081e80000100800 */
[----:B0-----:R-:W3:Y:S04]  /*6e610*/  LDL.LU R5, [R1+0xcd4] ;  /* 0x000cd40001057983 */ /* 0x001ee80000300800 */
[----:B---3--:R0:W-:Y:S04]  /*6e620*/  STL [R1+0x2608], R5 ;  /* 0x0026080501007387 */ /* 0x0081e80000100800 */
        /* <DEDUP_REMOVED lines=62> */
[----:B------:R0:W-:Y:S04]  /*6ea10*/  STL [R1+0x8c], R4 ;  /* 0x00008c0401007387 */ /* 0x0001e80000100800 */
[----:B0-----:R-:W2:Y:S02]  /*6ea20*/  LDL.LU R4, [R1+0x2604] ;  /* 0x0026040001047983 */ /* 0x001ea40000300800 */
[----:B--2---:R-:W-:-:S02]  /*6ea30*/  F2FP.BF16.F32.PACK_AB R4, R5, R4 ;  /* 0x000000040504723e */ /* 0x004fc400000010ff */
[----:B------:R-:W3:Y:S04]  /*6ea40*/  LDL.LU R5, [R1+0x2600] ;  /* 0x0026000001057983 */ /* 0x000ee80000300800 */
[----:B------:R3:W-:Y:S02]  /*6ea50*/  STL [R1+0x88], R4 ;  /* 0x0000880401007387 */ /* 0x0007e40000100800 */
[----:B---3--:R-:W-:Y:S02]  /*6ea60*/  F2FP.BF16.F32.PACK_AB R4, R5, R6 ;  /* 0x000000060504723e */ /* 0x008fe400000010ff */
[----:B----4-:R-:W-:Y:S02]  /*6ea70*/  F2FP.BF16.F32.PACK_AB R6, R7, R8 ;  /* 0x000000080706723e */ /* 0x010fe400000010ff */
[----:B------:R-:W-:Y:S01]  /*6ea80*/  F2FP.BF16.F32.PACK_AB R5, R9, R10 ;  /* 0x0000000a0905723e */ /* 0x000fe200000010ff */
        /* <DEDUP_REMOVED lines=258> */
[----:B--2---:R-:W-:-:S03]  /*6fab0*/  F2FP.BF16.F32.PACK_AB R4, R5, R4 ;  /* 0x000000040504723e */ /* 0x004fc600000010ff */
[----:B------:R-:W2:Y:S04]  /*6fac0*/  LDL.LU R5, [R1+0x25f0] ;  /* 0x0025f00001057983 */ /* 0x000ea80000300800 */
[----:B------:R0:W-:Y:S04]  /*6fad0*/  STL [R1+0x18c], R4 ;  /* 0x00018c0401007387 */ /* 0x0001e80000100800 */
[----:B0-----:R-:W2:Y:S02]  /*6fae0*/  LDL.LU R4, [R1+0x25ec] ;  /* 0x0025ec0001047983 */ /* 0x001ea40000300800 */
[----:B--2---:R-:W-:-:S02]  /*6faf0*/  F2FP.BF16.F32.PACK_AB R4, R5, R4 ;  /* 0x000000040504723e */ /* 0x004fc400000010ff */
[----:B------:R-:W2:Y:S01]  /*6fb00*/  LDL.LU R5, [R1+0x25e8] ;  /* 0x0025e80001057983 */ /* 0x000ea20000300800 */
[----:B----4-:R-:W-:-:S03]  /*6fb10*/  F2FP.BF16.F32.PACK_AB R8, R7, R8 ;  /* 0x000000080708723e */ /* 0x010fc600000010ff */
[----:B------:R0:W-:Y:S01]  /*6fb20*/  STL [R1+0x188], R4 ;  /* 0x0001880401007387 */ /* 0x0001e20000100800 */
[----:B---3--:R-:W-:Y:S02]  /*6fb30*/  F2FP.BF16.F32.PACK_AB R10, R9, R10 ;  /* 0x0000000a090a723e */ /* 0x008fe400000010ff */
[----:B------:R-:W-:Y:S01]  /*6fb40*/  F2FP.BF16.F32.PACK_AB R12, R11, R12 ;  /* 0x0000000c0b0c723e */ /* 0x000fe200000010ff */
[----:B0-----:R1:W5:Y:S01]  /*6fb50*/  LDL.LU R4, [R1+0x25e4] ;  /* 0x0025e40001047983 */ /* 0x0013620000300800 */
[----:B------:R-:W-:Y:S02]  /*6fb60*/  F2FP.BF16.F32.PACK_AB R14, R13, R14 ;  /* 0x0000000e0d0e723e */ /* 0x000fe400000010ff */
[----:B------:R-:W-:Y:S02]  /*6fb70*/  F2FP.BF16.F32.PACK_AB R16, R15, R16 ;  /* 0x000000100f10723e */ /* 0x000fe400000010ff */
[----:B------:R-:W-:Y:S02]  /*6fb80*/  F2FP.BF16.F32.PACK_AB R18, R17, R18 ;  /* 0x000000121112723e */ /* 0x000fe400000010ff */
[----:B------:R-:W-:-:S02]  /*6fb90*/  F2FP.BF16.F32.PACK_AB R20, R19, R20 ;  /* 0x000000141314723e */ /* 0x000fc400000010ff */
[----:B------:R-:W-:Y:S02]  /*6fba0*/  F2FP.BF16.F32.PACK_AB R22, R21, R22 ;  /* 0x000000161516723e */ /* 0x000fe400000010ff */
[----:B------:R-:W-:Y:S02]  /*6fbb0*/  F2FP.BF16.F32.PACK_AB R24, R23, R24 ;  /* 0x000000181718723e */ /* 0x000fe400000010ff */
        /* <DEDUP_REMOVED lines=20> */
[----:B--2---:R-:W-:Y:S02]  /*6fd00*/  F2FP.BF16.F32.PACK_AB R6, R5, R6 ;  /* 0x000000060506723e */ /* 0x004fe400000010ff */
[----:B------:R1:W5:Y:S04]  /*6fd10*/  LDL.LU R5, [R1+0x25e0] ;  /* 0x0025e00001057983 */ /* 0x0003680000300800 */
[----:B------:R0:W-:Y:S04]  /*6fd20*/  STL [R1+0x184], R6 ;  /* 0x0001840601007387 */ /* 0x0001e80000100800 */
[----:B0-----:R1:W5:Y:S04]  /*6fd30*/  LDL.LU R6, [R1+0x25dc] ;  /* 0x0025dc0001067983 */ /* 0x0013680000300800 */
        /* <DEDUP_REMOVED lines=80> */
[----:B------:R1:W-:Y:S04]  /*70240*/  STL [R1+0x1f0], R0 ;  /* 0x0001f00001007387 */ /* 0x0003e80000100800 */
[----:B------:R1:W-:Y:S02]  /*70250*/  STL [R1+0x1f4], R2 ;  /* 0x0001f40201007387 */ /* 0x0003e40000100800 */
.L_x_0:
[----:B-----5:R-:W-:Y:S01]  /*70260*/  STL.64 [R1+0x25b8], R26 ;  /* 0x0025b81a01007387 */ /* 0x020fe20000100a00 */
[----:B-1----:R-:W1:Y:S01]  /*70270*/  S2R R2, SR_TID.X ;  /* 0x0000000000027919 */ /* 0x002e620000002100 */
[----:B------:R-:W2:Y:S01]  /*70280*/  S2UR UR5, SR_CgaCtaId ;  /* 0x00000000000579c3 */ /* 0x000ea20000008800 */
[----:B------:R-:W-:Y:S01]  /*70290*/  UMOV UR4, 0x400 ;  /* 0x0000040000047882 */ /* 0x000fe20000000000 */
[----:B------:R-:W-:Y:S01]  /*702a0*/  ULDC.64 UR26, c[0x0][0x228] ;  /* 0x00008a00001a7ab9 */ /* 0x000fe20000000a00 */
[----:B------:R3:W-:Y:S01]  /*702b0*/  STL.64 [R1+0x25b0], R24 ;  /* 0x0025b01801007387 */ /* 0x0007e20000100a00 */
[----:B------:R-:W-:Y:S01]  /*702c0*/  ULDC.64 UR10, c[0x0][0x228] ;  /* 0x00008a00000a7ab9 */ /* 0x000fe20000000a00 */
[----:B------:R-:W-:Y:S01]  /*702d0*/  ULDC.64 UR8, c[0x0][0x220] ;  /* 0x0000880000087ab9 */ /* 0x000fe20000000a00 */
[----:B------:R-:W-:Y:S01]  /*702e0*/  ULDC.64 UR28, c[0x0][0x228] ;  /* 0x00008a00001c7ab9 */ /* 0x000fe20000000a00 */
[----:B------:R-:W-:Y:S01]  /*702f0*/  ULDC UR24, c[0x0][0x248] ;  /* 0x0000920000187ab9 */ /* 0x000fe20000000800 */
[----:B------:R-:W-:Y:S01]  /*70300*/  ULDC.64 UR12, c[0x0][0x228] ;  /* 0x00008a00000c7ab9 */ /* 0x000fe20000000a00 */
[----:B------:R-:W-:Y:S01]  /*70310*/  ULDC.64 UR30, c[0x0][0x228] ;  /* 0x00008a00001e7ab9 */ /* 0x000fe20000000a00 */
[----:B------:R-:W-:Y:S01]  /*70320*/  ULDC.64 UR22, c[0x0][0x228] ;  /* 0x00008a0000167ab9 */ /* 0x000fe20000000a00 */
[----:B------:R-:W-:Y:S01]  /*70330*/  ULDC.64 UR20, c[0x0][0x228] ;  /* 0x00008a0000147ab9 */ /* 0x000fe20000000a00 */
[----:B------:R-:W-:Y:S01]  /*70340*/  ULDC.64 UR18, c[0x0][0x228] ;  /* 0x00008a0000127ab9 */ /* 0x000fe20000000a00 */
[----:B------:R-:W-:Y:S01]  /*70350*/  ULDC.64 UR16, c[0x0][0x228] ;  /* 0x00008a0000107ab9 */ /* 0x000fe20000000a00 */
[----:B------:R-:W-:Y:S01]  /*70360*/  ULDC.64 UR14, c[0x0][0x228] ;  /* 0x00008a00000e7ab9 */ /* 0x000fe20000000a00 */
[----:B---3--:R-:W3:Y:S04]  /*70370*/  LDL.LU R24, [R1+0x180] ;  /* 0x0001800001187983 */ /* 0x008ee80000300800 */
[----:B------:R-:W3:Y:S04]  /*70380*/  LDL.LU R25, [R1+0x184] ;  /* 0x0001840001197983 */ /* 0x000ee80000300800 */
[----:B------:R-:W3:Y:S04]  /*70390*/  LDL.LU R26, [R1+0x188] ;  /* 0x00018800011a7983 */ /* 0x000ee80000300800 */
[----:B------:R-:W3:Y:S04]  /*703a0*/  LDL.LU R27, [R1+0x18c] ;  /* 0x00018c00011b7983 */ /* 0x000ee80000300800 */
[----:B------:R-:W-:Y:S04]  /*703b0*/  STL.64 [R1+0x25a8], R30 ;  /* 0x0025a81e01007387 */ /* 0x000fe80000100a00 */
[----:B------:R4:W-:Y:S04]  /*703c0*/  STL.64 [R1+0x25a0], R28 ;  /* 0x0025a01c01007387 */ /* 0x0009e80000100a00 */
[----:B----4-:R-:W4:Y:S04]  /*703d0*/  LDL.LU R28, [R1+0x190] ;  /* 0x00019000011c7983 */ /* 0x010f280000300800 */
[----:B------:R-:W4:Y:S04]  /*703e0*/  LDL.LU R29, [R1+0x194] ;  /* 0x00019400011d7983 */ /* 0x000f280000300800 */
[----:B------:R-:W4:Y:S04]  /*703f0*/  LDL.LU R30, [R1+0x198] ;  /* 0x00019800011e7983 */ /* 0x000f280000300800 */
[----:B------:R-:W4:Y:S04]  /*70400*/  LDL.LU R31, [R1+0x19c] ;  /* 0x00019c00011f7983 */ /* 0x000f280000300800 */
        /* <DEDUP_REMOVED lines=37> */
[----:B------:R-:W-:Y:S04]  /*70660*/  STL.64 [R1+0x2530], R56 ;  /* 0x0025303801007387 */ /* 0x000fe80000100a00 */
[----:B------:R-:W3:Y:S01]  /*70670*/  LDL.LU R60, [R1+0x950] ;  /* 0x00095000013c7983 */ /* 0x000ee20000300800 */
[----:B--2---:R-:W-:Y:S01]  /*70680*/  ULEA UR4, UR5, UR4, 0x18 ;  /* 0x0000000405047291 */ /* 0x004fe2000f8ec03f */
[----:B-1----:R-:W-:Y:S01]  /*70690*/  LOP3.LUT R2, R2, 0x1f, RZ, 0xc0, !PT ;  /* 0x0000001f02027812 */ /* 0x002fe200078ec0ff */
[----:B------:R-:W-:Y:S01]  /*706a0*/  BAR.SYNC.DEFER_BLOCKING 0x0 ;  /* 0x0000000000007b1d */ /* 0x000fe20000010000 */
[----:B---3--:R-:W-:-:S05]  /*706b0*/  VIADD R0, R60, 0xff ;  /* 0x000000ff3c007836 */ /* 0x008fca0000000000 */
[----:B------:R-:W-:Y:S02]  /*706c0*/  ISETP.GE.AND P3, PT, R0, UR27, PT ;  /* 0x0000001b00007c0c */ /* 0x000fe4000bf66270 */
[----:B------:R-:W-:Y:S01]  /*706d0*/  LEA R0, R2, UR4, 0x4 ;  /* 0x0000000402007c11 */ /* 0x000fe2000f8e20ff */
[----:B------:R-:W-:-:S04]  /*706e0*/  ULDC UR4, c[0x0][0x244] ;  /* 0x0000910000047ab9 */ /* 0x000fc80000000800 */
[----:B----4-:R-:W-:Y:S01]  /*706f0*/  STSM.16.M88.4 [R0], R52 ;  /* 0x0000003400007844 */ /* 0x010fe20000000200 */
[----:B------:R-:W-:-:S03]  /*70700*/  NOP ;  /* 0x0000000000007918 */ /* 0x000fc60000000000 */
[----:B------:R-:W0:Y:S01]  /*70710*/  LDS.128 R52, [R0] ;  /* 0x0000000000347984 */ /* 0x000e220000000c00 */
[----:B------:R-:W-:-:S03]  /*70720*/  NOP ;  /* 0x0000000000007918 */ /* 0x000fc60000000000 */
[----:B------:R-:W-:Y:S01]  /*70730*/  STSM.16.M88.4 [R0], R48 ;  /* 0x0000003000007844 */ /* 0x000fe20000000200 */
[----:B------:R-:W-:-:S03]  /*70740*/  NOP ;  /* 0x0000000000007918 */ /* 0x000fc60000000000 */
[----:B------:R-:W1:Y:S01]  /*70750*/  LDS.128 R48, [R0] ;  /* 0x0000000000307984 */ /* 0x000e620000000c00 */
[----:B------:R-:W-:-:S03]  /*70760*/  NOP ;  /* 0x0000000000007918 */ /* 0x000fc60000000000 */
[----:B------:R-:W-:Y:S01]  /*70770*/  STSM.16.M88.4 [R0], R44 ;  /* 0x0000002c00007844 */ /* 0x000fe20000000200 */
[----:B------:R-:W-:-:S03]  /*70780*/  NOP ;  /* 0x0000000000007918 */ /* 0x000fc60000000000 */
[----:B------:R-:W2:Y:S01]  /*70790*/  LDS.128 R44, [R0] ;  /* 0x00000000002c7984 */ /* 0x000ea20000000c00 */
[----:B------:R-:W-:-:S03]  /*707a0*/  NOP ;  /* 0x0000000000007918 */ /* 0x000fc60000000000 */
[----:B------:R-:W-:Y:S01]  /*707b0*/  STSM.16.M88.4 [R0], R40 ;  /* 0x0000002800007844 */ /* 0x000fe20000000200 */
[----:B------:R-:W-:-:S03]  /*707c0*/  NOP ;  /* 0x0000000000007918 */ /* 0x000fc60000000000 */
[----:B------:R-:W3:Y:S01]  /*707d0*/  LDS.128 R40, [R0] ;  /* 0x0000000000287984 */ /* 0x000ee20000000c00 */
[----:B------:R-:W-:-:S03]  /*707e0*/  NOP ;  /* 0x0000000000007918 */ /* 0x000fc60000000000 */
[----:B------:R-:W-:Y:S01]  /*707f0*/  STSM.16.M88.4 [R0], R36 ;  /* 0x0000002400007844 */ /* 0x000fe20000000200 */
[----:B------:R-:W-:-:S03]  /*70800*/  NOP ;  /* 0x0000000000007918 */ /* 0x000fc60000000000 */
[----:B------:R-:W4:Y:S01]  /*70810*/  LDS.128 R36, [R0] ;  /* 0x0000000000247984 */ /* 0x000f220000000c00 */
        /* <DEDUP_REMOVED lines=9> */
[----:B0-----:R0:W-:Y:S04]  /*708b0*/  STL.64 [R1+0x1f0], R52 ;  /* 0x0001f03401007387 */ /* 0x0011e80000100a00 */
[----:B------:R0:W-:Y:S04]  /*708c0*/  STL.64 [R1+0x1f8], R54 ;  /* 0x0001f83601007387 */ /* 0x0001e80000100a00 */
[----:B-1----:R1:W-:Y:S04]  /*708d0*/  STL.64 [R1+0x1e0], R48 ;  /* 0x0001e03001007387 */ /* 0x0023e80000100a00 */
[----:B------:R1:W-:Y:S04]  /*708e0*/  STL.64 [R1+0x1e8], R50 ;  /* 0x0001e83201007387 */ /* 0x0003e80000100a00 */
[----:B--2---:R2:W-:Y:S04]  /*708f0*/  STL.64 [R1+0x1d0], R44 ;  /* 0x0001d02c01007387 */ /* 0x0045e80000100a00 */
[----:B------:R2:W-:Y:S04]  /*70900*/  STL.64 [R1+0x1d8], R46 ;  /* 0x0001d82e01007387 */ /* 0x0005e80000100a00 */
[----:B---3--:R3:W-:Y:S04]  /*70910*/  STL.64 [R1+0x1c0], R40 ;  /* 0x0001c02801007387 */ /* 0x0087e80000100a00 */
[----:B------:R3:W-:Y:S04]  /*70920*/  STL.64 [R1+0x1c8], R42 ;  /* 0x0001c82a01007387 */ /* 0x0007e80000100a00 */
[----:B----4-:R4:W-:Y:S04]  /*70930*/  STL.64 [R1+0x1b0], R36 ;  /* 0x0001b02401007387 */ /* 0x0109e80000100a00 */
[----:B------:R4:W-:Y:S04]  /*70940*/  STL.64 [R1+0x1b8], R38 ;  /* 0x0001b82601007387 */ /* 0x0009e80000100a00 */
[----:B------:R4:W-:Y:S04]  /*70950*/  STL.64 [R1+0x1a0], R32 ;  /* 0x0001a02001007387 */ /* 0x0009e80000100a00 */
[----:B------:R4:W-:Y:S04]  /*70960*/  STL.64 [R1+0x1a8], R34 ;  /* 0x0001a82201007387 */ /* 0x0009e80000100a00 */
[----:B------:R4:W-:Y:S04]  /*70970*/  STL.64 [R1+0x190], R28 ;  /* 0x0001901c01007387 */ /* 0x0009e80000100a00 */
[----:B------:R4:W-:Y:S04]  /*70980*/  STL.64 [R1+0x198], R30 ;  /* 0x0001981e01007387 */ /* 0x0009e80000100a00 */
[----:B0-----:R-:W4:Y:S04]  /*70990*/  LDL.LU R52, [R1+0x170] ;  /* 0x0001700001347983 */ /* 0x001f280000300800 */
[----:B------:R-:W4:Y:S04]  /*709a0*/  LDL.LU R53, [R1+0x174] ;  /* 0x0001740001357983 */ /* 0x000f280000300800 */
[----:B------:R-:W4:Y:S04]  /*709b0*/  LDL.LU R54, [R1+0x178] ;  /* 0x0001780001367983 */ /* 0x000f280000300800 */
[----:B------:R-:W4:Y:S04]  /*709c0*/  LDL.LU R55, [R1+0x17c] ;  /* 0x00017c0001377983 */ /* 0x000f280000300800 */
[----:B-1----:R-:W4:Y:S04]  /*709d0*/  LDL.LU R48, [R1+0x160] ;  /* 0x0001600001307983 */ /* 0x002f280000300800 */
[----:B------:R-:W4:Y:S04]  /*709e0*/  LDL.LU R49, [R1+0x164] ;  /* 0x0001640001317983 */ /* 0x000f280000300800 */
[----:B------:R-:W4:Y:S04]  /*709f0*/  LDL.LU R50, [R1+0x168] ;  /* 0x0001680001327983 */ /* 0x000f280000300800 */
[----:B------:R-:W4:Y:S04]  /*70a00*/  LDL.LU R51, [R1+0x16c] ;  /* 0x00016c0001337983 */ /* 0x000f280000300800 */
[----:B--2---:R-:W2:Y:S04]  /*70a10*/  LDL.LU R44, [R1+0x150] ;  /* 0x00015000012c7983 */ /* 0x004ea80000300800 */
[----:B------:R-:W2:Y:S04]  /*70a20*/  LDL.LU R45, [R1+0x154] ;  /* 0x00015400012d7983 */ /* 0x000ea80000300800 */
[----:B------:R-:W2:Y:S04]  /*70a30*/  LDL.LU R46, [R1+0x158] ;  /* 0x00015800012e7983 */ /* 0x000ea80000300800 */
[----:B------:R-:W2:Y:S04]  /*70a40*/  LDL.LU R47, [R1+0x15c] ;  /* 0x00015c00012f7983 */ /* 0x000ea80000300800 */
[----:B---3--:R-:W3:Y:S04]  /*70a50*/  LDL.LU R40, [R1+0x140] ;  /* 0x0001400001287983 */ /* 0x008ee80000300800 */
[----:B------:R-:W3:Y:S04]  /*70a60*/  LDL.LU R41, [R1+0x144] ;  /* 0x0001440001297983 */ /* 0x000ee80000300800 */
[----:B------:R-:W3:Y:S04]  /*70a70*/  LDL.LU R42, [R1+0x148] ;  /* 0x00014800012a7983 */ /* 0x000ee80000300800 */
[----:B------:R-:W3:Y:S04]  /*70a80*/  LDL.LU R43, [R1+0x14c] ;  /* 0x00014c00012b7983 */ /* 0x000ee80000300800 */
[----:B----4-:R-:W4:Y:S04]  /*70a90*/  LDL.LU R36, [R1+0x130] ;  /* 0x0001300001247983 */ /* 0x010f280000300800 */
        /* <DEDUP_REMOVED lines=11> */
[----:B------:R0:W-:Y:S01]  /*70b50*/  STSM.16.M88.4 [R0], R24 ;  /* 0x0000001800007844 */ /* 0x0001e20000000200 */
[----:B------:R-:W-:-:S03]  /*70b60*/  NOP ;  /* 0x0000000000007918 */ /* 0x000fc60000000000 */
[----:B------:R-:W1:Y:S01]  /*70b70*/  LDS.128 R56, [R0] ;  /* 0x0000000000387984 */ /* 0x000e620000000c00 */
[----:B------:R-:W-:-:S03]  /*70b80*/  NOP ;  /* 0x0000000000007918 */ /* 0x000fc60000000000 */
[----:B0-----:R-:W4:Y:S04]  /*70b90*/  LDL.LU R24, [R1+0x100] ;  /* 0x0001000001187983 */ /* 0x001f280000300800 */
[----:B------:R-:W4:Y:S04]  /*70ba0*/  LDL.LU R25, [R1+0x104] ;  /* 0x0001040001197983 */ /* 0x000f280000300800 */
[----:B------:R-:W4:Y:S04]  /*70bb0*/  LDL.LU R26, [R1+0x108] ;  /* 0x00010800011a7983 */ /* 0x000f280000300800 */
[----:B------:R-:W4:Y:S04]  /*70bc0*/  LDL.LU R27, [R1+0x10c] ;  /* 0x00010c00011b7983 */ /* 0x000f280000300800 */
[----:B-1----:R-:W-:Y:S04]  /*70bd0*/  STL.64 [R1+0x180], R56 ;  /* 0x0001803801007387 */ /* 0x002fe80000100a00 */
[----:B------:R-:W-:Y:S04]  /*70be0*/  STL.64 [R1+0x188], R58 ;  /* 0x0001883a01007387 */ /* 0x000fe80000100a00 */
[----:B------:R-:W-:Y:S01]  /*70bf0*/  STSM.16.M88.4 [R0], R52 ;  /* 0x0000003400007844 */ /* 0x000fe20000000200 */
[----:B------:R-:W-:-:S03]  /*70c00*/  NOP ;  /* 0x0000000000007918 */ /* 0x000fc60000000000 */
[----:B------:R-:W0:Y:S01]  /*70c10*/  LDS.128 R52, [R0] ;  /* 0x0000000000347984 */ /* 0x000e220000000c00 */
[----:B------:R-:W-:-:S03]  /*70c20*/  NOP ;  /* 0x0000000000007918 */ /* 0x000fc60000000000 */
[----:B------:R-:W-:Y:S01]  /*70c30*/  STSM.16.M88.4 [R0], R48 ;  /* 0x0000003000007844 */ /* 0x000fe20000000200 */
[----:B------:R-:W-:-:S03]  /*70c40*/  NOP ;  /* 0x0000000000007918 */ /* 0x000fc60000000000 */
[----:B------:R-:W1:Y:S01]  /*70c50*/  LDS.128 R48, [R0] ;  /* 0x0000000000307984 */ /* 0x000e620000000c00 */
[----:B------:R-:W-:-:S03]  /*70c60*/  NOP ;  /* 0x0000000000007918 */ /* 0x000fc60000000000 */
[----:B--2---:R-:W-:Y:S01]  /*70c70*/  STSM.16.M88.4 [R0], R44 ;  /* 0x0000002c00007844 */ /* 0x004fe20000000200 */
[----:B------:R-:W-:-:S03]  /*70c80*/  NOP ;  /* 0x0000000000007918 */ /* 0x000fc60000000000 */
[----:B------:R-:W2:Y:S01]  /*70c90*/  LDS.128 R44, [R0] ;  /* 0x00000000002c7984 */ /* 0x000ea20000000c00 */
[----:B------:R-:W-:-:S03]  /*70ca0*/  NOP ;  /* 0x0000000000007918 */ /* 0x000fc60000000000 */
[----:B---3--:R-:W-:Y:S01]  /*70cb0*/  STSM.16.M88.4 [R0], R40 ;  /* 0x0000002800007844 */ /* 0x008fe20000000200 */
[----:B------:R-:W-:-:S03]  /*70cc0*/  NOP ;  /* 0x0000000000007918 */ /* 0x000fc60000000000 */
[----:B------:R-:W3:Y:S01]  /*70cd0*/  LDS.128 R40, [R0] ;  /* 0x0000000000287984 */ /* 0x000ee20000000c00 */
[----:B------:R-:W-:-:S03]  /*70ce0*/  NOP ;  /* 0x0000000000007918 */ /* 0x000fc60000000000 */
[----:B----4-:R-:W-:Y:S01]  /*70cf0*/  STSM.16.M88.4 [R0], R36 ;  /* 0x0000002400007844 */ /* 0x010fe20000000200 */
        /* <DEDUP_REMOVED lines=91> */
[----:B0-----:R-:W-:Y:S04]  /*712b0*/  STL.64 [R1+0xf0], R52 ;  /* 0x0000f03401007387 */ /* 0x001fe80000100a00 */
[----:B------:R-:W-:Y:S04]  /*712c0*/  STL.64 [R1+0xf8], R54 ;  /* 0x0000f83601007387 */ /* 0x000fe80000100a00 */
[----:B-1----:R-:W-:Y:S04]  /*712d0*/  STL.64 [R1+0xe0], R48 ;  /* 0x0000e03001007387 */ /* 0x002fe80000100a00 */
[----:B------:R-:W-:Y:S04]  /*712e0*/  STL.64 [R1+0xe8], R50 ;  /* 0x0000e83201007387 */ /* 0x000fe80000100a00 */
[----:B--2---:R-:W-:Y:S04]  /*712f0*/  STL.64 [R1+0xd0], R44 ;  /* 0x0000d02c01007387 */ /* 0x004fe80000100a00 */
[----:B------:R-:W-:Y:S04]  /*71300*/  STL.64 [R1+0xd8], R46 ;  /* 0x0000d82e01007387 */ /* 0x000fe80000100a00 */
[----:B---3--:R-:W-:Y:S04]  /*71310*/  STL.64 [R1+0xc0], R40 ;  /* 0x0000c02801007387 */ /* 0x008fe80000100a00 */
[----:B------:R-:W-:Y:S04]  /*71320*/  STL.64 [R1+0xc8], R42 ;  /* 0x0000c82a01007387 */ /* 0x000fe80000100a00 */
[----:B----4-:R-:W-:Y:S04]  /*71330*/  STL.64 [R1+0xb0], R36 ;  /* 0x0000b02401007387 */ /* 0x010fe80000100a00 */
[----:B------:R-:W-:Y:S04]  /*71340*/  STL.64 [R1+0xb8], R38 ;  /* 0x0000b82601007387 */ /* 0x000fe80000100a00 */
        /* <DEDUP_REMOVED lines=32> */
[----:B------:R-:W4:Y:S04]  /*71550*/  LDL.LU R56, [R1] ;  /* 0x0000000001387983 */ /* 0x000f280000300800 */
[----:B------:R-:W4:Y:S04]  /*71560*/  LDL.LU R57, [R1+0x4] ;  /* 0x0000040001397983 */ /* 0x000f280000300800 */
[----:B------:R-:W4:Y:S04]  /*71570*/  LDL.LU R58, [R1+0x8] ;  /* 0x00000800013a7983 */ /* 0x000f280000300800 */
[----:B------:R-:W4:Y:S04]  /*71580*/  LDL.LU R59, [R1+0xc] ;  /* 0x00000c00013b7983 */ /* 0x000f280000300800 */
[----:B------:R-:W-:Y:S01]  /*71590*/  STSM.16.M88.4 [R0], R24 ;  /* 0x0000001800007844 */ /* 0x000fe20000000200 */
[----:B------:R-:W-:-:S03]  /*715a0*/  NOP ;  /* 0x0000000000007918 */ /* 0x000fc60000000000 */
[----:B------:R-:W0:Y:S01]  /*715b0*/  LDS.128 R24, [R0] ;  /* 0x0000000000187984 */ /* 0x000e220000000c00 */
[----:B------:R-:W-:-:S03]  /*715c0*/  NOP ;  /* 0x0000000000007918 */ /* 0x000fc60000000000 */
[----:B0-----:R-:W-:Y:S04]  /*715d0*/  STL.64 [R1+0x80], R24 ;  /* 0x0000801801007387 */ /* 0x001fe80000100a00 */
[----:B------:R0:W-:Y:S04]  /*715e0*/  STL.64 [R1+0x88], R26 ;  /* 0x0000881a01007387 */ /* 0x0001e80000100a00 */
[----:B0-----:R-:W4:Y:S04]  /*715f0*/  LDL.LU.64 R26, [R1+0x25b8] ;  /* 0x0025b800011a7983 */ /* 0x001f280000300a00 */
[----:B------:R-:W4:Y:S04]  /*71600*/  LDL.LU.64 R24, [R1+0x25b0] ;  /* 0x0025b00001187983 */ /* 0x000f280000300a00 */
[----:B--2---:R-:W-:Y:S01]  /*71610*/  STSM.16.M88.4 [R0], R28 ;  /* 0x0000001c00007844 */ /* 0x004fe20000000200 */
[----:B------:R-:W-:-:S03]  /*71620*/  NOP ;  /* 0x0000000000007918 */ /* 0x000fc60000000000 */
[----:B------:R-:W0:Y:S01]  /*71630*/  LDS.128 R28, [R0] ;  /* 0x00000000001c7984 */ /* 0x000e220000000c00 */
[----:B------:R-:W-:-:S03]  /*71640*/  NOP ;  /* 0x0000000000007918 */ /* 0x000fc60000000000 */
[----:B---3--:R-:W-:Y:S01]  /*71650*/  STSM.16.M88.4 [R0], R32 ;  /* 0x0000002000007844 */ /* 0x008fe20000000200 */
[----:B------:R-:W-:-:S03]  /*71660*/  NOP ;  /* 0x0000000000007918 */ /* 0x000fc60000000000 */
[----:B------:R-:W1:Y:S01]  /*71670*/  LDS.128 R32, [R0] ;  /* 0x0000000000207984 */ /* 0x000e620000000c00 */
[----:B------:R-:W-:-:S03]  /*71680*/  NOP ;  /* 0x0000000000007918 */ /* 0x000fc60000000000 */
[----:B----4-:R-:W-:Y:S01]  /*71690*/  STSM.16.M88.4 [R0], R36 ;  /* 0x0000002400007844 */ /* 0x010fe20000000200 */
[----:B------:R-:W-:-:S03]  /*716a0*/  NOP ;  /* 0x0000000000007918 */ /* 0x000fc60000000000 */
[----:B------:R-:W2:Y:S01]  /*716b0*/  LDS.128 R36, [R0] ;  /* 0x0000000000247984 */ /* 0x000ea20000000c00 */
[----:B------:R-:W-:-:S03]  /*716c0*/  NOP ;  /* 0x0000000000007918 */ /* 0x000fc60000000000 */
[----:B0-----:R-:W-:Y:S04]  /*716d0*/  STL.64 [R1+0x70], R28 ;  /* 0x0000701c01007387 */ /* 0x001fe80000100a00 */
[----:B------:R0:W-:Y:S04]  /*716e0*/  STL.64 [R1+0x78], R30 ;  /* 0x0000781e01007387 */ /* 0x0001e80000100a00 */
[----:B0-----:R-:W3:Y:S04]  /*716f0*/  LDL.LU.64 R30, [R1+0x25a8] ;  /* 0x0025a800011e7983 */ /* 0x001ee80000300a00 */
[----:B------:R-:W3:Y:S04]  /*71700*/  LDL.LU.64 R28, [R1+0x25a0] ;  /* 0x0025a000011c7983 */ /* 0x000ee80000300a00 */
[----:B------:R-:W-:Y:S01]  /*71710*/  STSM.16.M88.4 [R0], R40 ;  /* 0x0000002800007844 */ /* 0x000fe20000000200 */
[----:B------:R-:W-:-:S03]  /*71720*/  NOP ;  /* 0x0000000000007918 */ /* 0x000fc60000000000 */
[----:B------:R-:W0:Y:S01]  /*71730*/  LDS.128 R40, [R0] ;  /* 0x0000000000287984 */ /* 0x000e220000000c00 */
        /* <DEDUP_REMOVED lines=9> */
[----:B-1----:R-:W-:Y:S04]  /*717d0*/  STL.64 [R1+0x60], R32 ;  /* 0x0000602001007387 */ /* 0x002fe80000100a00 */
[----:B------:R1:W-:Y:S04]  /*717e0*/  STL.64 [R1+0x68], R34 ;  /* 0x0000682201007387 */ /* 0x0003e80000100a00 */
[----:B------:R-:W-:Y:S01]  /*717f0*/  STSM.16.M88.4 [R0], R52 ;  /* 0x0000003400007844 */ /* 0x000fe20000000200 */
[----:B------:R-:W-:-:S03]  /*71800*/  NOP ;  /* 0x0000000000007918 */ /* 0x000fc60000000000 */
[----:B------:R-:W4:Y:S01]  /*71810*/  LDS.128 R52, [R0] ;  /* 0x0000000000347984 */ /* 0x000f220000000c00 */
[----:B------:R-:W-:-:S03]  /*71820*/  NOP ;  /* 0x0000000000007918 */ /* 0x000fc60000000000 */
[----:B-1----:R-:W3:Y:S04]  /*71830*/  LDL.LU.64 R34, [R1+0x2598] ;  /* 0x0025980001227983 */ /* 0x002ee80000300a00 */
[----:B------:R-:W3:Y:S04]  /*71840*/  LDL.LU.64 R32, [R1+0x2590] ;  /* 0x0025900001207983 */ /* 0x000ee80000300a00 */
[----:B------:R-:W-:Y:S01]  /*71850*/  STSM.16.M88.4 [R0], R56 ;  /* 0x0000003800007844 */ /* 0x000fe20000000200 */
[----:B------:R-:W-:-:S03]  /*71860*/  NOP ;  /* 0x0000000000007918 */ /* 0x000fc60000000000 */
[----:B--2---:R-:W-:Y:S04]  /*71870*/  STL.64 [R1+0x50], R36 ;  /* 0x0000502401007387 */ /* 0x004fe80000100a00 */
[----:B------:R1:W-:Y:S04]  /*71880*/  STL.64 [R1+0x58], R38 ;  /* 0x0000582601007387 */ /* 0x0003e80000100a00 */
[----:B------:R-:W2:Y:S01]  /*71890*/  LDS.128 R56, [R0] ;  /* 0x0000000000387984 */ /* 0x000ea20000000c00 */
[----:B------:R-:W-:-:S03]  /*718a0*/  NOP ;  /* 0x0000000000007918 */ /* 0x000fc60000000000 */
[----:B------:R-:W-:Y:S01]  /*718b0*/  STSM.16.M88.4 [R0], R4 ;  /* 0x0000000400007844 */ /* 0x000fe20000000200 */
[----:B------:R-:W-:-:S03]  /*718c0*/  NOP ;  /* 0x0000000000007918 */ /* 0x000fc60000000000 */
[----:B-1----:R-:W3:Y:S04]  /*718d0*/  LDL.LU.64 R38, [R1+0x2588] ;  /* 0x0025880001267983 */ /* 0x002ee80000300a00 */
[----:B------:R-:W3:Y:S04]  /*718e0*/  LDL.LU.64 R36, [R1+0x2580] ;  /* 0x0025800001247983 */ /* 0x000ee80000300a00 */
[----:B------:R-:W1:Y:S01]  /*718f0*/  LDS.128 R4, [R0] ;  /* 0x0000000000047984 */ /* 0x000e620000000c00 */
[----:B------:R-:W-:-:S03]  /*71900*/  NOP ;  /* 0x0000000000007918 */ /* 0x000fc60000000000 */
[----:B0-----:R-:W-:Y:S04]  /*71910*/  STL.64 [R1+0x40], R40 ;  /* 0x0000402801007387 */ /* 0x001fe80000100a00 */
[----:B------:R0:W-:Y:S04]  /*71920*/  STL.64 [R1+0x48], R42 ;  /* 0x0000482a01007387 */ /* 0x0001e80000100a00 */
[----:B0-----:R-:W3:Y:S04]  /*71930*/  LDL.LU.64 R42, [R1+0x2578] ;  /* 0x00257800012a7983 */ /* 0x001ee80000300a00 */
[----:B------:R-:W3:Y:S04]  /*71940*/  LDL.LU.64 R40, [R1+0x2570] ;  /* 0x0025700001287983 */ /* 0x000ee80000300a00 */
[----:B----4-:R-:W-:Y:S04]  /*71950*/  STL.64 [R1+0x30], R44 ;  /* 0x0000302c01007387 */ /* 0x010fe80000100a00 */
[----:B------:R0:W-:Y:S04]  /*71960*/  STL.64 [R1+0x38], R46 ;  /* 0x0000382e01007387 */ /* 0x0001e80000100a00 */
[----:B0-----:R-:W4:Y:S04]  /*71970*/  LDL.LU.64 R46, [R1+0x2568] ;  /* 0x00256800012e7983 */ /* 0x001f280000300a00 */
[----:B------:R-:W4:Y:S04]  /*71980*/  LDL.LU.64 R44, [R1+0x2560] ;  /* 0x00256000012c7983 */ /* 0x000f280000300a00 */
[----:B------:R-:W-:Y:S04]  /*71990*/  STL.64 [R1+0x20], R48 ;  /* 0x0000203001007387 */ /* 0x000fe80000100a00 */
[----:B------:R0:W-:Y:S04]  /*719a0*/  STL.64 [R1+0x28], R50 ;  /* 0x0000283201007387 */ /* 0x0001e80000100a00 */
[----:B0-----:R-:W4:Y:S04]  /*719b0*/  LDL.LU.64 R50, [R1+0x2558] ;  /* 0x0025580001327983 */ /* 0x001f280000300a00 */
[----:B------:R-:W4:Y:S04]  /*719c0*/  LDL.LU.64 R48, [R1+0x2550] ;  /* 0x0025500001307983 */ /* 0x000f280000300a00 */
[----:B------:R-:W-:Y:S04]  /*719d0*/  STL.64 [R1+0x10], R52 ;  /* 0x0000103401007387 */ /* 0x000fe80000100a00 */
[----:B------:R0:W-:Y:S04]  /*719e0*/  STL.64 [R1+0x18], R54 ;  /* 0x0000183601007387 */ /* 0x0001e80000100a00 */
[----:B------:R-:W-:Y:S01]  /*719f0*/  STSM.16.M88.4 [R0], R8 ;  /* 0x0000000800007844 */ /* 0x000fe20000000200 */
[----:B------:R-:W-:-:S03]  /*71a00*/  NOP ;  /* 0x0000000000007918 */ /* 0x000fc60000000000 */
[----:B0-----:R-:W4:Y:S04]  /*71a10*/  LDL.LU.64 R54, [R1+0x2548] ;  /* 0x0025480001367983 */ /* 0x001f280000300a00 */
[----:B------:R-:W4:Y:S04]  /*71a20*/  LDL.LU.64 R52, [R1+0x2540] ;  /* 0x0025400001347983 */ /* 0x000f280000300a00 */
[----:B--2---:R-:W-:Y:S04]  /*71a30*/  STL.64 [R1], R56 ;  /* 0x0000003801007387 */ /* 0x004fe80000100a00 */
[----:B------:R0:W-:Y:S04]  /*71a40*/  STL.64 [R1+0x8], R58 ;  /* 0x0000083a01007387 */ /* 0x0001e80000100a00 */
[----:B0-----:R-:W2:Y:S04]  /*71a50*/  LDL.LU.64 R58, [R1+0x2538] ;  /* 0x00253800013a7983 */ /* 0x001ea80000300a00 */
[----:B------:R-:W2:Y:S04]  /*71a60*/  LDL.LU.64 R56, [R1+0x2530] ;  /* 0x0025300001387983 */ /* 0x000ea80000300a00 */
[----:B-1----:R-:W-:Y:S04]  /*71a70*/  STL.64 [R1+0x320], R4 ;  /* 0x0003200401007387 */ /* 0x002fe80000100a00 */
[----:B------:R-:W-:Y:S04]  /*71a80*/  STL.64 [R1+0x328], R6 ;  /* 0x0003280601007387 */ /* 0x000fe80000100a00 */
[----:B------:R-:W0:Y:S01]  /*71a90*/  LDS.128 R4, [R0] ;  /* 0x0000000000047984 */ /* 0x000e220000000c00 */
[----:B------:R-:W-:-:S03]  /*71aa0*/  NOP ;  /* 0x0000000000007918 */ /* 0x000fc60000000000 */
[----:B------:R-:W-:Y:S04]  /*71ab0*/  STSM.16.M88.4 [R0], R12 ;  /* 0x0000000c00007844 */ /* 0x000fe80000000200 */
[----:B0-----:R-:W-:Y:S04]  /*71ac0*/  STL.64 [R1+0x330], R4 ;  /* 0x0003300401007387 */ /* 0x001fe80000100a00 */
[----:B------:R-:W-:Y:S01]  /*71ad0*/  STL.64 [R1+0x338], R6 ;  /* 0x0003380601007387 */ /* 0x000fe20000100a00 */
[----:B------:R-:W-:-:S03]  /*71ae0*/  NOP ;  /* 0x0000000000007918 */ /* 0x000fc60000000000 */
[----:B------:R-:W0:Y:S01]  /*71af0*/  LDS.128 R4, [R0] ;  /* 0x0000000000047984 */ /* 0x000e220000000c00 */
[----:B------:R-:W-:-:S03]  /*71b00*/  NOP ;  /* 0x0000000000007918 */ /* 0x000fc60000000000 */
[----:B------:R-:W-:Y:S01]  /*71b10*/  STSM.16.M88.4 [R0], R16 ;  /* 0x0000001000007844 */ /* 0x000fe20000000200 */
[----:B------:R-:W-:-:S03]  /*71b20*/  NOP ;  /* 0x0000000000007918 */ /* 0x000fc60000000000 */
[----:B0-----:R-:W-:Y:S04]  /*71b30*/  STL.64 [R1+0x350], R4 ;  /* 0x0003500401007387 */ /* 0x001fe80000100a00 */
        /* <DEDUP_REMOVED lines=15> */
[----:B---3--:R-:W-:Y:S01]  /*71c30*/  STSM.16.M88.4 [R0], R28 ;  /* 0x0000001c00007844 */ /* 0x008fe20000000200 */
        /* <DEDUP_REMOVED lines=13> */
[----:B------:R-:W1:Y:S01]  /*71d10*/  LDS.128 R8, [R0] ;  /* 0x0000000000087984 */ /* 0x000e620000000c00 */
[----:B------:R-:W-:-:S03]  /*71d20*/  NOP ;  /* 0x0000000000007918 */ /* 0x000fc60000000000 */
[----:B------:R-:W3:Y:S04]  /*71d30*/  LDL.LU R12, [R1+0x200] ;  /* 0x00020000010c7983 */ /* 0x000ee80000300800 */
[----:B------:R-:W-:Y:S04]  /*71d40*/  STSM.16.M88.4 [R0], R40 ;  /* 0x0000002800007844 */ /* 0x000fe80000000200 */
[----:B0-----:R0:W-:Y:S04]  /*71d50*/  STL.64 [R1+0x380], R4 ;  /* 0x0003800401007387 */ /* 0x0011e80000100a00 */
[----:B------:R4:W-:Y:S04]  /*71d60*/  STL.64 [R1+0x388], R6 ;  /* 0x0003880601007387 */ /* 0x0009e80000100a00 */
[----:B------:R-:W3:Y:S04]  /*71d70*/  LDL.LU R13, [R1+0x204] ;  /* 0x00020400010d7983 */ /* 0x000ee80000300800 */
[----:B------:R-:W3:Y:S04]  /*71d80*/  LDL.LU R14, [R1+0x208] ;  /* 0x00020800010e7983 */ /* 0x000ee80000300800 */
[----:B------:R-:W3:Y:S01]  /*71d90*/  LDL.LU R15, [R1+0x20c] ;  /* 0x00020c00010f7983 */ /* 0x000ee20000300800 */
[----:B------:R-:W-:-:S03]  /*71da0*/  NOP ;  /* 0x0000000000007918 */ /* 0x000fc60000000000 */
[----:B0-----:R-:W3:Y:S04]  /*71db0*/  LDL.LU R4, [R1+0x210] ;  /* 0x0002100001047983 */ /* 0x001ee80000300800 */
[----:B-1----:R-:W-:Y:S04]  /*71dc0*/  STL.64 [R1+0x3b0], R8 ;  /* 0x0003b00801007387 */ /* 0x002fe80000100a00 */
[----:B------:R-:W-:Y:S04]  /*71dd0*/  STL.64 [R1+0x3b8], R10 ;  /* 0x0003b80a01007387 */ /* 0x000fe80000100a00 */
[----:B------:R-:W0:Y:S01]  /*71de0*/  LDS.128 R8, [R0] ;  /* 0x0000000000087984 */ /* 0x000e220000000c00 */
[----:B------:R-:W-:-:S03]  /*71df0*/  NOP ;  /* 0x0000000000007918 */ /* 0x000fc60000000000 */
[----:B------:R-:W3:Y:S04]  /*71e00*/  LDL.LU R5, [R1+0x214] ;  /* 0x0002140001057983 */ /* 0x000ee80000300800 */
[----:B----4-:R-:W4:Y:S04]  /*71e10*/  LDL.LU R6, [R1+0x218] ;  /* 0x0002180001067983 */ /* 0x010f280000300800 */
[----:B------:R-:W4:Y:S04]  /*71e20*/  LDL.LU R7, [R1+0x21c] ;  /* 0x00021c0001077983 */ /* 0x000f280000300800 */
        /* <DEDUP_REMOVED lines=16> */
[----:B0-----:R0:W-:Y:S04]  /*71f30*/  STL.64 [R1+0x3d0], R8 ;  /* 0x0003d00801007387 */ /* 0x0011e80000100a00 */
[----:B------:R2:W-:Y:S04]  /*71f40*/  STL.64 [R1+0x3d8], R10 ;  /* 0x0003d80a01007387 */ /* 0x0005e80000100a00 */
[----:B0-----:R-:W4:Y:S04]  /*71f50*/  LDL.LU R8, [R1+0x220] ;  /* 0x0002200001087983 */ /* 0x001f280000300800 */
[----:B-1----:R-:W-:Y:S04]  /*71f60*/  STL.64 [R1+0x3f0], R16 ;  /* 0x0003f01001007387 */ /* 0x002fe80000100a00 */
[----:B------:R-:W-:Y:S04]  /*71f70*/  STL.64 [R1+0x3f8], R18 ;  /* 0x0003f81201007387 */ /* 0x000fe80000100a00 */
[----:B------:R-:W4:Y:S04]  /*71f80*/  LDL.LU R9, [R1+0x224] ;  /* 0x0002240001097983 */ /* 0x000f280000300800 */
[----:B--2---:R-:W2:Y:S04]  /*71f90*/  LDL.LU R10, [R1+0x228] ;  /* 0x00022800010a7983 */ /* 0x004ea80000300800 */
[----:B------:R-:W2:Y:S04]  /*71fa0*/  LDL.LU R11, [R1+0x22c] ;  /* 0x00022c00010b7983 */ /* 0x000ea80000300800 */
[----:B------:R-:W-:Y:S01]  /*71fb0*/  STSM.16.M88.4 [R0], R56 ;  /* 0x0000003800007844 */ /* 0x000fe20000000200 */
[----:B------:R-:W-:-:S03]  /*71fc0*/  NOP ;  /* 0x0000000000007918 */ /* 0x000fc60000000000 */
[----:B------:R-:W0:Y:S01]  /*71fd0*/  LDS.128 R16, [R0] ;  /* 0x0000000000107984 */ /* 0x000e220000000c00 */
[----:B------:R-:W-:-:S03]  /*71fe0*/  NOP ;  /* 0x0000000000007918 */ /* 0x000fc60000000000 */
[----:B0-----:R-:W-:Y:S04]  /*71ff0*/  STL.64 [R1+0x3e0], R16 ;  /* 0x0003e01001007387 */ /* 0x001fe80000100a00 */
[----:B------:R-:W-:Y:S04]  /*72000*/  STL.64 [R1+0x3e8], R18 ;  /* 0x0003e81201007387 */ /* 0x000fe80000100a00 */
[----:B---3--:R0:W-:Y:S01]  /*72010*/  STSM.16.M88.4 [R0], R12 ;  /* 0x0000000c00007844 */ /* 0x0081e20000000200 */
[----:B------:R-:W-:-:S03]  /*72020*/  NOP ;  /* 0x0000000000007918 */ /* 0x000fc60000000000 */
[----:B------:R-:W1:Y:S01]  /*72030*/  LDS.128 R16, [R0] ;  /* 0x0000000000107984 */ /* 0x000e620000000c00 */
[----:B------:R-:W-:-:S03]  /*72040*/  NOP ;  /* 0x0000000000007918 */ /* 0x000fc60000000000 */
[----:B0-----:R-:W3:Y:S04]  /*72050*/  LDL.LU R12, [R1+0x230] ;  /* 0x00023000010c7983 */ /* 0x001ee80000300800 */
[----:B------:R-:W3:Y:S04]  /*72060*/  LDL.LU R13, [R1+0x234] ;  /* 0x00023400010d7983 */ /* 0x000ee80000300800 */
[----:B------:R-:W3:Y:S04]  /*72070*/  LDL.LU R14, [R1+0x238] ;  /* 0x00023800010e7983 */ /* 0x000ee80000300800 */
[----:B------:R-:W3:Y:S04]  /*72080*/  LDL.LU R15, [R1+0x23c] ;  /* 0x00023c00010f7983 */ /* 0x000ee80000300800 */
[----:B----4-:R-:W-:Y:S01]  /*72090*/  STSM.16.M88.4 [R0], R4 ;  /* 0x0000000400007844 */ /* 0x010fe20000000200 */
[----:B------:R-:W-:-:S03]  /*720a0*/  NOP ;  /* 0x0000000000007918 */ /* 0x000fc60000000000 */
[----:B------:R-:W0:Y:S01]  /*720b0*/  LDS.128 R28, [R0] ;  /* 0x00000000001c7984 */ /* 0x000e220000000c00 */
[----:B------:R-:W-:-:S03]  /*720c0*/  NOP ;  /* 0x0000000000007918 */ /* 0x000fc60000000000 */
[----:B-1----:R1:W-:Y:S04]  /*720d0*/  STL.64 [R1+0x400], R16 ;  /* 0x0004001001007387 */ /* 0x0023e80000100a00 */
        /* <DEDUP_REMOVED lines=11> */
[----:B----4-:R-:W4:Y:S04]  /*72190*/  LDL.LU R18, [R1+0x268] ;  /* 0x0002680001127983 */ /* 0x010f280000300800 */
[----:B------:R-:W4:Y:S04]  /*721a0*/  LDL.LU R19, [R1+0x26c] ;  /* 0x00026c0001137983 */ /* 0x000f280000300800 */
[----:B------:R-:W4:Y:S04]  /*721b0*/  LDL.LU R4, [R1+0x270] ;  /* 0x0002700001047983 */ /* 0x000f280000300800 */
[----:B0-----:R-:W-:Y:S04]  /*721c0*/  STL.64 [R1+0x200], R28 ;  /* 0x0002001c01007387 */ /* 0x001fe80000100a00 */
[----:B------:R-:W-:Y:S04]  /*721d0*/  STL.64 [R1+0x208], R30 ;  /* 0x0002081e01007387 */ /* 0x000fe80000100a00 */
[----:B------:R-:W4:Y:S04]  /*721e0*/  LDL.LU R5, [R1+0x274] ;  /* 0x0002740001057983 */ /* 0x000f280000300800 */
[----:B------:R-:W4:Y:S04]  /*721f0*/  LDL.LU R6, [R1+0x278] ;  /* 0x0002780001067983 */ /* 0x000f280000300800 */
[----:B------:R-:W4:Y:S04]  /*72200*/  LDL.LU R7, [R1+0x27c] ;  /* 0x00027c0001077983 */ /* 0x000f280000300800 */
[----:B--2---:R0:W-:Y:S01]  /*72210*/  STSM.16.M88.4 [R0], R8 ;  /* 0x0000000800007844 */ /* 0x0041e20000000200 */
[----:B------:R-:W-:-:S03]  /*72220*/  NOP ;  /* 0x0000000000007918 */ /* 0x000fc60000000000 */
[----:B------:R-:W1:Y:S01]  /*72230*/  LDS.128 R28, [R0] ;  /* 0x00000000001c7984 */ /* 0x000e620000000c00 */
[----:B------:R-:W-:-:S03]  /*72240*/  NOP ;  /* 0x0000000000007918 */ /* 0x000fc60000000000 */
[----:B0-----:R-:W2:Y:S04]  /*72250*/  LDL.LU R8, [R1+0x280] ;  /* 0x0002800001087983 */ /* 0x001ea80000300800 */
[----:B-1----:R-:W-:Y:S04]  /*72260*/  STL.64 [R1+0x220], R28 ;  /* 0x0002201c01007387 */ /* 0x002fe80000100a00 */
[----:B------:R-:W-:Y:S04]  /*72270*/  STL.64 [R1+0x228], R30 ;  /* 0x0002281e01007387 */ /* 0x000fe80000100a00 */
[----:B------:R-:W2:Y:S04]  /*72280*/  LDL.LU R9, [R1+0x284] ;  /* 0x0002840001097983 */ /* 0x000ea80000300800 */
[----:B------:R-:W2:Y:S04]  /*72290*/  LDL.LU R10, [R1+0x288] ;  /* 0x00028800010a7983 */ /* 0x000ea80000300800 */
[----:B------:R-:W2:Y:S04]  /*722a0*/  LDL.LU R11, [R1+0x28c] ;  /* 0x00028c00010b7983 */ /* 0x000ea80000300800 */
[----:B---3--:R0:W-:Y:S01]  /*722b0*/  STSM.16.M88.4 [R0], R12 ;  /* 0x0000000c00007844 */ /* 0x0081e20000000200 */
[----:B------:R-:W-:-:S03]  /*722c0*/  NOP ;  /* 0x0000000000007918 */ /* 0x000fc60000000000 */
[----:B------:R-:W1:Y:S01]  /*722d0*/  LDS.128 R28, [R0] ;  /* 0x00000000001c7984 */ /* 0x000e620000000c00 */
[----:B------:R-:W-:-:S03]  /*722e0*/  NOP ;  /* 0x0000000000007918 */ /* 0x000fc60000000000 */
[----:B0-----:R-:W3:Y:S04]  /*722f0*/  LDL.LU R12, [R1+0x290] ;  /* 0x00029000010c7983 */ /* 0x001ee80000300800 */
[----:B------:R-:W-:Y:S01]  /*72300*/  STSM.16.M88.4 [R0], R24 ;  /* 0x0000001800007844 */ /* 0x000fe20000000200 */
[----:B------:R-:W-:-:S03]  /*72310*/  NOP ;  /* 0x0000000000007918 */ /* 0x000fc60000000000 */
[----:B------:R-:W-:Y:S01]  /*72320*/  LDS.128 R24, [R0] ;  /* 0x0000000000187984 */ /* 0x000fe20000000c00 */
[----:B------:R-:W-:-:S03]  /*72330*/  NOP ;  /* 0x0000000000007918 */ /* 0x000fc60000000000 */
[----:B------:R-:W-:Y:S01]  /*72340*/  STSM.16.M88.4 [R0], R20 ;  /* 0x0000001400007844 */ /* 0x000fe20000000200 */
[----:B------:R-:W-:-:S03]  /*72350*/  NOP ;  /* 0x0000000000007918 */ /* 0x000fc60000000000 */
[----:B------:R-:W-:Y:S01]  /*72360*/  LDS.128 R20, [R0] ;  /* 0x0000000000147984 */ /* 0x000fe20000000c00 */
[----:B------:R-:W-:-:S03]  /*72370*/  NOP ;  /* 0x0000000000007918 */ /* 0x000fc60000000000 */
[----:B----4-:R-:W-:Y:S01]  /*72380*/  STSM.16.M88.4 [R0], R16 ;  /* 0x0000001000007844 */ /* 0x010fe20000000200 */
[----:B------:R-:W-:-:S03]  /*72390*/  NOP ;  /* 0x0000000000007918 */ /* 0x000fc60000000000 */
[----:B------:R-:W0:Y:S01]  /*723a0*/  LDS.128 R16, [R0] ;  /* 0x0000000000107984 */ /* 0x000e220000000c00 */
[----:B------:R-:W-:-:S03]  /*723b0*/  NOP ;  /* 0x0000000000007918 */ /* 0x000fc60000000000 */
[----:B------:R-:W-:Y:S01]  /*723c0*/  STSM.16.M88.4 [R0], R4 ;  /* 0x0000000400007844 */ /* 0x000fe20000000200 */
[----:B------:R-:W-:-:S03]  /*723d0*/  NOP ;  /* 0x0000000000007918 */ /* 0x000fc60000000000 */
[----:B------:R-:W4:Y:S01]  /*723e0*/  LDS.128 R4, [R0] ;  /* 0x0000000000047984 */ /* 0x000f220000000c00 */
[----:B------:R-:W-:-:S03]  /*723f0*/  NOP ;  /* 0x0000000000007918 */ /* 0x000fc60000000000 */
[----:B-1----:R-:W-:Y:S04]  /*72400*/  STL.64 [R1+0x210], R28 ;  /* 0x0002101c01007387 */ /* 0x002fe80000100a00 */
[----:B------:R-:W-:Y:S04]  /*72410*/  STL.64 [R1+0x218], R30 ;  /* 0x0002181e01007387 */ /* 0x000fe80000100a00 */
[----:B------:R-:W3:Y:S01]  /*72420*/  LDL.LU R13, [R1+0x294] ;  /* 0x00029400010d7983 */ /* 0x000ee20000300800 */
[----:B0-----:R-:W-:-:S03]  /*72430*/  IMAD.MOV.U32 R61, RZ, RZ, R19 ;  /* 0x000000ffff3d7224 */ /* 0x001fc600078e0013 */
[----:B------:R-:W3:Y:S04]  /*72440*/  LDL.LU R14, [R1+0x298] ;  /* 0x00029800010e7983 */ /* 0x000ee80000300800 */
[----:B------:R-:W3:Y:S04]  /*72450*/  LDL.LU R15, [R1+0x29c] ;  /* 0x00029c00010f7983 */ /* 0x000ee80000300800 */
[----:B------:R-:W-:Y:S04]  /*72460*/  STL.64 [R1+0x240], R24 ;  /* 0x0002401801007387 */ /* 0x000fe80000100a00 */
[----:B------:R-:W-:Y:S04]  /*72470*/  STL.64 [R1+0x248], R26 ;  /* 0x0002481a01007387 */ /* 0x000fe80000100a00 */
[----:B------:R-:W-:Y:S04]  /*72480*/  STL.64 [R1+0x230], R20 ;  /* 0x0002301401007387 */ /* 0x000fe80000100a00 */
[----:B------:R-:W-:Y:S04]  /*72490*/  STL.64 [R1+0x238], R22 ;  /* 0x0002381601007387 */ /* 0x000fe80000100a00 */
[----:B------:R-:W-:Y:S04]  /*724a0*/  STL.64 [R1+0x250], R16 ;  /* 0x0002501001007387 */ /* 0x000fe80000100a00 */
[----:B------:R-:W-:Y:S04]  /*724b0*/  STL [R1+0x258], R18 ;  /* 0x0002581201007387 */ /* 0x000fe80000100800 */
[----:B------:R-:W-:Y:S04]  /*724c0*/  STL [R1+0x2508], R61 ;  /* 0x0025083d01007387 */ /* 0x000fe80000100800 */
[----:B----4-:R-:W-:Y:S04]  /*724d0*/  STL [R1+0x2518], R4 ;  /* 0x0025180401007387 */ /* 0x010fe80000100800 */
[----:B------:R-:W-:Y:S04]  /*724e0*/  STL [R1+0x2514], R5 ;  /* 0x0025140501007387 */ /* 0x000fe80000100800 */
[----:B------:R-:W-:Y:S04]  /*724f0*/  STL [R1+0x2510], R6 ;  /* 0x0025100601007387 */ /* 0x000fe80000100800 */
[----:B------:R-:W-:Y:S04]  /*72500*/  STL [R1+0x250c], R7 ;  /* 0x00250c0701007387 */ /* 0x000fe80000100800 */
[----:B--2---:R-:W-:Y:S01]  /*72510*/  STSM.16.M88.4 [R0], R8 ;  /* 0x0000000800007844 */ /* 0x004fe20000000200 */
[----:B------:R-:W-:-:S03]  /*72520*/  NOP ;  /* 0x0000000000007918 */ /* 0x000fc60000000000 */
[----:B------:R-:W0:Y:S01]  /*72530*/  LDS.128 R8, [R0] ;  /* 0x0000000000087984 */ /* 0x000e220000000c00 */
[----:B------:R-:W-:-:S03]  /*72540*/  NOP ;  /* 0x0000000000007918 */ /* 0x000fc60000000000 */
[----:B0-----:R-:W-:Y:S04]  /*72550*/  STL [R1+0x2528], R8 ;  /* 0x0025280801007387 */ /* 0x001fe80000100800 */
[----:B------:R-:W-:Y:S04]  /*72560*/  STL [R1+0x2524], R9 ;  /* 0x0025240901007387 */ /* 0x000fe80000100800 */
[----:B------:R-:W-:Y:S04]  /*72570*/  STL [R1+0x2520], R10 ;  /* 0x0025200a01007387 */ /* 0x000fe80000100800 */
[----:B------:R-:W-:Y:S04]  /*72580*/  STL [R1+0x251c], R11 ;  /* 0x00251c0b01007387 */ /* 0x000fe80000100800 */
        /* <DEDUP_REMOVED lines=34> */
[----:B---3--:R-:W-:Y:S01]  /*727b0*/  STSM.16.M88.4 [R0], R12 ;  /* 0x0000000c00007844 */ /* 0x008fe20000000200 */
[----:B------:R-:W-:-:S03]  /*727c0*/  NOP ;  /* 0x0000000000007918 */ /* 0x000fc60000000000 */
[----:B------:R-:W0:Y:S01]  /*727d0*/  LDS.128 R12, [R0] ;  /* 0x00000000000c7984 */ /* 0x000e220000000c00 */
[----:B------:R-:W-:-:S03]  /*727e0*/  NOP ;  /* 0x0000000000007918 */ /* 0x000fc60000000000 */
[----:B--2---:R-:W-:Y:S01]  /*727f0*/  STSM.16.M88.4 [R0], R16 ;  /* 0x0000001000007844 */ /* 0x004fe20000000200 */
[----:B------:R-:W-:-:S03]  /*72800*/  NOP ;  /* 0x0000000000007918 */ /* 0x000fc60000000000 */
[----:B------:R-:W1:Y:S01]  /*72810*/  LDS.128 R16, [R0] ;  /* 0x0000000000107984 */ /* 0x000e620000000c00 */
[----:B------:R-:W-:-:S03]  /*72820*/  NOP ;  /* 0x0000000000007918 */ /* 0x000fc60000000000 */
[----:B----4-:R-:W-:Y:S01]  /*72830*/  STSM.16.M88.4 [R0], R20 ;  /* 0x0000001400007844 */ /* 0x010fe20000000200 */
        /* <DEDUP_REMOVED lines=23> */
[----:B------:R0:W-:Y:S04]  /*729b0*/  STSM.16.M88.4 [R0], R4 ;  /* 0x0000000400007844 */ /* 0x0001e80000000200 */
[----:B0-----:R-:W2:Y:S04]  /*729c0*/  LDL.LU R7, [R1+0x1e0] ;  /* 0x0001e00001077983 */ /* 0x001ea80000300800 */
[----:B------:R-:W3:Y:S04]  /*729d0*/  LDL.LU R6, [R1+0x1f4] ;  /* 0x0001f40001067983 */ /* 0x000ee80000300800 */
[----:B------:R-:W4:Y:S04]  /*729e0*/  LDL.LU R5, [R1+0x1e4] ;  /* 0x0001e40001057983 */ /* 0x000f280000300800 */
[----:B------:R-:W4:Y:S04]  /*729f0*/  LDL.LU R4, [R1+0x1f8] ;  /* 0x0001f80001047983 */ /* 0x000f280000300800 */
[----:B------:R-:W4:Y:S04]  /*72a00*/  LDL.LU R61, [R1+0x1e8] ;  /* 0x0001e800013d7983 */ /* 0x000f280000300800 */
[----:B------:R-:W4:Y:S04]  /*72a10*/  LDL.LU R52, [R1+0x1fc] ;  /* 0x0001fc0001347983 */ /* 0x000f280000300800 */
[----:B------:R-:W4:Y:S04]  /*72a20*/  LDL.LU R50, [R1+0x1ec] ;  /* 0x0001ec0001327983 */ /* 0x000f280000300800 */
[----:B------:R-:W2:Y:S01]  /*72a30*/  LDL.LU R58, [R1+0x9c8] ;  /* 0x0009c800013a7983 */ /* 0x000ea20000300800 */
[C---:B------:R-:W-:Y:S01]  /*72a40*/  IMAD R3, R59.reuse, UR4, RZ ;  /* 0x000000043b037c24 */ /* 0x040fe2000f8e02ff */
[----:B------:R-:W-:Y:S01]  /*72a50*/  ISETP.GE.AND P0, PT, R59, UR10, PT ;  /* 0x0000000a3b007c0c */ /* 0x000fe2000bf06270 */
[----:B------:R-:W-:Y:S01]  /*72a60*/  IMAD R48, R60, UR24, RZ ;  /* 0x000000183c307c24 */ /* 0x000fe2000f8e02ff */
[----:B------:R-:W-:Y:S01]  /*72a70*/  PRMT R49, R47, 0x7632, R49 ;  /* 0x000076322f317816 */ /* 0x000fe20000000031 */
[----:B------:R-:W4:Y:S01]  /*72a80*/  LDL.LU R8, [R1+0x1d0] ;  /* 0x0001d00001087983 */ /* 0x000f220000300800 */
[----:B------:R-:W-:-:S02]  /*72a90*/  LEA R2, P1, R3, UR8, 0x1 ;  /* 0x0000000803027c11 */ /* 0x000fc4000f8208ff */
[----:B------:R-:W-:Y:S02]  /*72aa0*/  ISETP.LT.AND P0, PT, R60, UR29, !P0 ;  /* 0x0000001d3c007c0c */ /* 0x000fe4000c701270 */
[----:B------:R-:W-:-:S03]  /*72ab0*/  LEA.HI.X.SX32 R3, R3, UR9, 0x1, P1 ;  /* 0x0000000903037c11 */ /* 0x000fc600088f0eff */
[----:B------:R-:W-:Y:S01]  /*72ac0*/  IMAD.WIDE R44, R48, 0x2, R2 ;  /* 0x00000002302c7825 */ /* 0x000fe200078e0202 */
[----:B------:R-:W-:-:S07]  /*72ad0*/  NOP ;  /* 0x0000000000007918 */ /* 0x000fce0000000000 */
[----:B------:R2:W-:Y:S02]  /*72ae0*/  @P0 STG.E.U16 desc[UR6][R44.64], R47 ;  /* 0x0000002f2c000986 */ /* 0x0005e4000c101506 */
[C---:B--2---:R-:W-:Y:S01]  /*72af0*/  IMAD R45, R58.reuse, UR4, RZ ;  /* 0x000000043a2d7c24 */ /* 0x044fe2000f8e02ff */
[----:B------:R-:W-:Y:S01]  /*72b00*/  ISETP.GE.AND P0, PT, R58, UR12, PT ;  /* 0x0000000c3a007c0c */ /* 0x000fe2000bf06270 */
[----:B------:R-:W-:-:S03]  /*72b10*/  ULDC UR4, c[0x0][0x22c] ;  /* 0x00008b0000047ab9 */ /* 0x000fc60000000800 */
[C---:B------:R-:W-:Y:S02]  /*72b20*/  LEA R44, P1, R45.reuse, UR8, 0x1 ;  /* 0x000000082d2c7c11 */ /* 0x040fe4000f8208ff */
[----:B------:R-:W-:Y:S02]  /*72b30*/  ISETP.LT.AND P0, PT, R60, UR31, !P0 ;  /* 0x0000001f3c007c0c */ /* 0x000fe4000c701270 */
[----:B------:R-:W-:Y:S01]  /*72b40*/  LEA.HI.X.SX32 R45, R45, UR9, 0x1, P1 ;  /* 0x000000092d2d7c11 */ /* 0x000fe200088f0eff */
[----:B------:R-:W-:Y:S02]  /*72b50*/  ULDC.64 UR8, c[0x0][0x228] ;  /* 0x00008a0000087ab9 */ /* 0x000fe40000000a00 */
[----:B------:R-:W-:-:S08]  /*72b60*/  IMAD.WIDE R46, R48, 0x2, R44 ;  /* 0x00000002302e7825 */ /* 0x000fd000078e022c */
[----:B------:R0:W-:Y:S02]  /*72b70*/  @P0 STG.E.U16 desc[UR6][R46.64], R49 ;  /* 0x000000312e000986 */ /* 0x0001e4000c101506 */
[----:B0-----:R-:W-:-:S04]  /*72b80*/  IADD3 R46, R60, 0x1, RZ ;  /* 0x000000013c2e7810 */ /* 0x001fc80007ffe0ff */
[----:B------:R-:W-:Y:S01]  /*72b90*/  ISETP.GE.AND P0, PT, R46, UR11, PT ;  /* 0x0000000b2e007c0c */ /* 0x000fe2000bf06270 */
[----:B------:R-:W-:Y:S01]  /*72ba0*/  VIADD R48, R48, UR24 ;  /* 0x0000001830307c36 */ /* 0x000fe20008000000 */
[----:B------:R-:W-:Y:S01]  /*72bb0*/  PRMT R49, R7, 0x7632, R49 ;  /* 0x0000763207317816 */ /* 0x000fe20000000031 */
[----:B------:R-:W-:Y:S01]  /*72bc0*/  ULDC.64 UR10, c[0x0][0x228] ;  /* 0x00008a00000a7ab9 */ /* 0x000fe20000000a00 */
[----:B------:R-:W-:Y:S02]  /*72bd0*/  ISETP.LT.AND P1, PT, R59, UR22, !P0 ;  /* 0x000000163b007c0c */ /* 0x000fe4000c721270 */
[----:B------:R-:W-:Y:S01]  /*72be0*/  ISETP.LT.AND P0, PT, R58, UR20, !P0 ;  /* 0x000000143a007c0c */ /* 0x000fe2000c701270 */
[----:B------:R-:W-:-:S10]  /*72bf0*/  IMAD.WIDE R46, R48, 0x2, R2 ;  /* 0x00000002302e7825 */ /* 0x000fd400078e0202 */
[----:B------:R0:W-:Y:S02]  /*72c00*/  @P1 STG.E.U16 desc[UR6][R46.64], R7 ;  /* 0x000000072e001986 */ /* 0x0001e4000c101506 */
[----:B0-----:R-:W-:Y:S02]  /*72c10*/  IMAD.WIDE R46, R48, 0x2, R44 ;  /* 0x00000002302e7825 */ /* 0x001fe400078e022c */
[----:B------:R-:W2:Y:S04]  /*72c20*/  LDL.LU R7, [R1+0x1c0] ;  /* 0x0001c00001077983 */ /* 0x000ea80000300800 */
[----:B------:R0:W-:Y:S02]  /*72c30*/  @P0 STG.E.U16 desc[UR6][R46.64], R49 ;  /* 0x000000312e000986 */ /* 0x0001e4000c101506 */
[----:B0-----:R-:W-:-:S05]  /*72c40*/  VIADD R46, R60, 0x2 ;  /* 0x000000023c2e7836 */ /* 0x001fca0000000000 */
[----:B------:R-:W-:Y:S01]  /*72c50*/  ISETP.GE.AND P0, PT, R46, UR13, PT ;  /* 0x0000000d2e007c0c */ /* 0x000fe2000bf06270 */
[----:B------:R-:W-:Y:S01]  /*72c60*/  VIADD R48, R48, UR24 ;  /* 0x0000001830307c36 */ /* 0x000fe20008000000 */
[----:B---3--:R-:W-:Y:S01]  /*72c70*/  PRMT R49, R6, 0x7632, R49 ;  /* 0x0000763206317816 */ /* 0x008fe20000000031 */
[----:B------:R-:W-:Y:S01]  /*72c80*/  ULDC.64 UR12, c[0x0][0x228] ;  /* 0x00008a00000c7ab9 */ /* 0x000fe20000000a00 */
[----:B------:R-:W-:Y:S01]  /*72c90*/  ISETP.LT.AND P1, PT, R59, UR18, !P0 ;  /* 0x000000123b007c0c */ /* 0x000fe2000c721270 */
[----:B------:R-:W-:Y:S01]  /*72ca0*/  IMAD.WIDE R46, R48, 0x2, R2 ;  /* 0x00000002302e7825 */ /* 0x000fe200078e0202 */
[----:B------:R-:W-:Y:S01]  /*72cb0*/  ISETP.LT.AND P0, PT, R58, UR16, !P0 ;  /* 0x000000103a007c0c */ /* 0x000fe2000c701270 */
[----:B------:R-:W-:Y:S01]  /*72cc0*/  ULDC UR16, c[0x0][0x228] ;  /* 0x00008a0000107ab9 */ /* 0x000fe20000000800 */
[----:B------:R-:W-:-:S09]  /*72cd0*/  ULDC UR18, c[0x0][0x228] ;  /* 0x00008a0000127ab9 */ /* 0x000fd20000000800 */
[----:B------:R0:W-:Y:S02]  /*72ce0*/  @P1 STG.E.U16 desc[UR6][R46.64], R6 ;  /* 0x000000062e001986 */ /* 0x0001e4000c101506 */
[----:B0-----:R-:W-:Y:S02]  /*72cf0*/  IMAD.WIDE R46, R48, 0x2, R44 ;  /* 0x00000002302e7825 */ /* 0x001fe400078e022c */
[----:B------:R-:W3:Y:S04]  /*72d00*/  LDL.LU R6, [R1+0x1d4] ;  /* 0x0001d40001067983 */ /* 0x000ee80000300800 */
[----:B------:R0:W-:Y:S02]  /*72d10*/  @P0 STG.E.U16 desc[UR6][R46.64], R49 ;  /* 0x000000312e000986 */ /* 0x0001e4000c101506 */
[----:B0-----:R-:W-:-:S05]  /*72d20*/  VIADD R46, R60, 0x3 ;  /* 0x000000033c2e7836 */ /* 0x001fca0000000000 */
[----:B------:R-:W-:Y:S01]  /*72d30*/  ISETP.GE.AND P0, PT, R46, UR4, PT ;  /* 0x000000042e007c0c */ /* 0x000fe2000bf06270 */
[----:B------:R-:W-:Y:S01]  /*72d40*/  VIADD R46, R48, UR24 ;  /* 0x00000018302e7c36 */ /* 0x000fe20008000000 */
[----:B----4-:R-:W-:Y:S01]  /*72d50*/  PRMT R47, R5, 0x7632, R47 ;  /* 0x00007632052f7816 */ /* 0x010fe2000000002f */
[----:B------:R-:W-:Y:S01]  /*72d60*/  ULDC UR4, c[0x0][0x22c] ;  /* 0x00008b0000047ab9 */ /* 0x000fe20000000800 */
[----:B------:R-:W-:Y:S01]  /*72d70*/  ISETP.LT.AND P1, PT, R59, UR14, !P0 ;  /* 0x0000000e3b007c0c */ /* 0x000fe2000c721270 */
[----:B------:R-:W-:Y:S01]  /*72d80*/  IMAD.WIDE R48, R46, 0x2, R2 ;  /* 0x000000022e307825 */ /* 0x000fe200078e0202 */
[----:B------:R-:W-:Y:S01]  /*72d90*/  ISETP.LT.AND P0, PT, R58, UR12, !P0 ;  /* 0x0000000c3a007c0c */ /* 0x000fe2000c701270 */
[----:B------:R-:W-:Y:S01]  /*72da0*/  ULDC UR12, c[0x0][0x228] ;  /* 0x00008a00000c7ab9 */ /* 0x000fe20000000800 */
[----:B------:R-:W-:-:S09]  /*72db0*/  ULDC UR14, c[0x0][0x228] ;  /* 0x00008a00000e7ab9 */ /* 0x000fd20000000800 */
[----:B------:R0:W-:Y:S02]  /*72dc0*/  @P1 STG.E.U16 desc[UR6][R48.64], R5 ;  /* 0x0000000530001986 */ /* 0x0001e4000c101506 */
[----:B0-----:R-:W-:Y:S02]  /*72dd0*/  IMAD.WIDE R48, R46, 0x2, R44 ;  /* 0x000000022e307825 */ /* 0x001fe400078e022c */
[----:B------:R-:W4:Y:S04]  /*72de0*/  LDL.LU R5, [R1+0x1c4] ;  /* 0x0001c40001057983 */ /* 0x000f280000300800 */
[----:B------:R0:W-:Y:S02]  /*72df0*/  @P0 STG.E.U16 desc[UR6][R48.64], R47 ;  /* 0x0000002f30000986 */ /* 0x0001e4000c101506 */
[----:B0-----:R-:W-:-:S05]  /*72e00*/  VIADD R47, R60, 0x4 ;  /* 0x000000043c2f7836 */ /* 0x001fca0000000000 */
[----:B------:R-:W-:Y:S01]  /*72e10*/  ISETP.GE.AND P0, PT, R47, UR4, PT ;  /* 0x000000042f007c0c */ /* 0x000fe2000bf06270 */
[----:B------:R-:W-:Y:S01]  /*72e20*/  VIADD R46, R46, UR24 ;  /* 0x000000182e2e7c36 */ /* 0x000fe20008000000 */
[----:B------:R-:W-:Y:S01]  /*72e30*/  PRMT R47, R4, 0x7632, R47 ;  /* 0x00007632042f7816 */ /* 0x000fe2000000002f */
        /* <DEDUP_REMOVED lines=12> */
[----:B------:R-:W-:-:S03]  /*72f00*/  ULDC.64 UR4, c[0x0][0x228] ;  /* 0x00008a0000047ab9 */ /* 0x000fc60000000a00 */
[----:B------:R-:W-:Y:S01]  /*72f10*/  ISETP.LT.AND P1, PT, R59, UR4, !P0 ;  /* 0x000000043b007c0c */ /* 0x000fe2000c721270 */
[----:B------:R-:W-:Y:S01]  /*72f20*/  VIADD R46, R46, UR24 ;  /* 0x000000182e2e7c36 */ /* 0x000fe20008000000 */
[----:B------:R-:W-:Y:S01]  /*72f30*/  ISETP.LT.AND P0, PT, R58, UR26, !P0 ;  /* 0x0000001a3a007c0c */ /* 0x000fe2000c701270 */
[----:B------:R-:W-:Y:S02]  /*72f40*/  ULDC UR4, c[0x0][0x22c] ;  /* 0x00008b0000047ab9 */ /* 0x000fe40000000800 */
[----:B------:R-:W-:Y:S01]  /*72f50*/  IMAD.WIDE R48, R46, 0x2, R2 ;  /* 0x000000022e307825 */ /* 0x000fe200078e0202 */
[----:B------:R-:W-:-:S07]  /*72f60*/  PRMT R47, R61, 0x7632, R47 ;  /* 0x000076323d2f7816 */ /* 0x000fce000000002f */
[----:B------:R0:W-:Y:S04]  /*72f70*/  @P1 STG.E.U16 desc[UR6][R48.64], R61 ;  /* 0x0000003d30001986 */ /* 0x0001e8000c101506 */
[----:B0-----:R-:W4:Y:S01]  /*72f80*/  LDL.LU R61, [R1+0x1c8] ;  /* 0x0001c800013d7983 */ /* 0x001f220000300800 */
[----:B------:R-:W-:-:S05]  /*72f90*/  IMAD.WIDE R48, R46, 0x2, R44 ;  /* 0x000000022e307825 */ /* 0x000fca00078e022c */
[----:B------:R0:W-:Y:S02]  /*72fa0*/  @P0 STG.E.U16 desc[UR6][R48.64], R47 ;  /* 0x0000002f30000986 */ /* 0x0001e4000c101506 */
[----:B0-----:R-:W-:-:S04]  /*72fb0*/  IADD3 R47, R60, 0x6, RZ ;  /* 0x000000063c2f7810 */ /* 0x001fc80007ffe0ff */
[----:B------:R-:W-:Y:S01]  /*72fc0*/  ISETP.GE.AND P0, PT, R47, UR4, PT ;  /* 0x000000042f007c0c */ /* 0x000fe2000bf06270 */
[----:B------:R-:W-:Y:S01]  /*72fd0*/  VIADD R46, R46, UR24 ;  /* 0x000000182e2e7c36 */ /* 0x000fe20008000000 */
[----:B------:R-:W-:Y:S01]  /*72fe0*/  PRMT R47, R52, 0x7632, R47 ;  /* 0x00007632342f7816 */ /* 0x000fe2000000002f */
[----:B------:R-:W-:Y:S01]  /*72ff0*/  ULDC UR4, c[0x0][0x22c] ;  /* 0x00008b0000047ab9 */ /* 0x000fe20000000800 */
[----:B------:R-:W-:Y:S01]  /*73000*/  ISETP.LT.AND P1, PT, R59, UR28, !P0 ;  /* 0x0000001c3b007c0c */ /* 0x000fe2000c721270 */
[----:B------:R-:W-:-:S12]  /*73010*/  IMAD.WIDE R48, R46, 0x2, R2 ;  /* 0x000000022e307825 */ /* 0x000fd800078e0202 */
[----:B------:R0:W-:Y:S04]  /*73020*/  @P1 STG.E.U16 desc[UR6][R48.64], R52 ;  /* 0x0000003430001986 */ /* 0x0001e8000c101506 */
[----:B0-----:R-:W4:Y:S01]  /*73030*/  LDL.LU R52, [R1+0x1dc] ;  /* 0x0001dc0001347983 */ /* 0x001f220000300800 */
[----:B------:R-:W-:Y:S01]  /*73040*/  ISETP.LT.AND P0, PT, R58, UR30, !P0 ;  /* 0x0000001e3a007c0c */ /* 0x000fe2000c701270 */
[----:B------:R-:W-:-:S12]  /*73050*/  IMAD.WIDE R48, R46, 0x2, R44 ;  /* 0x000000022e307825 */ /* 0x000fd800078e022c */
[----:B------:R0:W-:Y:S02]  /*73060*/  @P0 STG.E.U16 desc[UR6][R48.64], R47 ;  /* 0x0000002f30000986 */ /* 0x0001e4000c101506 */
[----:B0-----:R-:W-:-:S05]  /*73070*/  VIADD R47, R60, 0x7 ;  /* 0x000000073c2f7836 */ /* 0x001fca0000000000 */
[----:B------:R-:W-:Y:S01]  /*73080*/  ISETP.GE.AND P0, PT, R47, UR4, PT ;  /* 0x000000042f007c0c */ /* 0x000fe2000bf06270 */
[----:B------:R-:W-:-:S03]  /*73090*/  ULDC UR4, c[0x0][0x228] ;  /* 0x00008a0000047ab9 */ /* 0x000fc60000000800 */
[----:B------:R-:W-:Y:S01]  /*730a0*/  ISETP.LT.AND P1, PT, R59, UR4, !P0 ;  /* 0x000000043b007c0c */ /* 0x000fe2000c721270 */
[----:B------:R-:W-:Y:S01]  /*730b0*/  VIADD R46, R46, UR24 ;  /* 0x000000182e2e7c36 */ /* 0x000fe20008000000 */
[----:B------:R-:W-:Y:S02]  /*730c0*/  ULDC UR4, c[0x0][0x228] ;  /* 0x00008a0000047ab9 */ /* 0x000fe40000000800 */
[----:B------:R-:W-:Y:S01]  /*730d0*/  ISETP.LT.AND P0, PT, R58, UR4, !P0 ;  /* 0x000000043a007c0c */ /* 0x000fe2000c701270 */
[----:B------:R-:W-:Y:S01]  /*730e0*/  IMAD.WIDE R48, R46, 0x2, R2 ;  /* 0x000000022e307825 */ /* 0x000fe200078e0202 */
[----:B------:R-:W-:Y:S01]  /*730f0*/  PRMT R47, R50, 0x7632, R47 ;  /* 0x00007632322f7816 */ /* 0x000fe2000000002f */
[----:B------:R-:W-:-:S06]  /*73100*/  ULDC UR4, c[0x0][0x22c] ;  /* 0x00008b0000047ab9 */ /* 0x000fcc0000000800 */
[----:B------:R0:W-:Y:S02]  /*73110*/  @P1 STG.E.U16 desc[UR6][R48.64], R50 ;  /* 0x0000003230001986 */ /* 0x0001e4000c101506 */
[----:B0-----:R-:W-:Y:S02]  /*73120*/  IMAD.WIDE R48, R46, 0x2, R44 ;  /* 0x000000022e307825 */ /* 0x001fe400078e022c */
[----:B------:R-:W4:Y:S04]  /*73130*/  LDL.LU R50, [R1+0x1cc] ;  /* 0x0001cc0001327983 */ /* 0x000f280000300800 */
        /* <DEDUP_REMOVED lines=12> */
[----:B0-----:R-:W-:-:S05]  /*73200*/  IMAD.WIDE R48, R46, 0x2, R44 ;  /* 0x000000022e307825 */ /* 0x001fca00078e022c */
        /* <DEDUP_REMOVED lines=9> */
[----:B--2---:R-:W-:Y:S01]  /*732a0*/  PRMT R47, R7, 0x7632, R47 ;  /* 0x00007632072f7816 */ /* 0x004fe2000000002f */
        /* <DEDUP_REMOVED lines=12> */
[----:B---3--:R-:W-:Y:S01]  /*73370*/  PRMT R47, R6, 0x7632, R47 ;  /* 0x00007632062f7816 */ /* 0x008fe2000000002f */
[----:B------:R-:W-:-:S06]  /*73380*/  ULDC UR4, c[0x0][0x22c] ;  /* 0x00008b0000047ab9 */ /* 0x000fcc0000000800 */
[----:B------:R0:W-:Y:S02]  /*73390*/  @P1 STG.E.U16 desc[UR6][R48.64], R6 ;  /* 0x0000000630001986 */ /* 0x0001e4000c101506 */
[----:B0-----:R-:W-:Y:S02]  /*733a0*/  IMAD.WIDE R48, R46, 0x2, R44 ;  /* 0x000000022e307825 */ /* 0x001fe400078e022c */
[----:B------:R-:W2:Y:S04]  /*733b0*/  LDL.LU R6, [R1+0x1b0] ;  /* 0x0001b00001067983 */ /* 0x000ea80000300800 */
[----:B------:R0:W-:Y:S02]  /*733c0*/  @P0 STG.E.U16 desc[UR6][R48.64], R47 ;  /* 0x0000002f30000986 */ /* 0x0001e4000c101506 */
[----:B0-----:R-:W-:-:S04]  /*733d0*/  IADD3 R47, R60, 0xb, RZ ;  /* 0x0000000b3c2f7810 */ /* 0x001fc80007ffe0ff */
[----:B------:R-:W-:Y:S01]  /*733e0*/  ISETP.GE.AND P0, PT, R47, UR4, PT ;  /* 0x000000042f007c0c */ /* 0x000fe2000bf06270 */
[----:B------:R-:W-:-:S03]  /*733f0*/  ULDC UR4, c[0x0][0x228] ;  /* 0x00008a0000047ab9 */ /* 0x000fc60000000800 */
[----:B------:R-:W-:Y:S01]  /*73400*/  ISETP.LT.AND P1, PT, R59, UR4, !P0 ;  /* 0x000000043b007c0c */ /* 0x000fe2000c721270 */
[----:B------:R-:W-:Y:S01]  /*73410*/  VIADD R46, R46, UR24 ;  /* 0x000000182e2e7c36 */ /* 0x000fe20008000000 */
[----:B------:R-:W-:Y:S02]  /*73420*/  ULDC UR4, c[0x0][0x228] ;  /* 0x00008a0000047ab9 */ /* 0x000fe40000000800 */
[----:B------:R-:W-:Y:S01]  /*73430*/  ISETP.LT.AND P0, PT, R58, UR4, !P0 ;  /* 0x000000043a007c0c */ /* 0x000fe2000c701270 */
[----:B------:R-:W-:Y:S01]  /*73440*/  IMAD.WIDE R48, R46, 0x2, R2 ;  /* 0x000000022e307825 */ /* 0x000fe200078e0202 */
[----:B----4-:R-:W-:Y:S01]  /*73450*/  PRMT R47, R5, 0x7632, R47 ;  /* 0x00007632052f7816 */ /* 0x010fe2000000002f */
[----:B------:R-:W-:-:S06]  /*73460*/  ULDC UR4, c[0x0][0x22c] ;  /* 0x00008b0000047ab9 */ /* 0x000fcc0000000800 */
[----:B------:R0:W-:Y:S02]  /*73470*/  @P1 STG.E.U16 desc[UR6][R48.64], R5 ;  /* 0x0000000530001986 */ /* 0x0001e4000c101506 */
[----:B0-----:R-:W-:Y:S02]  /*73480*/  IMAD.WIDE R48, R46, 0x2, R44 ;  /* 0x000000022e307825 */ /* 0x001fe400078e022c */
[----:B------:R-:W3:Y:S04]  /*73490*/  LDL.LU R5, [R1+0x1a0] ;  /* 0x0001a00001057983 */ /* 0x000ee80000300800 */
        /* <DEDUP_REMOVED lines=34> */
[----:B------:R-:W-:Y:S01]  /*736c0*/  PRMT R49, R52, 0x7632, R49 ;  /* 0x0000763234317816 */ /* 0x000fe20000000031 */
[----:B------:R-:W-:Y:S02]  /*736d0*/  ULDC UR4, c[0x0][0x228] ;  /* 0x00008a0000047ab9 */ /* 0x000fe40000000800 */
[----:B------:R-:W-:-:S08]  /*736e0*/  IMAD.WIDE R46, R48, 0x2, R2 ;  /* 0x00000002302e7825 */ /* 0x000fd000078e0202 */
[----:B------:R0:W-:Y:S04]  /*736f0*/  @P1 STG.E.U16 desc[UR6][R46.64], R52 ;  /* 0x000000342e001986 */ /* 0x0001e8000c101506 */
[----:B0-----:R-:W4:Y:S01]  /*73700*/  LDL.LU R52, [R1+0x1b8] ;  /* 0x0001b80001347983 */ /* 0x001f220000300800 */
[----:B------:R-:W-:Y:S01]  /*73710*/  ISETP.LT.AND P0, PT, R58, UR4, !P0 ;  /* 0x000000043a007c0c */ /* 0x000fe2000c701270 */
[----:B------:R-:W-:Y:S01]  /*73720*/  IMAD.WIDE R46, R48, 0x2, R44 ;  /* 0x00000002302e7825 */ /* 0x000fe200078e022c */
[----:B------:R-:W-:-:S11]  /*73730*/  ULDC UR4, c[0x0][0x22c] ;  /* 0x00008b0000047ab9 */ /* 0x000fd60000000800 */
        /* <DEDUP_REMOVED lines=12> */
[C---:B0-----:R-:W-:Y:S02]  /*73800*/  IMAD.WIDE R46, R48.reuse, 0x2, R44 ;  /* 0x00000002302e7825 */ /* 0x041fe400078e022c */
[----:B------:R-:W4:Y:S04]  /*73810*/  LDL.LU R50, [R1+0x1a8] ;  /* 0x0001a80001327983 */ /* 0x000f280000300800 */
[----:B------:R0:W-:Y:S01]  /*73820*/  @P0 STG.E.U16 desc[UR6][R46.64], R49 ;  /* 0x000000312e000986 */ /* 0x0001e2000c101506 */
[----:B------:R-:W-:-:S03]  /*73830*/  VIADD R48, R48, UR24 ;  /* 0x0000001830307c36 */ /* 0x000fc60008000000 */
[----:B------:R-:W4:Y:S01]  /*73840*/  LDL.LU R9, [R1+0x190] ;  /* 0x0001900001097983 */ /* 0x000f220000300800 */
[----:B0-----:R-:W-:-:S04]  /*73850*/  IADD3 R46, R60, 0x10, RZ ;  /* 0x000000103c2e7810 */ /* 0x001fc80007ffe0ff */
[----:B------:R-:W-:Y:S01]  /*73860*/  ISETP.GE.AND P0, PT, R46, UR4, PT ;  /* 0x000000042e007c0c */ /* 0x000fe2000bf06270 */
[----:B------:R-:W-:-:S03]  /*73870*/  ULDC UR4, c[0x0][0x228] ;  /* 0x00008a0000047ab9 */ /* 0x000fc60000000800 */
[----:B------:R-:W-:Y:S01]  /*73880*/  ISETP.LT.AND P1, PT, R59, UR4, !P0 ;  /* 0x000000043b007c0c */ /* 0x000fe2000c721270 */
[----:B------:R-:W-:Y:S02]  /*73890*/  ULDC UR4, c[0x0][0x228] ;  /* 0x00008a0000047ab9 */ /* 0x000fe40000000800 */
[----:B------:R-:W-:Y:S01]  /*738a0*/  ISETP.LT.AND P0, PT, R58, UR4, !P0 ;  /* 0x000000043a007c0c */ /* 0x000fe2000c701270 */
[----:B------:R-:W-:Y:S01]  /*738b0*/  IMAD.WIDE R46, R48, 0x2, R2 ;  /* 0x00000002302e7825 */ /* 0x000fe200078e0202 */
[----:B------:R-:W-:-:S08]  /*738c0*/  ULDC UR4, c[0x0][0x22c] ;  /* 0x00008b0000047ab9 */ /* 0x000fd00000000800 */
[----:B--2---:R0:W-:Y:S01]  /*738d0*/  @P1 STG.E.U16 desc[UR6][R46.64], R6 ;  /* 0x000000062e001986 */ /* 0x0041e2000c101506 */
[----:B------:R-:W-:Y:S01]  /*738e0*/  PRMT R49, R6, 0x7632, R49 ;  /* 0x0000763206317816 */ /* 0x000fe20000000031 */
[----:B0-----:R-:W-:-:S05]  /*738f0*/  IMAD.WIDE R46, R48, 0x2, R44 ;  /* 0x00000002302e7825 */ /* 0x001fca00078e022c */
[----:B------:R0:W-:Y:S02]  /*73900*/  @P0 STG.E.U16 desc[UR6][R46.64], R49 ;  /* 0x000000312e000986 */ /* 0x0001e4000c101506 */
[----:B0-----:R-:W-:-:S05]  /*73910*/  VIADD R46, R60, 0x11 ;  /* 0x000000113c2e7836 */ /* 0x001fca0000000000 */
[----:B------:R-:W-:Y:S01]  /*73920*/  ISETP.GE.AND P0, PT, R46, UR4, PT ;  /* 0x000000042e007c0c */ /* 0x000fe2000bf06270 */
[----:B------:R-:W-:-:S03]  /*73930*/  ULDC UR4, c[0x0][0x228] ;  /* 0x00008a0000047ab9 */ /* 0x000fc60000000800 */
[----:B------:R-:W-:Y:S01]  /*73940*/  ISETP.LT.AND P1, PT, R59, UR4, !P0 ;  /* 0x000000043b007c0c */ /* 0x000fe2000c721270 */
[----:B------:R-:W-:Y:S02]  /*73950*/  ULDC UR4, c[0x0][0x248] ;  /* 0x0000920000047ab9 */ /* 0x000fe40000000800 */
[----:B------:R-:W-:Y:S01]  /*73960*/  VIADD R48, R48, UR4 ;  /* 0x0000000430307c36 */ /* 0x000fe20008000000 */
[----:B------:R-:W-:Y:S02]  /*73970*/  ULDC UR4, c[0x0][0x228] ;  /* 0x00008a0000047ab9 */ /* 0x000fe40000000800 */
[----:B------:R-:W-:Y:S01]  /*73980*/  ISETP.LT.AND P0, PT, R58, UR4, !P0 ;  /* 0x000000043a007c0c */ /* 0x000fe2000c701270 */
[----:B------:R-:W-:Y:S01]  /*73990*/  IMAD.WIDE R46, R48, 0x2, R2 ;  /* 0x00000002302e7825 */ /* 0x000fe200078e0202 */
[----:B------:R-:W-:Y:S01]  /*739a0*/  ULDC UR4, c[0x0][0x22c] ;  /* 0x00008b0000047ab9 */ /* 0x000fe20000000800 */
[----:B---3--:R-:W-:-:S04]  /*739b0*/  PRMT R49, R5, 0x7632, R49 ;  /* 0x0000763205317816 */ /* 0x008fc80000000031 */
[----:B------:R0:W-:Y:S02]  /*739c0*/  @P1 STG.E.U16 desc[UR6][R46.64], R5 ;  /* 0x000000052e001986 */ /* 0x0001e4000c101506 */
        /* <DEDUP_REMOVED lines=12> */
[----:B----4-:R-:W-:-:S04]  /*73a90*/  PRMT R49, R4, 0x7632, R49 ;  /* 0x0000763204317816 */ /* 0x010fc80000000031 */
[----:B------:R0:W-:Y:S02]  /*73aa0*/  @P1 STG.E.U16 desc[UR6][R46.64], R4 ;  /* 0x000000042e001986 */ /* 0x0001e4000c101506 */
[----:B0-----:R-:W-:-:S05]  /*73ab0*/  IMAD.WIDE R46, R48, 0x2, R44 ;  /* 0x00000002302e7825 */ /* 0x001fca00078e022c */
[----:B------:R0:W-:Y:S02]  /*73ac0*/  @P0 STG.E.U16 desc[UR6][R46.64], R49 ;  /* 0x000000312e000986 */ /* 0x0001e4000c101506 */
[----:B0-----:R-:W-:-:S05]  /*73ad0*/  VIADD R46, R60, 0x13 ;  /* 0x000000133c2e7836 */ /* 0x001fca0000000000 */
[----:B------:R-:W-:Y:S01]  /*73ae0*/  ISETP.GE.AND P0, PT, R46, UR4, PT ;  /* 0x000000042e007c0c */ /* 0x000fe2000bf06270 */
[----:B------:R-:W-:-:S03]  /*73af0*/  ULDC UR4, c[0x0][0x228] ;  /* 0x00008a0000047ab9 */ /* 0x000fc60000000800 */
[----:B------:R-:W-:Y:S01]  /*73b00*/  ISETP.LT.AND P2, PT, R59, UR4, !P0 ;  /* 0x000000043b007c0c */ /* 0x000fe2000c741270 */
[----:B------:R-:W-:Y:S01]  /*73b10*/  ULDC UR4, c[0x0][0x248] ;  /* 0x0000920000047ab9 */ /* 0x000fe20000000800 */
[----:B------:R-:W-:Y:S02]  /*73b20*/  VIADD R49, R60, 0x14 ;  /* 0x000000143c317836 */ /* 0x000fe40000000000 */
[----:B------:R-:W-:Y:S01]  /*73b30*/  VIADD R48, R48, UR4 ;  /* 0x0000000430307c36 */ /* 0x000fe20008000000 */
[----:B------:R-:W-:Y:S01]  /*73b40*/  ULDC UR4, c[0x0][0x22c] ;  /* 0x00008b0000047ab9 */ /* 0x000fe20000000800 */
[----:B------:R-:W-:Y:S01]  /*73b50*/  ISETP.LT.AND P1, PT, R58, UR8, !P0 ;  /* 0x000000083a007c0c */ /* 0x000fe2000c721270 */
[----:B------:R-:W-:Y:S01]  /*73b60*/  ULDC UR8, c[0x0][0x228] ;  /* 0x00008a0000087ab9 */ /* 0x000fe20000000800 */
[----:B------:R-:W-:Y:S01]  /*73b70*/  IMAD.WIDE R46, R48, 0x2, R2 ;  /* 0x00000002302e7825 */ /* 0x000fe200078e0202 */
[----:B------:R-:W-:Y:S01]  /*73b80*/  ISETP.GE.AND P0, PT, R49, UR4, PT ;  /* 0x0000000431007c0c */ /* 0x000fe2000bf06270 */
[----:B------:R-:W-:-:S03]  /*73b90*/  ULDC UR4, c[0x0][0x228] ;  /* 0x00008a0000047ab9 */ /* 0x000fc60000000800 */
[----:B------:R0:W-:Y:S01]  /*73ba0*/  @P2 STG.E.U16 desc[UR6][R46.64], R61 ;  /* 0x0000003d2e002986 */ /* 0x0001e2000c101506 */
[----:B------:R-:W-:Y:S01]  /*73bb0*/  ISETP.LT.AND P2, PT, R59, UR4, !P0 ;  /* 0x000000043b007c0c */ /* 0x000fe2000c741270 */
[----:B------:R-:W-:Y:S01]  /*73bc0*/  ULDC UR4, c[0x0][0x248] ;  /* 0x0000920000047ab9 */ /* 0x000fe20000000800 */
[----:B------:R-:W-:Y:S01]  /*73bd0*/  PRMT R49, R61, 0x7632, R49 ;  /* 0x000076323d317816 */ /* 0x000fe20000000031 */
[C---:B0-----:R-:W-:Y:S01]  /*73be0*/  IMAD.WIDE R46, R48.reuse, 0x2, R44 ;  /* 0x00000002302e7825 */ /* 0x041fe200078e022c */
[----:B------:R-:W2:Y:S03]  /*73bf0*/  LDL.LU R61, [R1+0x1bc] ;  /* 0x0001bc00013d7983 */ /* 0x000ea60000300800 */
[----:B------:R-:W-:Y:S01]  /*73c00*/  VIADD R48, R48, UR4 ;  /* 0x0000000430307c36 */ /* 0x000fe20008000000 */
[----:B------:R0:W-:Y:S01]  /*73c10*/  @P1 STG.E.U16 desc[UR6][R46.64], R49 ;  /* 0x000000312e001986 */ /* 0x0001e2000c101506 */
[----:B------:R-:W-:Y:S01]  /*73c20*/  ULDC UR4, c[0x0][0x22c] ;  /* 0x00008b0000047ab9 */ /* 0x000fe20000000800 */
[----:B------:R-:W-:Y:S01]  /*73c30*/  ISETP.LT.AND P1, PT, R58, UR8, !P0 ;  /* 0x000000083a007c0c */ /* 0x000fe2000c721270 */
[----:B------:R-:W-:Y:S01]  /*73c40*/  ULDC UR8, c[0x0][0x228] ;  /* 0x00008a0000087ab9 */ /* 0x000fe20000000800 */
[----:B0-----:R-:W-:Y:S01]  /*73c50*/  IADD3 R49, R60, 0x15, RZ ;  /* 0x000000153c317810 */ /* 0x001fe20007ffe0ff */
[----:B------:R-:W-:-:S03]  /*73c60*/  IMAD.WIDE R46, R48, 0x2, R2 ;  /* 0x00000002302e7825 */ /* 0x000fc600078e0202 */
[----:B------:R-:W-:Y:S01]  /*73c70*/  ISETP.GE.AND P0, PT, R49, UR4, PT ;  /* 0x0000000431007c0c */ /* 0x000fe2000bf06270 */
[----:B------:R-:W-:Y:S01]  /*73c80*/  ULDC UR4, c[0x0][0x248] ;  /* 0x0000920000047ab9 */ /* 0x000fe20000000800 */
[----:B------:R0:W-:Y:S01]  /*73c90*/  @P2 STG.E.U16 desc[UR6][R46.64], R52 ;  /* 0x000000342e002986 */ /* 0x0001e2000c101506 */
[----:B------:R-:W-:-:S03]  /*73ca0*/  PRMT R49, R52, 0x7632, R49 ;  /* 0x0000763234317816 */ /* 0x000fc60000000031 */
[----:B0-----:R-:W3:Y:S04]  /*73cb0*/  LDL.LU R52, [R1+0x1ac] ;  /* 0x0001ac0001347983 */ /* 0x001ee80000300800 */
[----:B------:R-:W4:Y:S01]  /*73cc0*/  LDL.LU R7, [R1+0x180] ;  /* 0x0001800001077983 */ /* 0x000f220000300800 */
[C---:B------:R-:W-:Y:S01]  /*73cd0*/  IMAD.WIDE R46, R48.reuse, 0x2, R44 ;  /* 0x00000002302e7825 */ /* 0x040fe200078e022c */
[----:B------:R-:W-:Y:S01]  /*73ce0*/  ISETP.LT.AND P2, PT, R59, UR8, !P0 ;  /* 0x000000083b007c0c */ /* 0x000fe2000c741270 */
[----:B------:R-:W-:Y:S01]  /*73cf0*/  ULDC UR8, c[0x0][0x22c] ;  /* 0x00008b0000087ab9 */ /* 0x000fe20000000800 */
[----:B------:R-:W4:Y:S01]  /*73d00*/  LDL.LU R8, [R1+0x194] ;  /* 0x0001940001087983 */ /* 0x000f220000300800 */
[----:B------:R-:W-:Y:S01]  /*73d10*/  VIADD R48, R48, UR4 ;  /* 0x0000000430307c36 */ /* 0x000fe20008000000 */
[----:B------:R-:W-:-:S02]  /*73d20*/  ULDC UR4, c[0x0][0x22c] ;  /* 0x00008b0000047ab9 */ /* 0x000fc40000000800 */
[----:B------:R0:W-:Y:S04]  /*73d30*/  @P1 STG.E.U16 desc[UR6][R46.64], R49 ;  /* 0x000000312e001986 */ /* 0x0001e8000c101506 */
[----:B------:R-:W4:Y:S04]  /*73d40*/  LDL.LU R6, [R1+0x198] ;  /* 0x0001980001067983 */ /* 0x000f280000300800 */
[----:B------:R-:W4:Y:S01]  /*73d50*/  LDL.LU R5, [R1+0x188] ;  /* 0x0001880001057983 */ /* 0x000f220000300800 */
[----:B0-----:R-:W-:-:S03]  /*73d60*/  VIADD R49, R60, 0x16 ;  /* 0x000000163c317836 */ /* 0x001fc60000000000 */
[----:B------:R-:W4:Y:S01]  /*73d70*/  LDL.LU R4, [R1+0x19c] ;  /* 0x00019c0001047983 */ /* 0x000f220000300800 */
[----:B------:R-:W-:Y:S01]  /*73d80*/  IMAD.WIDE R46, R48, 0x2, R2 ;  /* 0x00000002302e7825 */ /* 0x000fe200078e0202 */
[----:B------:R-:W-:Y:S01]  /*73d90*/  ISETP.GE.AND P1, PT, R49, UR4, PT ;  /* 0x0000000431007c0c */ /* 0x000fe2000bf26270 */
[----:B------:R-:W-:Y:S02]  /*73da0*/  ULDC UR4, c[0x0][0x228] ;  /* 0x00008a0000047ab9 */ /* 0x000fe40000000800 */
[----:B------:R-:W-:Y:S01]  /*73db0*/  ISETP.LT.AND P4, PT, R58, UR4, !P0 ;  /* 0x000000043a007c0c */ /* 0x000fe2000c781270 */
[----:B------:R-:W-:Y:S01]  /*73dc0*/  ULDC UR4, c[0x0][0x248] ;  /* 0x0000920000047ab9 */ /* 0x000fe20000000800 */
[----:B------:R-:W-:Y:S01]  /*73dd0*/  VIADD R49, R60, 0x18 ;  /* 0x000000183c317836 */ /* 0x000fe20000000000 */
[----:B------:R-:W-:Y:S01]  /*73de0*/  ISETP.LT.AND P5, PT, R59, UR10, !P1 ;  /* 0x0000000a3b007c0c */ /* 0x000fe2000cfa1270 */
[----:B------:R-:W-:Y:S01]  /*73df0*/  ULDC UR10, c[0x0][0x228] ;  /* 0x00008a00000a7ab9 */ /* 0x000fe20000000800 */
[----:B------:R0:W-:Y:S01]  /*73e00*/  @P2 STG.E.U16 desc[UR6][R46.64], R50 ;  /* 0x000000322e002986 */ /* 0x0001e2000c101506 */
[----:B------:R-:W-:Y:S01]  /*73e10*/  PRMT R51, R50, 0x7632, R51 ;  /* 0x0000763232337816 */ /* 0x000fe20000000033 */
[----:B0-----:R-:W-:-:S02]  /*73e20*/  VIADD R50, R60, 0x17 ;  /* 0x000000173c327836 */ /* 0x001fc40000000000 */
[----:B------:R-:W-:-:S04]  /*73e30*/  IMAD.WIDE R46, R48, 0x2, R44 ;  /* 0x00000002302e7825 */ /* 0x000fc800078e022c */
[----:B------:R-:W-:Y:S01]  /*73e40*/  VIADD R48, R48, UR4 ;  /* 0x0000000430307c36 */ /* 0x000fe20008000000 */
[----:B------:R-:W-:Y:S01]  /*73e50*/  ULDC UR4, c[0x0][0x22c] ;  /* 0x00008b0000047ab9 */ /* 0x000fe20000000800 */
[----:B------:R-:W-:Y:S01]  /*73e60*/  ISETP.GE.AND P2, PT, R50, UR8, PT ;  /* 0x0000000832007c0c */ /* 0x000fe2000bf46270 */
[----:B------:R-:W-:Y:S01]  /*73e70*/  ULDC UR8, c[0x0][0x228] ;  /* 0x00008a0000087ab9 */ /* 0x000fe20000000800 */
[----:B------:R-:W-:Y:S01]  /*73e80*/  ISETP.GE.AND P0, PT, R49, UR4, PT ;  /* 0x0000000431007c0c */ /* 0x000fe2000bf06270 */
[----:B------:R-:W-:Y:S01]  /*73e90*/  ULDC UR4, c[0x0][0x228] ;  /* 0x00008a0000047ab9 */ /* 0x000fe20000000800 */
[----:B------:R0:W-:Y:S01]  /*73ea0*/  @P4 STG.E.U16 desc[UR6][R46.64], R51 ;  /* 0x000000332e004986 */ /* 0x0001e2000c101506 */
[----:B------:R-:W-:Y:S01]  /*73eb0*/  ISETP.LT.AND P1, PT, R58, UR4, !P1 ;  /* 0x000000043a007c0c */ /* 0x000fe2000cf21270 */
[----:B------:R-:W-:Y:S01]  /*73ec0*/  ULDC UR4, c[0x0][0x248] ;  /* 0x0000920000047ab9 */ /* 0x000fe20000000800 */
[----:B------:R-:W-:Y:S01]  /*73ed0*/  ISETP.LT.AND P4, PT, R59, UR8, !P2 ;  /* 0x000000083b007c0c */ /* 0x000fe2000d781270 */
[----:B------:R-:W-:Y:S01]  /*73ee0*/  ULDC UR8, c[0x0][0x228] ;  /* 0x00008a0000087ab9 */ /* 0x000fe20000000800 */
[----:B0-----:R-:W-:-:S04]  /*73ef0*/  IMAD.WIDE R46, R48, 0x2, R2 ;  /* 0x00000002302e7825 */ /* 0x001fc800078e0202 */
[----:B------:R-:W-:Y:S01]  /*73f00*/  VIADD R51, R48, UR4 ;  /* 0x0000000430337c36 */ /* 0x000fe20008000000 */
[----:B------:R-:W-:Y:S01]  /*73f10*/  ULDC UR4, c[0x0][0x228] ;  /* 0x00008a0000047ab9 */ /* 0x000fe20000000800 */
[----:B------:R-:W-:Y:S01]  /*73f20*/  ISETP.LT.AND P2, PT, R58, UR8, !P2 ;  /* 0x000000083a007c0c */ /* 0x000fe2000d741270 */
[----:B------:R-:W-:Y:S01]  /*73f30*/  ULDC UR8, c[0x0][0x228] ;  /* 0x00008a0000087ab9 */ /* 0x000fe20000000800 */
[----:B------:R-:W-:Y:S01]  /*73f40*/  PRMT R54, R9, 0x7632, R54 ;  /* 0x0000763209367816 */ /* 0x000fe20000000036 */
[----:B--2---:R0:W-:Y:S01]  /*73f50*/  @P5 STG.E.U16 desc[UR6][R46.64], R61 ;  /* 0x0000003d2e005986 */ /* 0x0041e2000c101506 */
[----:B------:R-:W-:Y:S02]  /*73f60*/  PRMT R50, R61, 0x7632, R50 ;  /* 0x000076323d327816 */ /* 0x000fe40000000032 */
[----:B------:R-:W-:Y:S01]  /*73f70*/  ISETP.LT.AND P5, PT, R59, UR4, !P0 ;  /* 0x000000043b007c0c */ /* 0x000fe2000c7a1270 */
[----:B------:R-:W-:Y:S01]  /*73f80*/  ULDC UR4, c[0x0][0x248] ;  /* 0x0000920000047ab9 */ /* 0x000fe20000000800 */
[----:B0-----:R-:W-:Y:S01]  /*73f90*/  IMAD.WIDE R46, R48, 0x2, R44 ;  /* 0x00000002302e7825 */ /* 0x001fe200078e022c */
[----:B------:R-:W2:Y:S03]  /*73fa0*/  LDL.LU R61, [R1+0x18c] ;  /* 0x00018c00013d7983 */ /* 0x000ea60000300800 */
[C---:B------:R-:W-:Y:S01]  /*73fb0*/  IMAD.WIDE R48, R51.reuse, 0x2, R2 ;  /* 0x0000000233307825 */ /* 0x040fe200078e0202 */
[----:B------:R0:W-:Y:S04]  /*73fc0*/  @P1 STG.E.U16 desc[UR6][R46.64], R50 ;  /* 0x000000322e001986 */ /* 0x0001e8000c101506 */
[----:B------:R-:W2:Y:S01]  /*73fd0*/  LDL.LU R10, [R1+0x170] ;  /* 0x00017000010a7983 */ /* 0x000ea20000300800 */
[C---:B0-----:R-:W-:Y:S01]  /*73fe0*/  VIADD R50, R51.reuse, UR4 ;  /* 0x0000000433327c36 */ /* 0x041fe20008000000 */
[----:B------:R-:W-:Y:S01]  /*73ff0*/  ULDC UR4, c[0x0][0x22c] ;  /* 0x00008b0000047ab9 */ /* 0x000fe20000000800 */
[----:B------:R-:W-:Y:S01]  /*74000*/  IMAD.WIDE R46, R51, 0x2, R44 ;  /* 0x00000002332e7825 */ /* 0x000fe200078e022c */
[----:B---3--:R-:W-:Y:S01]  /*74010*/  PRMT R53, R52, 0x7632, R53 ;  /* 0x0000763234357816 */ /* 0x008fe20000000035 */
[----:B------:R0:W-:Y:S04]  /*74020*/  @P4 STG.E.U16 desc[UR6][R48.64], R52 ;  /* 0x0000003430004986 */ /* 0x0001e8000c101506 */
[----:B------:R3:W-:Y:S01]  /*74030*/  @P2 STG.E.U16 desc[UR6][R46.64], R53 ;  /* 0x000000352e002986 */ /* 0x0007e2000c101506 */
[----:B0-----:R-:W-:-:S02]  /*74040*/  VIADD R52, R60, 0x19 ;  /* 0x000000193c347836 */ /* 0x001fc40000000000 */
[----:B------:R-:W-:-:S03]  /*74050*/  IMAD.WIDE R48, R50, 0x2, R2 ;  /* 0x0000000232307825 */ /* 0x000fc600078e0202 */
[----:B------:R-:W-:Y:S01]  /*74060*/  ISETP.GE.AND P1, PT, R52, UR4, PT ;  /* 0x0000000434007c0c */ /* 0x000fe2000bf26270 */
[----:B------:R-:W-:Y:S01]  /*74070*/  ULDC UR4, c[0x0][0x228] ;  /* 0x00008a0000047ab9 */ /* 0x000fe20000000800 */
[----:B------:R0:W-:Y:S01]  /*74080*/  @P5 STG.E.U16 desc[UR6][R48.64], R9 ;  /* 0x0000000930005986 */ /* 0x0001e2000c101506 */
[----:B------:R-:W-:Y:S01]  /*74090*/  ISETP.LT.AND P0, PT, R58, UR4, !P0 ;  /* 0x000000043a007c0c */ /* 0x000fe2000c701270 */
[----:B------:R-:W-:Y:S01]  /*740a0*/  ULDC UR4, c[0x0][0x248] ;  /* 0x0000920000047ab9 */ /* 0x000fe20000000800 */
[----:B------:R-:W-:Y:S01]  /*740b0*/  ISETP.LT.AND P5, PT, R59, UR8, !P1 ;  /* 0x000000083b007c0c */ /* 0x000fe2000cfa1270 */
[C---:B------:R-:W-:Y:S01]  /*740c0*/  VIADD R51, R50.reuse, UR4 ;  /* 0x0000000432337c36 */ /* 0x040fe20008000000 */
[----:B----4-:R-:W-:Y:S01]  /*740d0*/  PRMT R56, R7, 0x7632, R56 ;  /* 0x0000763207387816 */ /* 0x010fe20000000038 */
[----:B---3--:R-:W-:Y:S01]  /*740e0*/  IMAD.WIDE R46, R50, 0x2, R44 ;  /* 0x00000002322e7825 */ /* 0x008fe200078e022c */
[----:B------:R-:W-:Y:S01]  /*740f0*/  IADD3 R53, R60, 0x1a, RZ ;  /* 0x0000001a3c357810 */ /* 0x000fe20007ffe0ff */
[----:B------:R-:W-:Y:S01]  /*74100*/  ULDC UR4, c[0x0][0x22c] ;  /* 0x00008b0000047ab9 */ /* 0x000fe20000000800 */
[----:B------:R-:W-:Y:S01]  /*74110*/  ULDC UR8, c[0x0][0x22c] ;  /* 0x00008b0000087ab9 */ /* 0x000fe20000000800 */
[----:B0-----:R-:W-:-:S04]  /*74120*/  IMAD.WIDE R48, R51, 0x2, R2 ;  /* 0x0000000233307825 */ /* 0x001fc800078e0202 */
[----:B------:R-:W-:Y:S04]  /*74130*/  @P0 STG.E.U16 desc[UR6][R46.64], R54 ;  /* 0x000000362e000986 */ /* 0x000fe8000c101506 */
[----:B------:R0:W-:Y:S04]  /*74140*/  @P5 STG.E.U16 desc[UR6][R48.64], R7 ;  /* 0x0000000730005986 */ /* 0x0001e8000c101506 */
[----:B0-----:R-:W3:Y:S01]  /*74150*/  LDL.LU R7, [R1+0x184] ;  /* 0x0001840001077983 */ /* 0x001ee20000300800 */
[----:B------:R-:W-:Y:S01]  /*74160*/  ISETP.GE.AND P4, PT, R53, UR4, PT ;  /* 0x0000000435007c0c */ /* 0x000fe2000bf86270 */
[----:B------:R-:W-:Y:S01]  /*74170*/  VIADD R52, R60, 0x1b ;  /* 0x0000001b3c347836 */ /* 0x000fe20000000000 */
[----:B------:R-:W-:Y:S01]  /*74180*/  ISETP.LT.AND P0, PT, R58, UR10, !P1 ;  /* 0x0000000a3a007c0c */ /* 0x000fe2000cf01270 */
[----:B------:R-:W4:Y:S01]  /*74190*/  LDL.LU R9, [R1+0x160] ;  /* 0x0001600001097983 */ /* 0x000f220000300800 */
[----:B------:R-:W-:Y:S01]  /*741a0*/  ISETP.LT.AND P6, PT, R59, UR12, !P4 ;  /* 0x0000000c3b007c0c */ /* 0x000fe2000e7c1270 */
[----:B------:R-:W-:Y:S01]  /*741b0*/  ULDC UR4, c[0x0][0x248] ;  /* 0x0000920000047ab9 */ /* 0x000fe20000000800 */
[----:B------:R-:W-:Y:S01]  /*741c0*/  ISETP.GE.AND P2, PT, R52, UR8, PT ;  /* 0x0000000834007c0c */ /* 0x000fe2000bf46270 */
[C---:B------:R-:W-:Y:S01]  /*741d0*/  VIADD R52, R51.reuse, UR4 ;  /* 0x0000000433347c36 */ /* 0x040fe20008000000 */
[----:B------:R-:W-:Y:S01]  /*741e0*/  ISETP.LT.AND P4, PT, R58, UR14, !P4 ;  /* 0x0000000e3a007c0c */ /* 0x000fe2000e781270 */
[----:B------:R-:W-:Y:S01]  /*741f0*/  IMAD.WIDE R46, R51, 0x2, R44 ;  /* 0x00000002332e7825 */ /* 0x000fe200078e022c */
[----:B------:R-:W-:Y:S01]  /*74200*/  PRMT R55, R8, 0x7632, R55 ;  /* 0x0000763208377816 */ /* 0x000fe20000000037 */
[----:B------:R-:W-:Y:S01]  /*74210*/  ULDC UR10, c[0x0][0x228] ;  /* 0x00008a00000a7ab9 */ /* 0x000fe20000000800 */
[----:B------:R-:W-:Y:S01]  /*74220*/  ULDC UR4, c[0x0][0x22c] ;  /* 0x00008b0000047ab9 */ /* 0x000fe20000000800 */
[C---:B------:R-:W-:Y:S01]  /*74230*/  IMAD.WIDE R48, R52.reuse, 0x2, R2 ;  /* 0x0000000234307825 */ /* 0x040fe200078e0202 */
[----:B------:R-:W-:Y:S01]  /*74240*/  ULDC UR8, c[0x0][0x22c] ;  /* 0x00008b0000087ab9 */ /* 0x000fe20000000800 */
[----:B------:R-:W-:Y:S01]  /*74250*/  @P0 STG.E.U16 desc[UR6][R46.64], R56 ;  /* 0x000000382e000986 */ /* 0x000fe2000c101506 */
[----:B------:R-:W-:Y:S01]  /*74260*/  ULDC UR12, c[0x0][0x228] ;  /* 0x00008a00000c7ab9 */ /* 0x000fe20000000800 */
[----:B------:R-:W-:Y:S01]  /*74270*/  IMAD.WIDE R50, R52, 0x2, R44 ;  /* 0x0000000234327825 */ /* 0x000fe200078e022c */
[----:B------:R-:W-:Y:S01]  /*74280*/  ULDC UR14, c[0x0][0x228] ;  /* 0x00008a00000e7ab9 */ /* 0x000fe20000000800 */
[----:B------:R0:W-:Y:S02]  /*74290*/  @P6 STG.E.U16 desc[UR6][R48.64], R8 ;  /* 0x0000000830006986 */ /* 0x0001e4000c101506 */
[----:B------:R-:W-:-:S02]  /*742a0*/  VIADD R53, R60, 0x1d ;  /* 0x0000001d3c357836 */ /* 0x000fc40000000000 */
[C---:B------:R-:W-:Y:S01]  /*742b0*/  VIADD R54, R60.reuse, 0x1c ;  /* 0x0000001c3c367836 */ /* 0x040fe20000000000 */
[----:B------:R1:W-:Y:S01]  /*742c0*/  @P4 STG.E.U16 desc[UR6][R50.64], R55 ;  /* 0x0000003732004986 */ /* 0x0003e2000c101506 */
[----:B------:R-:W-:Y:S01]  /*742d0*/  ISETP.LT.AND P4, PT, R59, UR10, !P2 ;  /* 0x0000000a3b007c0c */ /* 0x000fe2000d781270 */
[----:B------:R-:W-:Y:S02]  /*742e0*/  ULDC UR10, c[0x0][0x228] ;  /* 0x00008a00000a7ab9 */ /* 0x000fe40000000800 */
[----:B0-----:R-:W4:Y:S01]  /*742f0*/  LDL.LU R8, [R1+0x174] ;  /* 0x0001740001087983 */ /* 0x001f220000300800 */
[----:B------:R-:W-:Y:S01]  /*74300*/  ISETP.GE.AND P5, PT, R53, UR4, PT ;  /* 0x0000000435007c0c */ /* 0x000fe2000bfa6270 */
[----:B------:R-:W-:Y:S01]  /*74310*/  ULDC UR4, c[0x0][0x248] ;  /* 0x0000920000047ab9 */ /* 0x000fe20000000800 */
[----:B------:R-:W-:Y:S01]  /*74320*/  VIADD R46, R60, 0x1e ;  /* 0x0000001e3c2e7836 */ /* 0x000fe20000000000 */
[----:B------:R-:W-:Y:S01]  /*74330*/  ISETP.GE.AND P1, PT, R54, UR8, PT ;  /* 0x0000000836007c0c */ /* 0x000fe2000bf26270 */
[----:B------:R-:W-:Y:S01]  /*74340*/  VIADD R48, R52, UR4 ;  /* 0x0000000434307c36 */ /* 0x000fe20008000000 */
[----:B------:R-:W-:Y:S01]  /*74350*/  ULDC UR8, c[0x0][0x22c] ;  /* 0x00008b0000087ab9 */ /* 0x000fe20000000800 */
[----:B------:R-:W-:Y:S01]  /*74360*/  ISETP.LT.AND P2, PT, R58, UR12, !P2 ;  /* 0x0000000c3a007c0c */ /* 0x000fe2000d741270 */
[----:B------:R-:W-:Y:S01]  /*74370*/  ULDC UR4, c[0x0][0x248] ;  /* 0x0000920000047ab9 */ /* 0x000fe20000000800 */
[----:B------:R-:W-:Y:S01]  /*74380*/  ISETP.GE.AND P0, PT, R46, UR8, PT ;  /* 0x000000082e007c0c */ /* 0x000fe2000bf06270 */
[----:B------:R-:W-:Y:S01]  /*74390*/  IMAD.WIDE R46, R48, 0x2, R2 ;  /* 0x00000002302e7825 */ /* 0x000fe200078e0202 */
[----:B------:R-:W-:Y:S01]  /*743a0*/  ISETP.LT.AND P6, PT, R59, UR14, !P1 ;  /* 0x0000000e3b007c0c */ /* 0x000fe2000cfc1270 */
[----:B------:R-:W-:-:S02]  /*743b0*/  ULDC UR12, c[0x0][0x228] ;  /* 0x00008a00000c7ab9 */ /* 0x000fc40000000800 */
[----:B------:R-:W-:Y:S01]  /*743c0*/  VIADD R52, R48, UR4 ;  /* 0x0000000430347c36 */ /* 0x000fe20008000000 */
[----:B-1----:R-:W-:Y:S01]  /*743d0*/  PRMT R55, R6, 0x7632, R55 ;  /* 0x0000763206377816 */ /* 0x002fe20000000037 */
[----:B------:R-:W-:Y:S01]  /*743e0*/  IMAD.WIDE R48, R48, 0x2, R44 ;  /* 0x0000000230307825 */ /* 0x000fe200078e022c */
[----:B------:R-:W-:Y:S01]  /*743f0*/  ULDC UR4, c[0x0][0x22c] ;  /* 0x00008b0000047ab9 */ /* 0x000fe20000000800 */
[----:B------:R-:W-:Y:S01]  /*74400*/  ULDC UR14, c[0x0][0x228] ;  /* 0x00008a00000e7ab9 */ /* 0x000fe20000000800 */
[----:B------:R-:W-:Y:S01]  /*74410*/  ULDC UR8, c[0x0][0x22c] ;  /* 0x00008b0000087ab9 */ /* 0x000fe20000000800 */
[----:B------:R-:W-:-:S04]  /*74420*/  IMAD.WIDE R50, R52, 0x2, R2 ;  /* 0x0000000234327825 */ /* 0x000fc800078e0202 */
[----:B------:R-:W-:Y:S01]  /*74430*/  VIADD R53, R60, 0x1f ;  /* 0x0000001f3c357836 */ /* 0x000fe20000000000 */
[----:B------:R-:W-:Y:S01]  /*74440*/  ISETP.LT.AND P1, PT, R58, UR10, !P1 ;  /* 0x0000000a3a007c0c */ /* 0x000fe2000cf21270 */
[----:B------:R-:W-:Y:S01]  /*74450*/  ULDC UR10, c[0x0][0x22c] ;  /* 0x00008b00000a7ab9 */ /* 0x000fe20000000800 */
[----:B------:R-:W-:Y:S02]  /*74460*/  PRMT R57, R4, 0x7632, R57 ;  /* 0x0000763204397816 */ /* 0x000fe40000000039 */
[----:B--2---:R-:W-:Y:S02]  /*74470*/  PRMT R56, R61, 0x7632, R56 ;  /* 0x000076323d387816 */ /* 0x004fe40000000038 */
[----:B---3--:R-:W-:Y:S01]  /*74480*/  PRMT R54, R7, 0x7632, R54 ;  /* 0x0000763207367816 */ /* 0x008fe20000000036 */
[----:B------:R0:W-:Y:S04]  /*74490*/  @P4 STG.E.U16 desc[UR6][R46.64], R7 ;  /* 0x000000072e004986 */ /* 0x0001e8000c101506 */
[----:B0-----:R-:W2:Y:S04]  /*744a0*/  LDL.LU R7, [R1+0x164] ;  /* 0x0001640001077983 */ /* 0x001ea80000300800 */
[----:B------:R-:W-:Y:S04]  /*744b0*/  @P2 STG.E.U16 desc[UR6][R48.64], R54 ;  /* 0x0000003630002986 */ /* 0x000fe8000c101506 */
[----:B------:R0:W-:Y:S01]  /*744c0*/  @P6 STG.E.U16 desc[UR6][R50.64], R6 ;  /* 0x0000000632006986 */ /* 0x0001e2000c101506 */
[----:B------:R-:W-:Y:S01]  /*744d0*/  ISETP.GE.AND P4, PT, R53, UR4, PT ;  /* 0x0000000435007c0c */ /* 0x000fe2000bf86270 */
[----:B------:R-:W-:Y:S01]  /*744e0*/  ULDC UR4, c[0x0][0x248] ;  /* 0x0000920000047ab9 */ /* 0x000fe20000000800 */
[----:B------:R-:W-:Y:S01]  /*744f0*/  ISETP.LT.AND P6, PT, R59, UR12, !P5 ;  /* 0x0000000c3b007c0c */ /* 0x000fe2000efc1270 */
[----:B------:R-:W-:Y:S01]  /*74500*/  VIADD R46, R60, 0x20 ;  /* 0x000000203c2e7836 */ /* 0x000fe20000000000 */
[----:B0-----:R-:W3:Y:S01]  /*74510*/  LDL.LU R6, [R1+0x178] ;  /* 0x0001780001067983 */ /* 0x001ee20000300800 */
[----:B------:R-:W-:Y:S01]  /*74520*/  IADD3 R53, R52, UR4, RZ ;  /* 0x0000000434357c10 */ /* 0x000fe2000fffe0ff */
[----:B------:R-:W-:Y:S01]  /*74530*/  VIADD R54, R60, 0x21 ;  /* 0x000000213c367836 */ /* 0x000fe20000000000 */
[----:B------:R-:W-:Y:S01]  /*74540*/  ISETP.LT.AND P5, PT, R58, UR14, !P5 ;  /* 0x0000000e3a007c0c */ /* 0x000fe2000efa1270 */
[----:B------:R-:W-:Y:S01]  /*74550*/  ULDC UR12, c[0x0][0x228] ;  /* 0x00008a00000c7ab9 */ /* 0x000fe20000000800 */
[----:B------:R-:W-:Y:S01]  /*74560*/  ISETP.GE.AND P2, PT, R46, UR8, PT ;  /* 0x000000082e007c0c */ /* 0x000fe2000bf46270 */
[----:B------:R-:W-:Y:S01]  /*74570*/  IMAD.WIDE R46, R52, 0x2, R44 ;  /* 0x00000002342e7825 */ /* 0x000fe200078e022c */
[----:B------:R-:W-:-:S03]  /*74580*/  ULDC UR4, c[0x0][0x22c] ;  /* 0x00008b0000047ab9 */ /* 0x000fc60000000800 */
[----:B------:R-:W-:Y:S01]  /*74590*/  IMAD.WIDE R48, R53, 0x2, R2 ;  /* 0x0000000235307825 */ /* 0x000fe200078e0202 */
[----:B------:R-:W-:Y:S01]  /*745a0*/  @P1 STG.E.U16 desc[UR6][R46.64], R55 ;  /* 0x000000372e001986 */ /* 0x000fe2000c101506 */
[----:B------:R-:W-:Y:S01]  /*745b0*/  PRMT R52, R5, 0x7632, R52 ;  /* 0x0000763205347816 */ /* 0x000fe20000000034 */
[----:B------:R-:W-:Y:S01]  /*745c0*/  ULDC UR14, c[0x0][0x228] ;  /* 0x00008a00000e7ab9 */ /* 0x000fe20000000800 */
[----:B------:R-:W-:Y:S01]  /*745d0*/  IMAD.WIDE R50, R53, 0x2, R44 ;  /* 0x0000000235327825 */ /* 0x000fe200078e022c */
[----:B------:R0:W-:Y:S01]  /*745e0*/  @P6 STG.E.U16 desc[UR6][R48.64], R5 ;  /* 0x0000000530006986 */ /* 0x0001e2000c101506 */
[----:B------:R-:W-:Y:S01]  /*745f0*/  ISETP.GE.AND P1, PT, R54, UR4, PT ;  /* 0x0000000436007c0c */ /* 0x000fe2000bf26270 */
[----:B------:R-:W-:Y:S01]  /*74600*/  ULDC UR4, c[0x0][0x248] ;  /* 0x0000920000047ab9 */ /* 0x000fe20000000800 */
[----:B------:R-:W-:Y:S01]  /*74610*/  ULDC UR8, c[0x0][0x248] ;  /* 0x0000920000087ab9 */ /* 0x000fe20000000800 */
[----:B------:R-:W-:Y:S01]  /*74620*/  @P5 STG.E.U16 desc[UR6][R50.64], R52 ;  /* 0x0000003432005986 */ /* 0x000fe2000c101506 */
[----:B------:R-:W-:Y:S01]  /*74630*/  ISETP.LT.AND P5, PT, R59, UR12, !P0 ;  /* 0x0000000c3b007c0c */ /* 0x000fe2000c7a1270 */
[----:B------:R-:W-:-:S02]  /*74640*/  ULDC UR12, c[0x0][0x228] ;  /* 0x00008a00000c7ab9 */ /* 0x000fc40000000800 */
[----:B0-----:R-:W3:Y:S01]  /*74650*/  LDL.LU R5, [R1+0x168] ;  /* 0x0001680001057983 */ /* 0x001ee20000300800 */
[----:B------:R-:W-:Y:S01]  /*74660*/  VIADD R48, R53, UR4 ;  /* 0x0000000435307c36 */ /* 0x000fe20008000000 */
[----:B------:R-:W-:Y:S01]  /*74670*/  ISETP.LT.AND P0, PT, R58, UR14, !P0 ;  /* 0x0000000e3a007c0c */ /* 0x000fe2000c701270 */
[----:B------:R-:W-:Y:S01]  /*74680*/  VIADD R55, R60, 0x22 ;  /* 0x000000223c377836 */ /* 0x000fe20000000000 */
[----:B------:R-:W-:Y:S01]  /*74690*/  ISETP.LT.AND P6, PT, R59, UR16, !P4 ;  /* 0x000000103b007c0c */ /* 0x000fe2000e7c1270 */
[C---:B------:R-:W-:Y:S01]  /*746a0*/  IMAD.WIDE R46, R48.reuse, 0x2, R2 ;  /* 0x00000002302e7825 */ /* 0x040fe200078e0202 */
[----:B------:R-:W-:Y:S01]  /*746b0*/  ULDC UR4, c[0x0][0x248] ;  /* 0x0000920000047ab9 */ /* 0x000fe20000000800 */
[----:B------:R-:W-:Y:S01]  /*746c0*/  ULDC UR14, c[0x0][0x228] ;  /* 0x00008a00000e7ab9 */ /* 0x000fe20000000800 */
[----:B------:R-:W-:Y:S02]  /*746d0*/  ULDC UR16, c[0x0][0x228] ;  /* 0x00008a0000107ab9 */ /* 0x000fe40000000800 */
[----:B------:R0:W-:Y:S01]  /*746e0*/  @P5 STG.E.U16 desc[UR6][R46.64], R4 ;  /* 0x000000042e005986 */ /* 0x0001e2000c101506 */
[----:B------:R-:W-:-:S03]  /*746f0*/  VIADD R54, R48, UR8 ;  /* 0x0000000830367c36 */ /* 0x000fc60008000000 */
[----:B0-----:R-:W3:Y:S01]  /*74700*/  LDL.LU R4, [R1+0x17c] ;  /* 0x00017c0001047983 */ /* 0x001ee20000300800 */
[----:B------:R-:W-:Y:S01]  /*74710*/  IMAD.WIDE R48, R48, 0x2, R44 ;  /* 0x0000000230307825 */ /* 0x000fe200078e022c */
[----:B------:R-:W-:Y:S01]  /*74720*/  ISETP.LT.AND P4, PT, R58, UR18, !P4 ;  /* 0x000000123a007c0c */ /* 0x000fe2000e781270 */
[----:B------:R-:W-:Y:S01]  /*74730*/  ULDC UR8, c[0x0][0x22c] ;  /* 0x00008b0000087ab9 */ /* 0x000fe20000000800 */
[----:B------:R-:W-:Y:S01]  /*74740*/  ISETP.GE.AND P5, PT, R55, UR10, PT ;  /* 0x0000000a37007c0c */ /* 0x000fe2000bfa6270 */
[C---:B------:R-:W-:Y:S01]  /*74750*/  IMAD.WIDE R50, R54.reuse, 0x2, R2 ;  /* 0x0000000236327825 */ /* 0x040fe200078e0202 */
[----:B------:R-:W-:Y:S01]  /*74760*/  @P0 STG.E.U16 desc[UR6][R48.64], R57 ;  /* 0x0000003930000986 */ /* 0x000fe2000c101506 */
[----:B------:R-:W-:Y:S01]  /*74770*/  ULDC UR10, c[0x0][0x228] ;  /* 0x00008a00000a7ab9 */ /* 0x000fe20000000800 */
[----:B------:R-:W-:Y:S02]  /*74780*/  ULDC UR18, c[0x0][0x228] ;  /* 0x00008a0000127ab9 */ /* 0x000fe40000000800 */
[----:B------:R0:W-:Y:S04]  /*74790*/  @P6 STG.E.U16 desc[UR6][R50.64], R61 ;  /* 0x0000003d32006986 */ /* 0x0001e8000c101506 */
[----:B0-----:R-:W3:Y:S01]  /*747a0*/  LDL.LU R61, [R1+0x16c] ;  /* 0x00016c00013d7983 */ /* 0x001ee20000300800 */
[----:B------:R-:W-:-:S05]  /*747b0*/  IMAD.WIDE R52, R54, 0x2, R44 ;  /* 0x0000000236347825 */ /* 0x000fca00078e022c */
[----:B------:R0:W-:Y:S01]  /*747c0*/  @P4 STG.E.U16 desc[UR6][R52.64], R56 ;  /* 0x0000003834004986 */ /* 0x0001e2000c101506 */
[C---:B------:R-:W-:Y:S01]  /*747d0*/  ISETP.LT.AND P4, PT, R59.reuse, UR10, !P2 ;  /* 0x0000000a3b007c0c */ /* 0x040fe2000d781270 */
[----:B------:R-:W-:Y:S01]  /*747e0*/  VIADD R46, R60, 0x23 ;  /* 0x000000233c2e7836 */ /* 0x000fe20000000000 */
[----:B------:R-:W-:Y:S01]  /*747f0*/  ISETP.LT.AND P2, PT, R58, UR12, !P2 ;  /* 0x0000000c3a007c0c */ /* 0x000fe2000d741270 */
[----:B------:R-:W-:Y:S01]  /*74800*/  VIADD R48, R54, UR4 ;  /* 0x0000000436307c36 */ /* 0x000fe20008000000 */
[----:B------:R-:W-:Y:S01]  /*74810*/  ISETP.LT.AND P6, PT, R59, UR14, !P1 ;  /* 0x0000000e3b007c0c */ /* 0x000fe2000cfc1270 */
[----:B------:R-:W-:Y:S01]  /*74820*/  ULDC UR4, c[0x0][0x248] ;  /* 0x0000920000047ab9 */ /* 0x000fe20000000800 */
[----:B------:R-:W-:Y:S01]  /*74830*/  ISETP.GE.AND P0, PT, R46, UR8, PT ;  /* 0x000000082e007c0c */ /* 0x000fe2000bf06270 */
[----:B------:R-:W-:Y:S01]  /*74840*/  IMAD.WIDE R46, R48, 0x2, R2 ;  /* 0x00000002302e7825 */ /* 0x000fe200078e0202 */
[----:B------:R-:W-:Y:S01]  /*74850*/  PRMT R54, R10, 0x7632, R54 ;  /* 0x000076320a367816 */ /* 0x000fe20000000036 */
[----:B------:R-:W-:Y:S01]  /*74860*/  ULDC UR10, c[0x0][0x228] ;  /* 0x00008a00000a7ab9 */ /* 0x000fe20000000800 */
[----:B----4-:R-:W-:Y:S01]  /*74870*/  PRMT R55, R9, 0x7632, R55 ;  /* 0x0000763209377816 */ /* 0x010fe20000000037 */
[C---:B0-----:R-:W-:Y:S01]  /*74880*/  VIADD R52, R48.reuse, UR4 ;  /* 0x0000000430347c36 */ /* 0x041fe20008000000 */
[----:B------:R-:W-:Y:S01]  /*74890*/  ULDC UR12, c[0x0][0x228] ;  /* 0x00008a00000c7ab9 */ /* 0x000fe20000000800 */
[----:B------:R-:W-:Y:S01]  /*748a0*/  IMAD.WIDE R48, R48, 0x2, R44 ;  /* 0x0000000230307825 */ /* 0x000fe200078e022c */
[----:B------:R0:W-:Y:S01]  /*748b0*/  @P4 STG.E.U16 desc[UR6][R46.64], R10 ;  /* 0x0000000a2e004986 */ /* 0x0001e2000c101506 */
[----:B------:R-:W-:Y:S01]  /*748c0*/  ULDC UR4, c[0x0][0x22c] ;  /* 0x00008b0000047ab9 */ /* 0x000fe20000000800 */
[----:B------:R-:W-:Y:S01]  /*748d0*/  ULDC UR14, c[0x0][0x228] ;  /* 0x00008a00000e7ab9 */ /* 0x000fe20000000800 */
[----:B------:R-:W-:Y:S01]  /*748e0*/  IMAD.WIDE R50, R52, 0x2, R2 ;  /* 0x0000000234327825 */ /* 0x000fe200078e0202 */
[----:B------:R1:W-:Y:S01]  /*748f0*/  @P2 STG.E.U16 desc[UR6][R48.64], R54 ;  /* 0x0000003630002986 */ /* 0x0003e2000c101506 */
[----:B------:R-:W-:-:S03]  /*74900*/  ULDC UR8, c[0x0][0x22c] ;  /* 0x00008b0000087ab9 */ /* 0x000fc60000000800 */
[----:B0-----:R-:W4:Y:S01]  /*74910*/  LDL.LU R10, [R1+0x150] ;  /* 0x00015000010a7983 */ /* 0x001f220000300800 */
[----:B------:R-:W-:-:S03]  /*74920*/  VIADD R53, R60, 0x24 ;  /* 0x000000243c357836 */ /* 0x000fc60000000000 */
[----:B------:R0:W-:Y:S01]  /*74930*/  @P6 STG.E.U16 desc[UR6][R50.64], R9 ;  /* 0x0000000932006986 */ /* 0x0001e2000c101506 */
[----:B------:R-:W-:Y:S02]  /*74940*/  ISETP.LT.AND P1, PT, R58, UR10, !P1 ;  /* 0x0000000a3a007c0c */ /* 0x000fe4000cf21270 */
[C---:B------:R-:W-:Y:S01]  /*74950*/  IADD3 R46, R60.reuse, 0x25, RZ ;  /* 0x000000253c2e7810 */ /* 0x040fe20007ffe0ff */
[----:B-1----:R-:W-:Y:S01]  /*74960*/  VIADD R54, R60, 0x26 ;  /* 0x000000263c367836 */ /* 0x002fe20000000000 */
[----:B------:R-:W-:Y:S01]  /*74970*/  ISETP.LT.AND P6, PT, R59, UR12, !P5 ;  /* 0x0000000c3b007c0c */ /* 0x000fe2000efc1270 */
[----:B------:R-:W-:Y:S01]  /*74980*/  ULDC UR10, c[0x0][0x228] ;  /* 0x00008a00000a7ab9 */ /* 0x000fe20000000800 */
[----:B0-----:R-:W4:Y:S01]  /*74990*/  LDL.LU R9, [R1+0x140] ;  /* 0x0001400001097983 */ /* 0x001f220000300800 */
[----:B------:R-:W-:Y:S01]  /*749a0*/  ISETP.GE.AND P4, PT, R53, UR4, PT ;  /* 0x0000000435007c0c */ /* 0x000fe2000bf86270 */
[----:B------:R-:W-:Y:S01]  /*749b0*/  ULDC UR4, c[0x0][0x248] ;  /* 0x0000920000047ab9 */ /* 0x000fe20000000800 */
[----:B------:R-:W-:Y:S01]  /*749c0*/  ISETP.LT.AND P5, PT, R58, UR14, !P5 ;  /* 0x0000000e3a007c0c */ /* 0x000fe2000efa1270 */
[----:B------:R-:W-:Y:S01]  /*749d0*/  VIADD R53, R52, UR4 ;  /* 0x0000000434357c36 */ /* 0x000fe20008000000 */
[----:B------:R-:W-:Y:S01]  /*749e0*/  ISETP.GE.AND P2, PT, R46, UR8, PT ;  /* 0x000000082e007c0c */ /* 0x000fe2000bf46270 */
[----:B------:R-:W-:Y:S01]  /*749f0*/  IMAD.WIDE R46, R52, 0x2, R44 ;  /* 0x00000002342e7825 */ /* 0x000fe200078e022c */
[----:B------:R-:W-:Y:S01]  /*74a00*/  ULDC UR4, c[0x0][0x22c] ;  /* 0x00008b0000047ab9 */ /* 0x000fe20000000800 */
[----:B------:R-:W-:Y:S01]  /*74a10*/  ULDC UR12, c[0x0][0x228] ;  /* 0x00008a00000c7ab9 */ /* 0x000fe20000000800 */
[----:B------:R-:W-:Y:S01]  /*74a20*/  ULDC UR14, c[0x0][0x228] ;  /* 0x00008a00000e7ab9 */ /* 0x000fe20000000800 */
[C---:B------:R-:W-:Y:S01]  /*74a30*/  IMAD.WIDE R48, R53.reuse, 0x2, R2 ;  /* 0x0000000235307825 */ /* 0x040fe200078e0202 */
[----:B------:R-:W-:Y:S01]  /*74a40*/  @P1 STG.E.U16 desc[UR6][R46.64], R55 ;  /* 0x000000372e001986 */ /* 0x000fe2000c101506 */
[----:B------:R-:W-:Y:S01]  /*74a50*/  PRMT R52, R8, 0x7632, R52 ;  /* 0x0000763208347816 */ /* 0x000fe20000000034 */
[----:B------:R-:W-:Y:S01]  /*74a60*/  ULDC UR8, c[0x0][0x248] ;  /* 0x0000920000087ab9 */ /* 0x000fe20000000800 */
[----:B------:R-:W-:Y:S01]  /*74a70*/  IMAD.WIDE R50, R53, 0x2, R44 ;  /* 0x0000000235327825 */ /* 0x000fe200078e022c */
[----:B------:R0:W-:Y:S01]  /*74a80*/  @P6 STG.E.U16 desc[UR6][R48.64], R8 ;  /* 0x0000000830006986 */ /* 0x0001e2000c101506 */
[----:B------:R-:W-:Y:S01]  /*74a90*/  ISETP.GE.AND P1, PT, R54, UR4, PT ;  /* 0x0000000436007c0c */ /* 0x000fe2000bf26270 */
[----:B------:R-:W-:-:S02]  /*74aa0*/  ULDC UR4, c[0x0][0x248] ;  /* 0x0000920000047ab9 */ /* 0x000fc40000000800 */
[----:B------:R1:W-:Y:S01]  /*74ab0*/  @P5 STG.E.U16 desc[UR6][R50.64], R52 ;  /* 0x0000003432005986 */ /* 0x0003e2000c101506 */
[----:B------:R-:W-:Y:S01]  /*74ac0*/  ISETP.LT.AND P5, PT, R59, UR10, !P0 ;  /* 0x0000000a3b007c0c */ /* 0x000fe2000c7a1270 */
[----:B------:R-:W-:Y:S02]  /*74ad0*/  ULDC UR10, c[0x0][0x228] ;  /* 0x00008a00000a7ab9 */ /* 0x000fe40000000800 */
[----:B0-----:R-:W4:Y:S01]  /*74ae0*/  LDL.LU R8, [R1+0x154] ;  /* 0x0001540001087983 */ /* 0x001f220000300800 */
[----:B------:R-:W-:Y:S01]  /*74af0*/  VIADD R48, R53, UR4 ;  /* 0x0000000435307c36 */ /* 0x000fe20008000000 */
[----:B------:R-:W-:Y:S01]  /*74b00*/  ISETP.LT.AND P0, PT, R58, UR12, !P0 ;  /* 0x0000000c3a007c0c */ /* 0x000fe2000c701270 */
[----:B------:R-:W-:Y:S01]  /*74b10*/  VIADD R55, R60, 0x27 ;  /* 0x000000273c377836 */ /* 0x000fe20000000000 */
[----:B------:R-:W-:Y:S01]  /*74b20*/  ISETP.LT.AND P6, PT, R59, UR14, !P4 ;  /* 0x0000000e3b007c0c */ /* 0x000fe2000e7c1270 */
[----:B------:R-:W-:Y:S01]  /*74b30*/  IMAD.WIDE R46, R48, 0x2, R2 ;  /* 0x00000002302e7825 */ /* 0x000fe200078e0202 */
[----:B------:R-:W-:Y:S01]  /*74b40*/  ISETP.LT.AND P4, PT, R58, UR16, !P4 ;  /* 0x000000103a007c0c */ /* 0x000fe2000e781270 */
[----:B------:R-:W-:Y:S01]  /*74b50*/  ULDC UR4, c[0x0][0x22c] ;  /* 0x00008b0000047ab9 */ /* 0x000fe20000000800 */
[----:B------:R-:W-:Y:S01]  /*74b60*/  ULDC UR12, c[0x0][0x228] ;  /* 0x00008a00000c7ab9 */ /* 0x000fe20000000800 */
[C---:B------:R-:W-:Y:S01]  /*74b70*/  VIADD R54, R48.reuse, UR8 ;  /* 0x0000000830367c36 */ /* 0x040fe20008000000 */
[----:B------:R-:W-:Y:S01]  /*74b80*/  ULDC UR8, c[0x0][0x22c] ;  /* 0x00008b0000087ab9 */ /* 0x000fe20000000800 */
[----:B------:R-:W-:Y:S01]  /*74b90*/  IMAD.WIDE R48, R48, 0x2, R44 ;  /* 0x0000000230307825 */ /* 0x000fe200078e022c */
[----:B------:R-:W-:Y:S01]  /*74ba0*/  ULDC UR14, c[0x0][0x228] ;  /* 0x00008a00000e7ab9 */ /* 0x000fe20000000800 */
[----:B------:R-:W-:-:S02]  /*74bb0*/  ULDC UR16, c[0x0][0x228] ;  /* 0x00008a0000107ab9 */ /* 0x000fc40000000800 */
[----:B-1----:R-:W-:-:S04]  /*74bc0*/  IMAD.WIDE R50, R54, 0x2, R2 ;  /* 0x0000000236327825 */ /* 0x002fc800078e0202 */
[----:B------:R-:W-:Y:S01]  /*74bd0*/  IMAD.WIDE R52, R54, 0x2, R44 ;  /* 0x0000000236347825 */ /* 0x000fe200078e022c */
[----:B--2---:R-:W-:Y:S01]  /*74be0*/  PRMT R57, R7, 0x7632, R57 ;  /* 0x0000763207397816 */ /* 0x004fe20000000039 */
[----:B------:R0:W-:Y:S04]  /*74bf0*/  @P5 STG.E.U16 desc[UR6][R46.64], R7 ;  /* 0x000000072e005986 */ /* 0x0001e8000c101506 */
[----:B0-----:R-:W2:Y:S04]  /*74c00*/  LDL.LU R7, [R1+0x144] ;  /* 0x0001440001077983 */ /* 0x001ea80000300800 */
[----:B------:R-:W-:Y:S01]  /*74c10*/  @P0 STG.E.U16 desc[UR6][R48.64], R57 ;  /* 0x0000003930000986 */ /* 0x000fe2000c101506 */
[----:B---3--:R-:W-:-:S03]  /*74c20*/  PRMT R56, R6, 0x7632, R56 ;  /* 0x0000763206387816 */ /* 0x008fc60000000038 */
[----:B------:R0:W-:Y:S01]  /*74c30*/  @P6 STG.E.U16 desc[UR6][R50.64], R6 ;  /* 0x0000000632006986 */ /* 0x0001e2000c101506 */
[----:B------:R-:W-:Y:S01]  /*74c40*/  ISETP.GE.AND P5, PT, R55, UR4, PT ;  /* 0x0000000437007c0c */ /* 0x000fe2000bfa6270 */
[----:B------:R-:W-:Y:S02]  /*74c50*/  ULDC UR4, c[0x0][0x248] ;  /* 0x0000920000047ab9 */ /* 0x000fe40000000800 */
[----:B------:R1:W-:Y:S01]  /*74c60*/  @P4 STG.E.U16 desc[UR6][R52.64], R56 ;  /* 0x0000003834004986 */ /* 0x0003e2000c101506 */
[C---:B------:R-:W-:Y:S01]  /*74c70*/  ISETP.LT.AND P4, PT, R59.reuse, UR10, !P2 ;  /* 0x0000000a3b007c0c */ /* 0x040fe2000d781270 */
[----:B------:R-:W-:Y:S02]  /*74c80*/  VIADD R46, R60, 0x28 ;  /* 0x000000283c2e7836 */ /* 0x000fe40000000000 */
[----:B0-----:R-:W3:Y:S01]  /*74c90*/  LDL.LU R6, [R1+0x158] ;  /* 0x0001580001067983 */ /* 0x001ee20000300800 */
[----:B------:R-:W-:Y:S02]  /*74ca0*/  VIADD R48, R54, UR4 ;  /* 0x0000000436307c36 */ /* 0x000fe40008000000 */
[----:B------:R-:W-:Y:S01]  /*74cb0*/  ISETP.GE.AND P0, PT, R46, UR8, PT ;  /* 0x000000082e007c0c */ /* 0x000fe2000bf06270 */
[----:B------:R-:W-:Y:S01]  /*74cc0*/  ULDC UR4, c[0x0][0x248] ;  /* 0x0000920000047ab9 */ /* 0x000fe20000000800 */
[----:B------:R-:W-:Y:S01]  /*74cd0*/  ISETP.LT.AND P2, PT, R58, UR12, !P2 ;  /* 0x0000000c3a007c0c */ /* 0x000fe2000d741270 */
[----:B------:R-:W-:Y:S01]  /*74ce0*/  IMAD.WIDE R46, R48, 0x2, R2 ;  /* 0x00000002302e7825 */ /* 0x000fe200078e0202 */
[----:B------:R-:W-:Y:S01]  /*74cf0*/  ISETP.LT.AND P6, PT, R59, UR14, !P1 ;  /* 0x0000000e3b007c0c */ /* 0x000fe2000cfc1270 */
[----:B------:R-:W-:Y:S01]  /*74d00*/  ULDC UR10, c[0x0][0x228] ;  /* 0x00008a00000a7ab9 */ /* 0x000fe20000000800 */
[----:B-1----:R-:W-:-:S02]  /*74d10*/  IADD3 R53, R60, 0x29, RZ ;  /* 0x000000293c357810 */ /* 0x002fc40007ffe0ff */
[----:B------:R-:W-:Y:S01]  /*74d20*/  PRMT R54, R5, 0x7632, R54 ;  /* 0x0000763205367816 */ /* 0x000fe20000000036 */
[----:B------:R0:W-:Y:S01]  /*74d30*/  @P4 STG.E.U16 desc[UR6][R46.64], R5 ;  /* 0x000000052e004986 */ /* 0x0001e2000c101506 */
[C---:B------:R-:W-:Y:S01]  /*74d40*/  VIADD R52, R48.reuse, UR4 ;  /* 0x0000000430347c36 */ /* 0x040fe20008000000 */
[----:B------:R-:W-:Y:S01]  /*74d50*/  ULDC UR12, c[0x0][0x228] ;  /* 0x00008a00000c7ab9 */ /* 0x000fe20000000800 */
[----:B------:R-:W-:Y:S01]  /*74d60*/  ULDC UR8, c[0x0][0x22c] ;  /* 0x00008b0000087ab9 */ /* 0x000fe20000000800 */
[----:B------:R-:W-:Y:S01]  /*74d70*/  ULDC UR14, c[0x0][0x228] ;  /* 0x00008a00000e7ab9 */ /* 0x000fe20000000800 */
[----:B0-----:R-:W3:Y:S01]  /*74d80*/  LDL.LU R5, [R1+0x148] ;  /* 0x0001480001057983 */ /* 0x001ee20000300800 */
[----:B------:R-:W-:Y:S01]  /*74d90*/  IMAD.WIDE R48, R48, 0x2, R44 ;  /* 0x0000000230307825 */ /* 0x000fe200078e022c */
[----:B------:R-:W-:-:S03]  /*74da0*/  ULDC UR4, c[0x0][0x22c] ;  /* 0x00008b0000047ab9 */ /* 0x000fc60000000800 */
[----:B------:R-:W-:Y:S01]  /*74db0*/  IMAD.WIDE R50, R52, 0x2, R2 ;  /* 0x0000000234327825 */ /* 0x000fe200078e0202 */
[----:B------:R-:W-:Y:S01]  /*74dc0*/  @P2 STG.E.U16 desc[UR6][R48.64], R54 ;  /* 0x0000003630002986 */ /* 0x000fe2000c101506 */
[----:B------:R-:W-:-:S03]  /*74dd0*/  PRMT R55, R4, 0x7632, R55 ;  /* 0x0000763204377816 */ /* 0x000fc60000000037 */
[----:B------:R0:W-:Y:S01]  /*74de0*/  @P6 STG.E.U16 desc[UR6][R50.64], R4 ;  /* 0x0000000432006986 */ /* 0x0001e2000c101506 */
[----:B------:R-:W-:Y:S01]  /*74df0*/  ISETP.LT.AND P1, PT, R58, UR10, !P1 ;  /* 0x0000000a3a007c0c */ /* 0x000fe2000cf21270 */
[----:B------:R-:W-:Y:S01]  /*74e00*/  VIADD R46, R60, 0x2a ;  /* 0x0000002a3c2e7836 */ /* 0x000fe20000000000 */
[----:B------:R-:W-:Y:S01]  /*74e10*/  ISETP.LT.AND P6, PT, R59, UR12, !P5 ;  /* 0x0000000c3b007c0c */ /* 0x000fe2000efc1270 */
[----:B------:R-:W-:Y:S01]  /*74e20*/  ULDC UR10, c[0x0][0x228] ;  /* 0x00008a00000a7ab9 */ /* 0x000fe20000000800 */
[----:B------:R-:W-:Y:S01]  /*74e30*/  ISETP.GE.AND P4, PT, R53, UR4, PT ;  /* 0x0000000435007c0c */ /* 0x000fe2000bf86270 */
[----:B------:R-:W-:Y:S01]  /*74e40*/  ULDC UR4, c[0x0][0x248] ;  /* 0x0000920000047ab9 */ /* 0x000fe20000000800 */
[----:B0-----:R-:W3:Y:S01]  /*74e50*/  LDL.LU R4, [R1+0x15c] ;  /* 0x00015c0001047983 */ /* 0x001ee20000300800 */
[----:B------:R-:W-:Y:S01]  /*74e60*/  VIADD R53, R52, UR4 ;  /* 0x0000000434357c36 */ /* 0x000fe20008000000 */
[----:B------:R-:W-:Y:S01]  /*74e70*/  ISETP.GE.AND P2, PT, R46, UR8, PT ;  /* 0x000000082e007c0c */ /* 0x000fe2000bf46270 */
[----:B------:R-:W-:Y:S01]  /*74e80*/  IMAD.WIDE R46, R52, 0x2, R44 ;  /* 0x00000002342e7825 */ /* 0x000fe200078e022c */
[----:B------:R-:W-:Y:S01]  /*74e90*/  ISETP.LT.AND P5, PT, R58, UR14, !P5 ;  /* 0x0000000e3a007c0c */ /* 0x000fe2000efa1270 */
[----:B------:R-:W-:Y:S01]  /*74ea0*/  ULDC UR4, c[0x0][0x22c] ;  /* 0x00008b0000047ab9 */ /* 0x000fe20000000800 */
[----:B------:R-:W-:Y:S01]  /*74eb0*/  ULDC UR12, c[0x0][0x228] ;  /* 0x00008a00000c7ab9 */ /* 0x000fe20000000800 */
[----:B------:R-:W-:Y:S01]  /*74ec0*/  IMAD.WIDE R48, R53, 0x2, R2 ;  /* 0x0000000235307825 */ /* 0x000fe200078e0202 */
[----:B------:R-:W-:Y:S01]  /*74ed0*/  @P1 STG.E.U16 desc[UR6][R46.64], R55 ;  /* 0x000000372e001986 */ /* 0x000fe2000c101506 */
[----:B------:R-:W-:Y:S01]  /*74ee0*/  PRMT R52, R61, 0x7632, R52 ;  /* 0x000076323d347816 */ /* 0x000fe20000000034 */
[----:B------:R-:W-:Y:S01]  /*74ef0*/  ULDC UR14, c[0x0][0x228] ;  /* 0x00008a00000e7ab9 */ /* 0x000fe20000000800 */
[----:B------:R-:W-:Y:S01]  /*74f00*/  VIADD R54, R60, 0x2b ;  /* 0x0000002b3c367836 */ /* 0x000fe20000000000 */
[----:B------:R0:W-:Y:S01]  /*74f10*/  @P6 STG.E.U16 desc[UR6][R48.64], R61 ;  /* 0x0000003d30006986 */ /* 0x0001e2000c101506 */
[----:B------:R-:W-:Y:S01]  /*74f20*/  IMAD.WIDE R50, R53, 0x2, R44 ;  /* 0x0000000235327825 */ /* 0x000fe200078e022c */
[----:B------:R-:W-:-:S02]  /*74f30*/  ULDC UR8, c[0x0][0x248] ;  /* 0x0000920000087ab9 */ /* 0x000fc40000000800 */
[----:B0-----:R-:W3:Y:S01]  /*74f40*/  LDL.LU R61, [R1+0x14c] ;  /* 0x00014c00013d7983 */ /* 0x001ee20000300800 */
[----:B------:R-:W-:Y:S01]  /*74f50*/  ISETP.GE.AND P1, PT, R54, UR4, PT ;  /* 0x0000000436007c0c */ /* 0x000fe2000bf26270 */
[----:B------:R-:W-:Y:S02]  /*74f60*/  ULDC UR4, c[0x0][0x248] ;  /* 0x0000920000047ab9 */ /* 0x000fe40000000800 */
[----:B------:R0:W-:Y:S01]  /*74f70*/  @P5 STG.E.U16 desc[UR6][R50.64], R52 ;  /* 0x0000003432005986 */ /* 0x0001e2000c101506 */
[----:B------:R-:W-:Y:S01]  /*74f80*/  ISETP.LT.AND P5, PT, R59, UR10, !P0 ;  /* 0x0000000a3b007c0c */ /* 0x000fe2000c7a1270 */
[----:B------:R-:W-:Y:S01]  /*74f90*/  VIADD R48, R53, UR4 ;  /* 0x0000000435307c36 */ /* 0x000fe20008000000 */
[----:B------:R-:W-:Y:S01]  /*74fa0*/  ISETP.LT.AND P0, PT, R58, UR12, !P0 ;  /* 0x0000000c3a007c0c */ /* 0x000fe2000c701270 */
[----:B------:R-:W3:Y:S01]  /*74fb0*/  LDL.LU R11, [R1+0x130] ;  /* 0x00013000010b7983 */ /* 0x000ee20000300800 */
[----:B------:R-:W-:Y:S01]  /*74fc0*/  ISETP.LT.AND P6, PT, R59, UR14, !P4 ;  /* 0x0000000e3b007c0c */ /* 0x000fe2000e7c1270 */
[----:B------:R-:W-:Y:S01]  /*74fd0*/  VIADD R54, R48, UR8 ;  /* 0x0000000830367c36 */ /* 0x000fe20008000000 */
[----:B------:R-:W-:Y:S01]  /*74fe0*/  ISETP.LT.AND P4, PT, R58, UR16, !P4 ;  /* 0x000000103a007c0c */ /* 0x000fe2000e781270 */
[C---:B------:R-:W-:Y:S01]  /*74ff0*/  IMAD.WIDE R46, R48.reuse, 0x2, R2 ;  /* 0x00000002302e7825 */ /* 0x040fe200078e0202 */
[----:B------:R-:W-:Y:S01]  /*75000*/  ULDC UR10, c[0x0][0x228] ;  /* 0x00008a00000a7ab9 */ /* 0x000fe20000000800 */
[----:B------:R-:W-:Y:S01]  /*75010*/  ULDC UR4, c[0x0][0x22c] ;  /* 0x00008b0000047ab9 */ /* 0x000fe20000000800 */
[----:B------:R-:W-:Y:S01]  /*75020*/  ULDC UR8, c[0x0][0x22c] ;  /* 0x00008b0000087ab9 */ /* 0x000fe20000000800 */
[----:B------:R-:W-:Y:S01]  /*75030*/  IMAD.WIDE R48, R48, 0x2, R44 ;  /* 0x0000000230307825 */ /* 0x000fe200078e022c */
[----:B------:R-:W-:Y:S01]  /*75040*/  ULDC UR12, c[0x0][0x228] ;  /* 0x00008a00000c7ab9 */ /* 0x000fe20000000800 */
[----:B----4-:R-:W-:Y:S01]  /*75050*/  PRMT R57, R10, 0x7632, R57 ;  /* 0x000076320a397816 */ /* 0x010fe20000000039 */
[----:B------:R-:W-:Y:S01]  /*75060*/  ULDC UR14, c[0x0][0x228] ;  /* 0x00008a00000e7ab9 */ /* 0x000fe20000000800 */
[----:B0-----:R-:W-:Y:S01]  /*75070*/  IMAD.WIDE R50, R54, 0x2, R2 ;  /* 0x0000000236327825 */ /* 0x001fe200078e0202 */
[----:B------:R-:W-:Y:S01]  /*75080*/  @P5 STG.E.U16 desc[UR6][R46.64], R10 ;  /* 0x0000000a2e005986 */ /* 0x000fe2000c101506 */
[----:B------:R-:W-:-:S02]  /*75090*/  ULDC UR16, c[0x0][0x228] ;  /* 0x00008a0000107ab9 */ /* 0x000fc40000000800 */
[----:B------:R-:W-:Y:S01]  /*750a0*/  IMAD.WIDE R52, R54, 0x2, R44 ;  /* 0x0000000236347825 */ /* 0x000fe200078e022c */
[----:B------:R-:W-:Y:S03]  /*750b0*/  @P0 STG.E.U16 desc[UR6][R48.64], R57 ;  /* 0x0000003930000986 */ /* 0x000fe6000c101506 */
[----:B------:R-:W-:Y:S01]  /*750c0*/  VIADD R55, R60, 0x2c ;  /* 0x0000002c3c377836 */ /* 0x000fe20000000000 */
[----:B------:R-:W-:Y:S01]  /*750d0*/  PRMT R56, R9, 0x7632, R56 ;  /* 0x0000763209387816 */ /* 0x000fe20000000038 */
[----:B------:R0:W-:Y:S03]  /*750e0*/  @P6 STG.E.U16 desc[UR6][R50.64], R9 ;  /* 0x0000000932006986 */ /* 0x0001e6000c101506 */
[----:B------:R-:W-:Y:S01]  /*750f0*/  ISETP.GE.AND P5, PT, R55, UR4, PT ;  /* 0x0000000437007c0c */ /* 0x000fe2000bfa6270 */
[----:B------:R-:W-:Y:S01]  /*75100*/  ULDC UR4, c[0x0][0x248] ;  /* 0x0000920000047ab9 */ /* 0x000fe20000000800 */
[----:B------:R1:W-:Y:S01]  /*75110*/  @P4 STG.E.U16 desc[UR6][R52.64], R56 ;  /* 0x0000003834004986 */ /* 0x0003e2000c101506 */
[----:B------:R-:W-:-:S03]  /*75120*/  ISETP.LT.AND P4, PT, R59, UR10, !P2 ;  /* 0x0000000a3b007c0c */ /* 0x000fc6000d781270 */
[----:B0-----:R-:W4:Y:S01]  /*75130*/  LDL.LU R9, [R1+0x120] ;  /* 0x0001200001097983 */ /* 0x001f220000300800 */
[----:B------:R-:W-:Y:S01]  /*75140*/  VIADD R46, R60, 0x2d ;  /* 0x0000002d3c2e7836 */ /* 0x000fe20000000000 */
[----:B------:R-:W-:Y:S01]  /*75150*/  ISETP.LT.AND P6, PT, R59, UR14, !P1 ;  /* 0x0000000e3b007c0c */ /* 0x000fe2000cfc1270 */
[----:B------:R-:W-:Y:S01]  /*75160*/  VIADD R48, R54, UR4 ;  /* 0x0000000436307c36 */ /* 0x000fe20008000000 */
[----:B------:R-:W-:Y:S01]  /*75170*/  ISETP.LT.AND P2, PT, R58, UR12, !P2 ;  /* 0x0000000c3a007c0c */ /* 0x000fe2000d741270 */
[----:B------:R-:W-:Y:S01]  /*75180*/  ULDC UR4, c[0x0][0x248] ;  /* 0x0000920000047ab9 */ /* 0x000fe20000000800 */
[----:B------:R-:W-:Y:S01]  /*75190*/  ISETP.GE.AND P0, PT, R46, UR8, PT ;  /* 0x000000082e007c0c */ /* 0x000fe2000bf06270 */
[----:B------:R-:W-:Y:S01]  /*751a0*/  IMAD.WIDE R46, R48, 0x2, R2 ;  /* 0x00000002302e7825 */ /* 0x000fe200078e0202 */
[----:B------:R-:W-:Y:S01]  /*751b0*/  ULDC UR10, c[0x0][0x228] ;  /* 0x00008a00000a7ab9 */ /* 0x000fe20000000800 */
[----:B------:R-:W-:Y:S01]  /*751c0*/  ULDC UR14, c[0x0][0x228] ;  /* 0x00008a00000e7ab9 */ /* 0x000fe20000000800 */
[----:B------:R-:W-:-:S02]  /*751d0*/  PRMT R54, R8, 0x7632, R54 ;  /* 0x0000763208367816 */ /* 0x000fc40000000036 */
[----:B------:R0:W-:Y:S01]  /*751e0*/  @P4 STG.E.U16 desc[UR6][R46.64], R8 ;  /* 0x000000082e004986 */ /* 0x0001e2000c101506 */
[----:B-1----:R-:W-:Y:S01]  /*751f0*/  IADD3 R52, R48, UR4, RZ ;  /* 0x0000000430347c10 */ /* 0x002fe2000fffe0ff */
[----:B------:R-:W-:Y:S01]  /*75200*/  VIADD R53, R60, 0x2e ;  /* 0x0000002e3c357836 */ /* 0x000fe20000000000 */
[----:B------:R-:W-:Y:S01]  /*75210*/  ULDC UR12, c[0x0][0x228] ;  /* 0x00008a00000c7ab9 */ /* 0x000fe20000000800 */
[----:B------:R-:W-:Y:S01]  /*75220*/  ULDC UR8, c[0x0][0x22c] ;  /* 0x00008b0000087ab9 */ /* 0x000fe20000000800 */
[----:B0-----:R-:W4:Y:S01]  /*75230*/  LDL.LU R8, [R1+0x134] ;  /* 0x0001340001087983 */ /* 0x001f220000300800 */
[----:B------:R-:W-:Y:S01]  /*75240*/  IMAD.WIDE R48, R48, 0x2, R44 ;  /* 0x0000000230307825 */ /* 0x000fe200078e022c */
[----:B------:R-:W-:-:S03]  /*75250*/  ULDC UR4, c[0x0][0x22c] ;  /* 0x00008b0000047ab9 */ /* 0x000fc60000000800 */
[----:B------:R-:W-:Y:S01]  /*75260*/  IMAD.WIDE R50, R52, 0x2, R2 ;  /* 0x0000000234327825 */ /* 0x000fe200078e0202 */
[----:B------:R0:W-:Y:S01]  /*75270*/  @P2 STG.E.U16 desc[UR6][R48.64], R54 ;  /* 0x0000003630002986 */ /* 0x0001e2000c101506 */
[----:B------:R-:W-:Y:S01]  /*75280*/  ISETP.LT.AND P1, PT, R58, UR10, !P1 ;  /* 0x0000000a3a007c0c */ /* 0x000fe2000cf21270 */
[----:B------:R-:W-:Y:S01]  /*75290*/  ULDC UR10, c[0x0][0x22c] ;  /* 0x00008b00000a7ab9 */ /* 0x000fe20000000800 */
[----:B------:R-:W-:Y:S01]  /*752a0*/  ISETP.GE.AND P4, PT, R53, UR4, PT ;  /* 0x0000000435007c0c */ /* 0x000fe2000bf86270 */
[----:B------:R-:W-:Y:S01]  /*752b0*/  VIADD R46, R60, 0x2f ;  /* 0x0000002f3c2e7836 */ /* 0x000fe20000000000 */
[----:B------:R-:W-:Y:S02]  /*752c0*/  ULDC UR4, c[0x0][0x248] ;  /* 0x0000920000047ab9 */ /* 0x000fe40000000800 */
[----:B------:R-:W-:Y:S01]  /*752d0*/  VIADD R53, R52, UR4 ;  /* 0x0000000434357c36 */ /* 0x000fe20008000000 */
[----:B------:R-:W-:Y:S01]  /*752e0*/  ULDC UR4, c[0x0][0x22c] ;  /* 0x00008b0000047ab9 */ /* 0x000fe20000000800 */
[----:B------:R-:W-:Y:S01]  /*752f0*/  ISETP.GE.AND P2, PT, R46, UR8, PT ;  /* 0x000000082e007c0c */ /* 0x000fe2000bf46270 */
[----:B------:R-:W-:Y:S01]  /*75300*/  IMAD.WIDE R46, R52, 0x2, R44 ;  /* 0x00000002342e7825 */ /* 0x000fe200078e022c */
[----:B------:R-:W-:-:S03]  /*75310*/  ULDC UR8, c[0x0][0x248] ;  /* 0x0000920000087ab9 */ /* 0x000fc60000000800 */
[----:B0-----:R-:W-:-:S04]  /*75320*/  IMAD.WIDE R48, R53, 0x2, R2 ;  /* 0x0000000235307825 */ /* 0x001fc800078e0202 */
[----:B------:R-:W-:Y:S01]  /*75330*/  VIADD R55, R60, 0x30 ;  /* 0x000000303c377836 */ /* 0x000fe20000000000 */
[----:B--2---:R0:W-:Y:S01]  /*75340*/  @P6 STG.E.U16 desc[UR6][R50.64], R7 ;  /* 0x0000000732006986 */ /* 0x0041e2000c101506 */
[----:B------:R-:W-:Y:S02]  /*75350*/  PRMT R54, R7, 0x7632, R54 ;  /* 0x0000763207367816 */ /* 0x000fe40000000036 */
[----:B------:R-:W-:Y:S01]  /*75360*/  ISETP.LT.AND P6, PT, R59, UR12, !P5 ;  /* 0x0000000c3b007c0c */ /* 0x000fe2000efc1270 */
[----:B------:R-:W-:Y:S01]  /*75370*/  ULDC UR12, c[0x0][0x228] ;  /* 0x00008a00000c7ab9 */ /* 0x000fe20000000800 */
[----:B0-----:R-:W2:Y:S01]  /*75380*/  LDL.LU R7, [R1+0x124] ;  /* 0x0001240001077983 */ /* 0x001ea20000300800 */
[----:B------:R-:W-:Y:S01]  /*75390*/  ISETP.LT.AND P5, PT, R58, UR14, !P5 ;  /* 0x0000000e3a007c0c */ /* 0x000fe2000efa1270 */
[----:B------:R-:W-:Y:S01]  /*753a0*/  IMAD.WIDE R50, R53, 0x2, R44 ;  /* 0x0000000235327825 */ /* 0x000fe200078e022c */
[----:B------:R-:W-:Y:S01]  /*753b0*/  ULDC UR14, c[0x0][0x228] ;  /* 0x00008a00000e7ab9 */ /* 0x000fe20000000800 */
[----:B------:R0:W-:Y:S01]  /*753c0*/  @P1 STG.E.U16 desc[UR6][R46.64], R54 ;  /* 0x000000362e001986 */ /* 0x0001e2000c101506 */
[----:B---3--:R-:W-:-:S06]  /*753d0*/  PRMT R52, R6, 0x7632, R52 ;  /* 0x0000763206347816 */ /* 0x008fcc0000000034 */
[----:B------:R1:W-:Y:S01]  /*753e0*/  @P6 STG.E.U16 desc[UR6][R48.64], R6 ;  /* 0x0000000630006986 */ /* 0x0003e2000c101506 */
[----:B------:R-:W-:Y:S01]  /*753f0*/  ISETP.GE.AND P1, PT, R55, UR4, PT ;  /* 0x0000000437007c0c */ /* 0x000fe2000bf26270 */
[----:B------:R-:W-:Y:S02]  /*75400*/  ULDC UR4, c[0x0][0x248] ;  /* 0x0000920000047ab9 */ /* 0x000fe40000000800 */
[----:B------:R-:W-:Y:S01]  /*75410*/  @P5 STG.E.U16 desc[UR6][R50.64], R52 ;  /* 0x0000003432005986 */ /* 0x000fe2000c101506 */
[----:B------:R-:W-:Y:S01]  /*75420*/  ISETP.LT.AND P5, PT, R59, UR12, !P0 ;  /* 0x0000000c3b007c0c */ /* 0x000fe2000c7a1270 */
[----:B0-----:R-:W-:Y:S02]  /*75430*/  VIADD R54, R60, 0x31 ;  /* 0x000000313c367836 */ /* 0x001fe40000000000 */
[----:B-1----:R-:W3:Y:S01]  /*75440*/  LDL.LU R6, [R1+0x138] ;  /* 0x0001380001067983 */ /* 0x002ee20000300800 */
[----:B------:R-:W-:Y:S01]  /*75450*/  VIADD R48, R53, UR4 ;  /* 0x0000000435307c36 */ /* 0x000fe20008000000 */
[----:B------:R-:W-:Y:S01]  /*75460*/  ISETP.LT.AND P0, PT, R58, UR14, !P0 ;  /* 0x0000000e3a007c0c */ /* 0x000fe2000c701270 */
[----:B------:R-:W-:Y:S01]  /*75470*/  ULDC UR4, c[0x0][0x248] ;  /* 0x0000920000047ab9 */ /* 0x000fe20000000800 */
[----:B------:R-:W-:Y:S01]  /*75480*/  ISETP.LT.AND P6, PT, R59, UR16, !P4 ;  /* 0x000000103b007c0c */ /* 0x000fe2000e7c1270 */
[C---:B------:R-:W-:Y:S01]  /*75490*/  IMAD.WIDE R46, R48.reuse, 0x2, R2 ;  /* 0x00000002302e7825 */ /* 0x040fe200078e0202 */
[----:B------:R-:W-:Y:S01]  /*754a0*/  ULDC UR12, c[0x0][0x228] ;  /* 0x00008a00000c7ab9 */ /* 0x000fe20000000800 */
[----:B------:R-:W-:Y:S01]  /*754b0*/  ULDC UR14, c[0x0][0x228] ;  /* 0x00008a00000e7ab9 */ /* 0x000fe20000000800 */
[----:B------:R-:W-:Y:S01]  /*754c0*/  ULDC UR16, c[0x0][0x228] ;  /* 0x00008a0000107ab9 */ /* 0x000fe20000000800 */
[----:B------:R-:W-:Y:S01]  /*754d0*/  PRMT R57, R5, 0x7632, R57 ;  /* 0x0000763205397816 */ /* 0x000fe20000000039 */
[----:B------:R0:W-:Y:S01]  /*754e0*/  @P5 STG.E.U16 desc[UR6][R46.64], R5 ;  /* 0x000000052e005986 */ /* 0x0001e2000c101506 */
[----:B------:R-:W-:Y:S01]  /*754f0*/  VIADD R55, R48, UR8 ;  /* 0x0000000830377c36 */ /* 0x000fe20008000000 */
[----:B------:R-:W-:-:S02]  /*75500*/  ISETP.LT.AND P4, PT, R58, UR18, !P4 ;  /* 0x000000123a007c0c */ /* 0x000fc4000e781270 */
[----:B0-----:R-:W3:Y:S01]  /*75510*/  LDL.LU R5, [R1+0x128] ;  /* 0x0001280001057983 */ /* 0x001ee20000300800 */
[----:B------:R-:W-:Y:S01]  /*75520*/  IMAD.WIDE R48, R48, 0x2, R44 ;  /* 0x0000000230307825 */ /* 0x000fe200078e022c */
[----:B------:R-:W-:Y:S01]  /*75530*/  ISETP.GE.AND P5, PT, R54, UR10, PT ;  /* 0x0000000a36007c0c */ /* 0x000fe2000bfa6270 */
[----:B------:R-:W-:Y:S01]  /*75540*/  ULDC UR10, c[0x0][0x228] ;  /* 0x00008a00000a7ab9 */ /* 0x000fe20000000800 */
[----:B------:R-:W-:Y:S01]  /*75550*/  ULDC UR8, c[0x0][0x22c] ;  /* 0x00008b0000087ab9 */ /* 0x000fe20000000800 */
[C---:B------:R-:W-:Y:S01]  /*75560*/  IMAD.WIDE R50, R55.reuse, 0x2, R2 ;  /* 0x0000000237327825 */ /* 0x040fe200078e0202 */
[----:B------:R-:W-:Y:S01]  /*75570*/  @P0 STG.E.U16 desc[UR6][R48.64], R57 ;  /* 0x0000003930000986 */ /* 0x000fe2000c101506 */
[----:B------:R-:W-:Y:S01]  /*75580*/  ULDC UR18, c[0x0][0x228] ;  /* 0x00008a0000127ab9 */ /* 0x000fe20000000800 */
[----:B------:R-:W-:Y:S01]  /*75590*/  PRMT R56, R4, 0x7632, R56 ;  /* 0x0000763204387816 */ /* 0x000fe20000000038 */
[----:B------:R-:W-:Y:S01]  /*755a0*/  IMAD.WIDE R52, R55, 0x2, R44 ;  /* 0x0000000237347825 */ /* 0x000fe200078e022c */
[----:B------:R0:W-:Y:S04]  /*755b0*/  @P6 STG.E.U16 desc[UR6][R50.64], R4 ;  /* 0x0000000432006986 */ /* 0x0001e8000c101506 */
[----:B------:R1:W-:Y:S01]  /*755c0*/  @P4 STG.E.U16 desc[UR6][R52.64], R56 ;  /* 0x0000003834004986 */ /* 0x0003e2000c101506 */
[----:B------:R-:W-:Y:S01]  /*755d0*/  ISETP.LT.AND P4, PT, R59, UR10, !P2 ;  /* 0x0000000a3b007c0c */ /* 0x000fe2000d781270 */
[----:B------:R-:W-:-:S02]  /*755e0*/  VIADD R46, R60, 0x32 ;  /* 0x000000323c2e7836 */ /* 0x000fc40000000000 */
[----:B0-----:R-:W3:Y:S01]  /*755f0*/  LDL.LU R4, [R1+0x13c] ;  /* 0x00013c0001047983 */ /* 0x001ee20000300800 */
[----:B------:R-:W-:Y:S01]  /*75600*/  IADD3 R48, R55, UR4, RZ ;  /* 0x0000000437307c10 */ /* 0x000fe2000fffe0ff */
[----:B------:R-:W-:Y:S01]  /*75610*/  ULDC UR4, c[0x0][0x248] ;  /* 0x0000920000047ab9 */ /* 0x000fe20000000800 */
[----:B------:R-:W-:Y:S02]  /*75620*/  ISETP.GE.AND P0, PT, R46, UR8, PT ;  /* 0x000000082e007c0c */ /* 0x000fe4000bf06270 */
[----:B------:R-:W-:Y:S01]  /*75630*/  PRMT R54, R61, 0x7632, R54 ;  /* 0x000076323d367816 */ /* 0x000fe20000000036 */
[----:B------:R-:W-:Y:S01]  /*75640*/  IMAD.WIDE R46, R48, 0x2, R2 ;  /* 0x00000002302e7825 */ /* 0x000fe200078e0202 */
[----:B------:R-:W-:Y:S01]  /*75650*/  ISETP.LT.AND P2, PT, R58, UR12, !P2 ;  /* 0x0000000c3a007c0c */ /* 0x000fe2000d741270 */
[----:B------:R-:W-:Y:S01]  /*75660*/  ULDC UR10, c[0x0][0x228] ;  /* 0x00008a00000a7ab9 */ /* 0x000fe20000000800 */
[----:B------:R-:W-:Y:S01]  /*75670*/  ISETP.LT.AND P6, PT, R59, UR14, !P1 ;  /* 0x0000000e3b007c0c */ /* 0x000fe2000cfc1270 */
[C---:B-1----:R-:W-:Y:S01]  /*75680*/  VIADD R52, R48.reuse, UR4 ;  /* 0x0000000430347c36 */ /* 0x042fe20008000000 */
[----:B------:R0:W-:Y:S01]  /*75690*/  @P4 STG.E.U16 desc[UR6][R46.64], R61 ;  /* 0x0000003d2e004986 */ /* 0x0001e2000c101506 */
[----:B------:R-:W-:Y:S01]  /*756a0*/  IMAD.WIDE R48, R48, 0x2, R44 ;  /* 0x0000000230307825 */ /* 0x000fe200078e022c */
[----:B------:R-:W-:Y:S01]  /*756b0*/  ULDC UR12, c[0x0][0x228] ;  /* 0x00008a00000c7ab9 */ /* 0x000fe20000000800 */
[----:B------:R-:W-:Y:S01]  /*756c0*/  ULDC UR4, c[0x0][0x22c] ;  /* 0x00008b0000047ab9 */ /* 0x000fe20000000800 */
[----:B------:R-:W-:Y:S01]  /*756d0*/  ULDC UR14, c[0x0][0x228] ;  /* 0x00008a00000e7ab9 */ /* 0x000fe20000000800 */
[----:B------:R-:W-:Y:S01]  /*756e0*/  VIADD R53, R60, 0x33 ;  /* 0x000000333c357836 */ /* 0x000fe20000000000 */
[----:B------:R-:W-:Y:S01]  /*756f0*/  ULDC UR8, c[0x0][0x22c] ;  /* 0x00008b0000087ab9 */ /* 0x000fe20000000800 */
[----:B0-----:R-:W3:Y:S01]  /*75700*/  LDL.LU R61, [R1+0x12c] ;  /* 0x00012c00013d7983 */ /* 0x001ee20000300800 */
[----:B------:R-:W-:Y:S01]  /*75710*/  IMAD.WIDE R50, R52, 0x2, R2 ;  /* 0x0000000234327825 */ /* 0x000fe200078e0202 */
[----:B------:R-:W-:Y:S01]  /*75720*/  ISETP.LT.AND P1, PT, R58, UR10, !P1 ;  /* 0x0000000a3a007c0c */ /* 0x000fe2000cf21270 */
[----:B------:R-:W-:Y:S01]  /*75730*/  ULDC UR10, c[0x0][0x228] ;  /* 0x00008a00000a7ab9 */ /* 0x000fe20000000800 */
[----:B------:R0:W-:Y:S01]  /*75740*/  @P2 STG.E.U16 desc[UR6][R48.64], R54 ;  /* 0x0000003630002986 */ /* 0x0001e2000c101506 */
[----:B------:R-:W-:Y:S01]  /*75750*/  ISETP.GE.AND P4, PT, R53, UR4, PT ;  /* 0x0000000435007c0c */ /* 0x000fe2000bf86270 */
[----:B------:R-:W-:Y:S01]  /*75760*/  VIADD R46, R60, 0x34 ;  /* 0x000000343c2e7836 */ /* 0x000fe20000000000 */
[----:B------:R-:W-:Y:S01]  /*75770*/  ULDC UR4, c[0x0][0x248] ;  /* 0x0000920000047ab9 */ /* 0x000fe20000000800 */
[----:B------:R1:W-:Y:S01]  /*75780*/  @P6 STG.E.U16 desc[UR6][R50.64], R11 ;  /* 0x0000000b32006986 */ /* 0x0003e2000c101506 */
[----:B------:R-:W-:-:S03]  /*75790*/  ISETP.LT.AND P6, PT, R59, UR12, !P5 ;  /* 0x0000000c3b007c0c */ /* 0x000fc6000efc1270 */
[----:B------:R-:W3:Y:S01]  /*757a0*/  LDL.LU R10, [R1+0x110] ;  /* 0x00011000010a7983 */ /* 0x000ee20000300800 */
[----:B------:R-:W-:Y:S01]  /*757b0*/  ISETP.LT.AND P5, PT, R58, UR14, !P5 ;  /* 0x0000000e3a007c0c */ /* 0x000fe2000efa1270 */
[----:B------:R-:W-:Y:S01]  /*757c0*/  VIADD R53, R52, UR4 ;  /* 0x0000000434357c36 */ /* 0x000fe20008000000 */
[----:B------:R-:W-:Y:S01]  /*757d0*/  ISETP.GE.AND P2, PT, R46, UR8, PT ;  /* 0x000000082e007c0c */ /* 0x000fe2000bf46270 */
[----:B------:R-:W-:Y:S01]  /*757e0*/  IMAD.WIDE R46, R52, 0x2, R44 ;  /* 0x00000002342e7825 */ /* 0x000fe200078e022c */
[----:B------:R-:W-:Y:S01]  /*757f0*/  PRMT R55, R11, 0x7632, R55 ;  /* 0x000076320b377816 */ /* 0x000fe20000000037 */
[----:B------:R-:W-:Y:S01]  /*75800*/  ULDC UR4, c[0x0][0x22c] ;  /* 0x00008b0000047ab9 */ /* 0x000fe20000000800 */
[----:B------:R-:W-:Y:S01]  /*75810*/  ULDC UR12, c[0x0][0x228] ;  /* 0x00008a00000c7ab9 */ /* 0x000fe20000000800 */
[----:B0-----:R-:W-:Y:S01]  /*75820*/  IMAD.WIDE R48, R53, 0x2, R2 ;  /* 0x0000000235307825 */ /* 0x001fe200078e0202 */
[----:B------:R-:W-:-:S03]  /*75830*/  ULDC UR14, c[0x0][0x228] ;  /* 0x00008a00000e7ab9 */ /* 0x000fc60000000800 */
[----:B-1----:R-:W-:Y:S01]  /*75840*/  IMAD.WIDE R50, R53, 0x2, R44 ;  /* 0x0000000235327825 */ /* 0x002fe200078e022c */
[----:B------:R-:W-:Y:S01]  /*75850*/  @P1 STG.E.U16 desc[UR6][R46.64], R55 ;  /* 0x000000372e001986 */ /* 0x000fe2000c101506 */
[----:B------:R-:W-:Y:S01]  /*75860*/  ULDC UR8, c[0x0][0x248] ;  /* 0x0000920000087ab9 */ /* 0x000fe20000000800 */
[----:B----4-:R-:W-:Y:S01]  /*75870*/  PRMT R52, R9, 0x7632, R52 ;  /* 0x0000763209347816 */ /* 0x010fe20000000034 */
[----:B------:R-:W-:Y:S01]  /*75880*/  VIADD R54, R60, 0x35 ;  /* 0x000000353c367836 */ /* 0x000fe20000000000 */
[----:B------:R0:W-:Y:S04]  /*75890*/  @P6 STG.E.U16 desc[UR6][R48.64], R9 ;  /* 0x0000000930006986 */ /* 0x0001e8000c101506 */
[----:B------:R-:W-:Y:S01]  /*758a0*/  @P5 STG.E.U16 desc[UR6][R50.64], R52 ;  /* 0x0000003432005986 */ /* 0x000fe2000c101506 */
[----:B------:R-:W-:-:S02]  /*758b0*/  ISETP.LT.AND P5, PT, R59, UR10, !P0 ;  /* 0x0000000a3b007c0c */ /* 0x000fc4000c7a1270 */
[----:B------:R-:W-:Y:S01]  /*758c0*/  PRMT R56, R8, 0x7632, R56 ;  /* 0x0000763208387816 */ /* 0x000fe20000000038 */
[----:B0-----:R-:W4:Y:S01]  /*758d0*/  LDL.LU R9, [R1+0x100] ;  /* 0x0001000001097983 */ /* 0x001f220000300800 */
[----:B------:R-:W-:Y:S01]  /*758e0*/  ISETP.GE.AND P1, PT, R54, UR4, PT ;  /* 0x0000000436007c0c */ /* 0x000fe2000bf26270 */
[----:B------:R-:W-:Y:S01]  /*758f0*/  ULDC UR4, c[0x0][0x248] ;  /* 0x0000920000047ab9 */ /* 0x000fe20000000800 */
[----:B------:R-:W-:Y:S01]  /*75900*/  ISETP.LT.AND P6, PT, R59, UR14, !P4 ;  /* 0x0000000e3b007c0c */ /* 0x000fe2000e7c1270 */
[----:B------:R-:W-:Y:S01]  /*75910*/  VIADD R48, R53, UR4 ;  /* 0x0000000435307c36 */ /* 0x000fe20008000000 */
[----:B------:R-:W-:Y:S01]  /*75920*/  ISETP.LT.AND P0, PT, R58, UR12, !P0 ;  /* 0x0000000c3a007c0c */ /* 0x000fe2000c701270 */
[----:B------:R-:W-:Y:S01]  /*75930*/  VIADD R55, R60, 0x36 ;  /* 0x000000363c377836 */ /* 0x000fe20000000000 */
[----:B------:R-:W-:Y:S01]  /*75940*/  ISETP.LT.AND P4, PT, R58, UR16, !P4 ;  /* 0x000000103a007c0c */ /* 0x000fe2000e781270 */
[C---:B------:R-:W-:Y:S01]  /*75950*/  IMAD.WIDE R46, R48.reuse, 0x2, R2 ;  /* 0x00000002302e7825 */ /* 0x040fe200078e0202 */
[----:B------:R-:W-:Y:S01]  /*75960*/  ULDC UR10, c[0x0][0x228] ;  /* 0x00008a00000a7ab9 */ /* 0x000fe20000000800 */
[----:B------:R-:W-:Y:S01]  /*75970*/  ULDC UR4, c[0x0][0x22c] ;  /* 0x00008b0000047ab9 */ /* 0x000fe20000000800 */
[----:B------:R-:W-:Y:S01]  /*75980*/  ULDC UR12, c[0x0][0x228] ;  /* 0x00008a00000c7ab9 */ /* 0x000fe20000000800 */
[C---:B------:R-:W-:Y:S01]  /*75990*/  VIADD R54, R48.reuse, UR8 ;  /* 0x0000000830367c36 */ /* 0x040fe20008000000 */
[----:B------:R0:W-:Y:S01]  /*759a0*/  @P5 STG.E.U16 desc[UR6][R46.64], R8 ;  /* 0x000000082e005986 */ /* 0x0001e2000c101506 */
[----:B------:R-:W-:Y:S01]  /*759b0*/  IMAD.WIDE R48, R48, 0x2, R44 ;  /* 0x0000000230307825 */ /* 0x000fe200078e022c */
[----:B------:R-:W-:Y:S01]  /*759c0*/  ULDC UR8, c[0x0][0x22c] ;  /* 0x00008b0000087ab9 */ /* 0x000fe20000000800 */
[----:B------:R-:W-:Y:S01]  /*759d0*/  ULDC UR14, c[0x0][0x228] ;  /* 0x00008a00000e7ab9 */ /* 0x000fe20000000800 */
[----:B------:R-:W-:Y:S01]  /*759e0*/  ULDC UR16, c[0x0][0x228] ;  /* 0x00008a0000107ab9 */ /* 0x000fe20000000800 */
[----:B0-----:R-:W4:Y:S01]  /*759f0*/  LDL.LU R8, [R1+0x114] ;  /* 0x0001140001087983 */ /* 0x001f220000300800 */
[----:B------:R-:W-:-:S03]  /*75a00*/  IMAD.WIDE R50, R54, 0x2, R2 ;  /* 0x0000000236327825 */ /* 0x000fc600078e0202 */
[----:B------:R0:W-:Y:S01]  /*75a10*/  @P0 STG.E.U16 desc[UR6][R48.64], R56 ;  /* 0x0000003830000986 */ /* 0x0001e2000c101506 */
[----:B------:R-:W-:Y:S01]  /*75a20*/  IMAD.WIDE R52, R54, 0x2, R44 ;  /* 0x0000000236347825 */ /* 0x000fe200078e022c */
[----:B------:R-:W-:Y:S01]  /*75a30*/  ISETP.GE.AND P5, PT, R55, UR4, PT ;  /* 0x0000000437007c0c */ /* 0x000fe2000bfa6270 */
[----:B------:R-:W-:Y:S01]  /*75a40*/  ULDC UR4, c[0x0][0x248] ;  /* 0x0000920000047ab9 */ /* 0x000fe20000000800 */
[----:B------:R-:W-:-:S04]  /*75a50*/  IADD3 R46, R60, 0x37, RZ ;  /* 0x000000373c2e7810 */ /* 0x000fc80007ffe0ff */
[----:B------:R-:W-:Y:S01]  /*75a60*/  ISETP.GE.AND P0, PT, R46, UR8, PT ;  /* 0x000000082e007c0c */ /* 0x000fe2000bf06270 */
[----:B------:R-:W-:Y:S01]  /*75a70*/  ULDC UR8, c[0x0][0x228] ;  /* 0x00008a0000087ab9 */ /* 0x000fe20000000800 */
[----:B0-----:R-:W-:Y:S01]  /*75a80*/  VIADD R48, R54, UR4 ;  /* 0x0000000436307c36 */ /* 0x001fe20008000000 */
[----:B------:R-:W-:-:S03]  /*75a90*/  ULDC UR4, c[0x0][0x248] ;  /* 0x0000920000047ab9 */ /* 0x000fc60000000800 */
[----:B------:R-:W-:-:S04]  /*75aa0*/  IMAD.WIDE R46, R48, 0x2, R2 ;  /* 0x00000002302e7825 */ /* 0x000fc800078e0202 */
[----:B------:R-:W-:Y:S01]  /*75ab0*/  VIADD R55, R60, 0x3a ;  /* 0x0000003a3c377836 */ /* 0x000fe20000000000 */
[----:B--2---:R-:W-:Y:S01]  /*75ac0*/  PRMT R57, R7, 0x7632, R57 ;  /* 0x0000763207397816 */ /* 0x004fe20000000039 */
[----:B------:R0:W-:Y:S04]  /*75ad0*/  @P6 STG.E.U16 desc[UR6][R50.64], R7 ;  /* 0x0000000732006986 */ /* 0x0001e8000c101506 */
[----:B------:R1:W-:Y:S01]  /*75ae0*/  @P4 STG.E.U16 desc[UR6][R52.64], R57 ;  /* 0x0000003934004986 */ /* 0x0003e2000c101506 */
[----:B------:R-:W-:Y:S01]  /*75af0*/  ISETP.LT.AND P4, PT, R59, UR10, !P2 ;  /* 0x0000000a3b007c0c */ /* 0x000fe2000d781270 */
[----:B------:R-:W-:Y:S02]  /*75b00*/  ULDC UR10, c[0x0][0x228] ;  /* 0x00008a00000a7ab9 */ /* 0x000fe40000000800 */
[----:B0-----:R-:W2:Y:S01]  /*75b10*/  LDL.LU R7, [R1+0x104] ;  /* 0x0001040001077983 */ /* 0x001ea20000300800 */
[----:B------:R-:W-:Y:S01]  /*75b20*/  ISETP.LT.AND P2, PT, R58, UR12, !P2 ;  /* 0x0000000c3a007c0c */ /* 0x000fe2000d741270 */
[----:B------:R-:W-:Y:S01]  /*75b30*/  ULDC UR12, c[0x0][0x228] ;  /* 0x00008a00000c7ab9 */ /* 0x000fe20000000800 */
[----:B---3--:R-:W-:-:S07]  /*75b40*/  PRMT R54, R6, 0x7632, R54 ;  /* 0x0000763206367816 */ /* 0x008fce0000000036 */
[----:B------:R0:W-:Y:S01]  /*75b50*/  @P4 STG.E.U16 desc[UR6][R46.64], R6 ;  /* 0x000000062e004986 */ /* 0x0001e2000c101506 */
[----:B------:R-:W-:Y:S01]  /*75b60*/  ISETP.LT.AND P6, PT, R59, UR14, !P1 ;  /* 0x0000000e3b007c0c */ /* 0x000fe2000cfc1270 */
[C---:B-1----:R-:W-:Y:S01]  /*75b70*/  VIADD R52, R48.reuse, UR4 ;  /* 0x0000000430347c36 */ /* 0x042fe20008000000 */
[----:B------:R-:W-:Y:S01]  /*75b80*/  ULDC UR4, c[0x0][0x22c] ;  /* 0x00008b0000047ab9 */ /* 0x000fe20000000800 */
[----:B0-----:R-:W3:Y:S01]  /*75b90*/  LDL.LU R6, [R1+0x118] ;  /* 0x0001180001067983 */ /* 0x001ee20000300800 */
[----:B------:R-:W-:Y:S01]  /*75ba0*/  IMAD.WIDE R48, R48, 0x2, R44 ;  /* 0x0000000230307825 */ /* 0x000fe200078e022c */
[----:B------:R-:W-:-:S03]  /*75bb0*/  ULDC UR14, c[0x0][0x228] ;  /* 0x00008a00000e7ab9 */ /* 0x000fc60000000800 */
[----:B------:R-:W-:Y:S01]  /*75bc0*/  IMAD.WIDE R50, R52, 0x2, R2 ;  /* 0x0000000234327825 */ /* 0x000fe200078e0202 */
[----:B------:R0:W-:Y:S03]  /*75bd0*/  @P2 STG.E.U16 desc[UR6][R48.64], R54 ;  /* 0x0000003630002986 */ /* 0x0001e6000c101506 */
[----:B------:R-:W-:Y:S01]  /*75be0*/  VIADD R53, R60, 0x38 ;  /* 0x000000383c357836 */ /* 0x000fe20000000000 */
[----:B------:R1:W-:Y:S01]  /*75bf0*/  @P6 STG.E.U16 desc[UR6][R50.64], R5 ;  /* 0x0000000532006986 */ /* 0x0003e2000c101506 */
[----:B0-----:R-:W-:Y:S02]  /*75c00*/  PRMT R54, R5, 0x7632, R54 ;  /* 0x0000763205367816 */ /* 0x001fe40000000036 */
[----:B------:R-:W-:Y:S01]  /*75c10*/  ISETP.LT.AND P1, PT, R58, UR8, !P1 ;  /* 0x000000083a007c0c */ /* 0x000fe2000cf21270 */
[----:B------:R-:W-:Y:S01]  /*75c20*/  VIADD R46, R60, 0x39 ;  /* 0x000000393c2e7836 */ /* 0x000fe20000000000 */
[----:B------:R-:W-:Y:S01]  /*75c30*/  ISETP.LT.AND P6, PT, R59, UR10, !P5 ;  /* 0x0000000a3b007c0c */ /* 0x000fe2000efc1270 */
[----:B------:R-:W-:Y:S01]  /*75c40*/  ULDC UR8, c[0x0][0x22c] ;  /* 0x00008b0000087ab9 */ /* 0x000fe20000000800 */
[----:B-1----:R-:W3:Y:S01]  /*75c50*/  LDL.LU R5, [R1+0x108] ;  /* 0x0001080001057983 */ /* 0x002ee20000300800 */
        /* <DEDUP_REMOVED lines=20> */
[----:B0-----:R-:W3:Y:S01]  /*75da0*/  LDL.LU R4, [R1+0x11c] ;  /* 0x00011c0001047983 */ /* 0x001ee20000300800 */
[----:B------:R-:W-:Y:S01]  /*75db0*/  VIADD R48, R53, UR4 ;  /* 0x0000000435307c36 */ /* 0x000fe20008000000 */
[----:B------:R-:W-:-:S03]  /*75dc0*/  PRMT R56, R61, 0x7632, R56 ;  /* 0x000076323d387816 */ /* 0x000fc60000000038 */
[----:B------:R-:W-:Y:S01]  /*75dd0*/  IMAD.WIDE R46, R48, 0x2, R2 ;  /* 0x00000002302e7825 */ /* 0x000fe200078e0202 */
[----:B------:R-:W-:Y:S01]  /*75de0*/  ISETP.LT.AND P0, PT, R58, UR12, !P0 ;  /* 0x0000000c3a007c0c */ /* 0x000fe2000c701270 */
[----:B------:R-:W-:Y:S01]  /*75df0*/  ULDC UR4, c[0x0][0x22c] ;  /* 0x00008b0000047ab9 */ /* 0x000fe20000000800 */
[----:B------:R-:W-:Y:S01]  /*75e00*/  ISETP.LT.AND P6, PT, R59, UR14, !P4 ;  /* 0x0000000e3b007c0c */ /* 0x000fe2000e7c1270 */
[----:B------:R-:W-:Y:S01]  /*75e10*/  VIADD R54, R48, UR8 ;  /* 0x0000000830367c36 */ /* 0x000fe20008000000 */
[----:B------:R0:W-:Y:S01]  /*75e20*/  @P5 STG.E.U16 desc[UR6][R46.64], R61 ;  /* 0x0000003d2e005986 */ /* 0x0001e2000c101506 */
[----:B------:R-:W-:Y:S01]  /*75e30*/  ISETP.LT.AND P4, PT, R58, UR16, !P4 ;  /* 0x000000103a007c0c */ /* 0x000fe2000e781270 */
[----:B------:R-:W-:Y:S01]  /*75e40*/  IMAD.WIDE R48, R48, 0x2, R44 ;  /* 0x0000000230307825 */ /* 0x000fe200078e022c */
[----:B------:R-:W-:Y:S01]  /*75e50*/  IADD3 R55, R60, 0x3b, RZ ;  /* 0x0000003b3c377810 */ /* 0x000fe20007ffe0ff */
[----:B------:R-:W-:Y:S01]  /*75e60*/  ULDC UR8, c[0x0][0x22c] ;  /* 0x00008b0000087ab9 */ /* 0x000fe20000000800 */
[----:B------:R-:W-:Y:S01]  /*75e70*/  ULDC UR12, c[0x0][0x228] ;  /* 0x00008a00000c7ab9 */ /* 0x000fe20000000800 */
[----:B-1----:R-:W-:Y:S01]  /*75e80*/  IMAD.WIDE R50, R54, 0x2, R2 ;  /* 0x0000000236327825 */ /* 0x002fe200078e0202 */
[----:B------:R-:W-:Y:S01]  /*75e90*/  PRMT R57, R10, 0x7632, R57 ;  /* 0x000076320a397816 */ /* 0x000fe20000000039 */
[----:B------:R-:W-:Y:S01]  /*75ea0*/  ULDC UR14, c[0x0][0x228] ;  /* 0x00008a00000e7ab9 */ /* 0x000fe20000000800 */
[----:B0-----:R-:W3:Y:S01]  /*75eb0*/  LDL.LU R61, [R1+0x10c] ;  /* 0x00010c00013d7983 */ /* 0x001ee20000300800 */
[----:B------:R-:W-:Y:S01]  /*75ec0*/  IMAD.WIDE R52, R54, 0x2, R44 ;  /* 0x0000000236347825 */ /* 0x000fe200078e022c */
[----:B------:R-:W-:-:S02]  /*75ed0*/  ULDC UR16, c[0x0][0x228] ;  /* 0x00008a0000107ab9 */ /* 0x000fc40000000800 */
[----:B------:R-:W3:Y:S04]  /*75ee0*/  LDL.LU R11, [R1+0xf0] ;  /* 0x0000f000010b7983 */ /* 0x000ee80000300800 */
[----:B------:R0:W-:Y:S01]  /*75ef0*/  @P0 STG.E.U16 desc[UR6][R48.64], R56 ;  /* 0x0000003830000986 */ /* 0x0001e2000c101506 */
[----:B------:R-:W-:Y:S01]  /*75f00*/  ISETP.GE.AND P5, PT, R55, UR4, PT ;  /* 0x0000000437007c0c */ /* 0x000fe2000bfa6270 */
[----:B------:R-:W-:Y:S02]  /*75f10*/  ULDC UR4, c[0x0][0x248] ;  /* 0x0000920000047ab9 */ /* 0x000fe40000000800 */
[----:B------:R-:W-:Y:S01]  /*75f20*/  @P6 STG.E.U16 desc[UR6][R50.64], R10 ;  /* 0x0000000a32006986 */ /* 0x000fe2000c101506 */
[----:B------:R-:W-:-:S03]  /*75f30*/  VIADD R46, R60, 0x3c ;  /* 0x0000003c3c2e7836 */ /* 0x000fc60000000000 */
[----:B------:R1:W-:Y:S01]  /*75f40*/  @P4 STG.E.U16 desc[UR6][R52.64], R57 ;  /* 0x0000003934004986 */ /* 0x0003e2000c101506 */
[C---:B------:R-:W-:Y:S01]  /*75f50*/  ISETP.LT.AND P4, PT, R59.reuse, UR10, !P2 ;  /* 0x0000000a3b007c0c */ /* 0x040fe2000d781270 */
[----:B------:R-:W-:Y:S01]  /*75f60*/  ULDC UR10, c[0x0][0x228] ;  /* 0x00008a00000a7ab9 */ /* 0x000fe20000000800 */
[----:B0-----:R-:W-:Y:S01]  /*75f70*/  VIADD R48, R54, UR4 ;  /* 0x0000000436307c36 */ /* 0x001fe20008000000 */
[----:B------:R-:W-:Y:S01]  /*75f80*/  ISETP.GE.AND P0, PT, R46, UR8, PT ;  /* 0x000000082e007c0c */ /* 0x000fe2000bf06270 */
[----:B------:R-:W-:Y:S01]  /*75f90*/  ULDC UR4, c[0x0][0x248] ;  /* 0x0000920000047ab9 */ /* 0x000fe20000000800 */
[----:B------:R-:W-:Y:S01]  /*75fa0*/  ISETP.LT.AND P2, PT, R58, UR12, !P2 ;  /* 0x0000000c3a007c0c */ /* 0x000fe2000d741270 */
[C---:B------:R-:W-:Y:S01]  /*75fb0*/  IMAD.WIDE R46, R48.reuse, 0x2, R2 ;  /* 0x00000002302e7825 */ /* 0x040fe200078e0202 */
[----:B------:R-:W-:Y:S01]  /*75fc0*/  ISETP.LT.AND P6, PT, R59, UR14, !P1 ;  /* 0x0000000e3b007c0c */ /* 0x000fe2000cfc1270 */
[----:B------:R-:W-:Y:S01]  /*75fd0*/  ULDC UR12, c[0x0][0x228] ;  /* 0x00008a00000c7ab9 */ /* 0x000fe20000000800 */
[----:B------:R-:W-:Y:S01]  /*75fe0*/  ULDC UR8, c[0x0][0x22c] ;  /* 0x00008b0000087ab9 */ /* 0x000fe20000000800 */
[C---:B-1----:R-:W-:Y:S01]  /*75ff0*/  VIADD R52, R48.reuse, UR4 ;  /* 0x0000000430347c36 */ /* 0x042fe20008000000 */
[----:B------:R-:W-:Y:S01]  /*76000*/  ULDC UR4, c[0x0][0x22c] ;  /* 0x00008b0000047ab9 */ /* 0x000fe20000000800 */
[----:B------:R-:W-:Y:S01]  /*76010*/  IMAD.WIDE R48, R48, 0x2, R44 ;  /* 0x0000000230307825 */ /* 0x000fe200078e022c */
[----:B------:R-:W-:-:S03]  /*76020*/  ULDC UR14, c[0x0][0x228] ;  /* 0x00008a00000e7ab9 */ /* 0x000fc60000000800 */
[----:B------:R-:W-:Y:S01]  /*76030*/  IMAD.WIDE R50, R52, 0x2, R2 ;  /* 0x0000000234327825 */ /* 0x000fe200078e0202 */
[----:B----4-:R-:W-:Y:S01]  /*76040*/  PRMT R54, R9, 0x7632, R54 ;  /* 0x0000763209367816 */ /* 0x010fe20000000036 */
[----:B------:R0:W-:Y:S02]  /*76050*/  @P4 STG.E.U16 desc[UR6][R46.64], R9 ;  /* 0x000000092e004986 */ /* 0x0001e4000c101506 */
[----:B------:R-:W-:Y:S02]  /*76060*/  VIADD R53, R60, 0x3d ;  /* 0x0000003d3c357836 */ /* 0x000fe40000000000 */
[----:B------:R-:W-:Y:S04]  /*76070*/  @P2 STG.E.U16 desc[UR6][R48.64], R54 ;  /* 0x0000003630002986 */ /* 0x000fe8000c101506 */
[----:B0-----:R-:W4:Y:S01]  /*76080*/  LDL.LU R9, [R1+0xe0] ;  /* 0x0000e00001097983 */ /* 0x001f220000300800 */
[----:B------:R-:W-:Y:S01]  /*76090*/  ISETP.LT.AND P1, PT, R58, UR10, !P1 ;  /* 0x0000000a3a007c0c */ /* 0x000fe2000cf21270 */
[----:B------:R-:W-:Y:S01]  /*760a0*/  VIADD R46, R60, 0x3e ;  /* 0x0000003e3c2e7836 */ /* 0x000fe20000000000 */
[----:B------:R-:W-:Y:S01]  /*760b0*/  ISETP.GE.AND P4, PT, R53, UR4, PT ;  /* 0x0000000435007c0c */ /* 0x000fe2000bf86270 */
[----:B------:R-:W-:Y:S01]  /*760c0*/  ULDC UR4, c[0x0][0x248] ;  /* 0x0000920000047ab9 */ /* 0x000fe20000000800 */
[----:B------:R-:W-:Y:S01]  /*760d0*/  PRMT R55, R8, 0x7632, R55 ;  /* 0x0000763208377816 */ /* 0x000fe20000000037 */
[----:B------:R0:W-:Y:S01]  /*760e0*/  @P6 STG.E.U16 desc[UR6][R50.64], R8 ;  /* 0x0000000832006986 */ /* 0x0001e2000c101506 */
[----:B------:R-:W-:Y:S01]  /*760f0*/  ISETP.LT.AND P6, PT, R59, UR12, !P5 ;  /* 0x0000000c3b007c0c */ /* 0x000fe2000efc1270 */
[----:B------:R-:W-:Y:S01]  /*76100*/  VIADD R53, R52, UR4 ;  /* 0x0000000434357c36 */ /* 0x000fe20008000000 */
[----:B------:R-:W-:Y:S01]  /*76110*/  ULDC UR10, c[0x0][0x22c] ;  /* 0x00008b00000a7ab9 */ /* 0x000fe20000000800 */
[----:B0-----:R-:W4:Y:S01]  /*76120*/  LDL.LU R8, [R1+0xf4] ;  /* 0x0000f40001087983 */ /* 0x001f220000300800 */
[----:B------:R-:W-:-:S02]  /*76130*/  ISETP.LT.AND P5, PT, R58, UR14, !P5 ;  /* 0x0000000e3a007c0c */ /* 0x000fc4000efa1270 */
[----:B------:R-:W-:Y:S01]  /*76140*/  ISETP.GE.AND P2, PT, R46, UR8, PT ;  /* 0x000000082e007c0c */ /* 0x000fe2000bf46270 */
[----:B------:R-:W-:Y:S01]  /*76150*/  IMAD.WIDE R46, R52, 0x2, R44 ;  /* 0x00000002342e7825 */ /* 0x000fe200078e022c */
[----:B------:R-:W-:Y:S01]  /*76160*/  ULDC UR12, c[0x0][0x228] ;  /* 0x00008a00000c7ab9 */ /* 0x000fe20000000800 */
[----:B------:R-:W-:Y:S01]  /*76170*/  ULDC UR4, c[0x0][0x22c] ;  /* 0x00008b0000047ab9 */ /* 0x000fe20000000800 */
[----:B------:R-:W-:Y:S01]  /*76180*/  ULDC UR14, c[0x0][0x228] ;  /* 0x00008a00000e7ab9 */ /* 0x000fe20000000800 */
[C---:B------:R-:W-:Y:S01]  /*76190*/  IMAD.WIDE R48, R53.reuse, 0x2, R2 ;  /* 0x0000000235307825 */ /* 0x040fe200078e0202 */
[----:B------:R0:W-:Y:S01]  /*761a0*/  @P1 STG.E.U16 desc[UR6][R46.64], R55 ;  /* 0x000000372e001986 */ /* 0x0001e2000c101506 */
[----:B------:R-:W-:Y:S02]  /*761b0*/  ULDC UR8, c[0x0][0x248] ;  /* 0x0000920000087ab9 */ /* 0x000fe40000000800 */
[----:B------:R-:W-:-:S04]  /*761c0*/  IMAD.WIDE R50, R53, 0x2, R44 ;  /* 0x0000000235327825 */ /* 0x000fc800078e022c */
[----:B------:R-:W-:-:S05]  /*761d0*/  VIADD R54, R60, 0x3f ;  /* 0x0000003f3c367836 */ /* 0x000fca0000000000 */
[----:B------:R-:W-:Y:S01]  /*761e0*/  ISETP.GE.AND P1, PT, R54, UR4, PT ;  /* 0x0000000436007c0c */ /* 0x000fe2000bf26270 */
[----:B------:R-:W-:Y:S01]  /*761f0*/  ULDC UR4, c[0x0][0x248] ;  /* 0x0000920000047ab9 */ /* 0x000fe20000000800 */
[----:B0-----:R-:W-:Y:S01]  /*76200*/  VIADD R55, R60, 0x40 ;  /* 0x000000403c377836 */ /* 0x001fe20000000000 */
[----:B--2---:R-:W-:Y:S01]  /*76210*/  PRMT R52, R7, 0x7632, R52 ;  /* 0x0000763207347816 */ /* 0x004fe20000000034 */
[----:B------:R0:W-:Y:S04]  /*76220*/  @P6 STG.E.U16 desc[UR6][R48.64], R7 ;  /* 0x0000000730006986 */ /* 0x0001e8000c101506 */
[----:B------:R-:W-:Y:S01]  /*76230*/  @P5 STG.E.U16 desc[UR6][R50.64], R52 ;  /* 0x0000003432005986 */ /* 0x000fe2000c101506 */
[----:B------:R-:W-:Y:S01]  /*76240*/  ISETP.LT.AND P5, PT, R59, UR12, !P0 ;  /* 0x0000000c3b007c0c */ /* 0x000fe2000c7a1270 */
[----:B------:R-:W-:-:S02]  /*76250*/  ULDC UR12, c[0x0][0x228] ;  /* 0x00008a00000c7ab9 */ /* 0x000fc40000000800 */
[----:B0-----:R-:W2:Y:S01]  /*76260*/  LDL.LU R7, [R1+0xe4] ;  /* 0x0000e40001077983 */ /* 0x001ea20000300800 */
[----:B------:R-:W-:Y:S01]  /*76270*/  VIADD R48, R53, UR4 ;  /* 0x0000000435307c36 */ /* 0x000fe20008000000 */
[----:B------:R-:W-:Y:S01]  /*76280*/  ISETP.LT.AND P0, PT, R58, UR14, !P0 ;  /* 0x0000000e3a007c0c */ /* 0x000fe2000c701270 */
[----:B------:R-:W-:Y:S01]  /*76290*/  ULDC UR4, c[0x0][0x248] ;  /* 0x0000920000047ab9 */ /* 0x000fe20000000800 */
[----:B---3--:R-:W-:Y:S01]  /*762a0*/  PRMT R56, R6, 0x7632, R56 ;  /* 0x0000763206387816 */ /* 0x008fe20000000038 */
[----:B------:R-:W-:Y:S01]  /*762b0*/  IMAD.WIDE R46, R48, 0x2, R2 ;  /* 0x00000002302e7825 */ /* 0x000fe200078e0202 */
[----:B------:R-:W-:Y:S01]  /*762c0*/  ISETP.LT.AND P6, PT, R59, UR16, !P4 ;  /* 0x000000103b007c0c */ /* 0x000fe2000e7c1270 */
[----:B------:R-:W-:-:S03]  /*762d0*/  ULDC UR14, c[0x0][0x228] ;  /* 0x00008a00000e7ab9 */ /* 0x000fc60000000800 */
[----:B------:R0:W-:Y:S01]  /*762e0*/  @P5 STG.E.U16 desc[UR6][R46.64], R6 ;  /* 0x000000062e005986 */ /* 0x0001e2000c101506 */
[----:B------:R-:W-:Y:S01]  /*762f0*/  IADD3 R54, R48, UR8, RZ ;  /* 0x0000000830367c10 */ /* 0x000fe2000fffe0ff */
[----:B------:R-:W-:Y:S02]  /*76300*/  ULDC UR16, c[0x0][0x228] ;  /* 0x00008a0000107ab9 */ /* 0x000fe40000000800 */
[----:B0-----:R-:W3:Y:S01]  /*76310*/  LDL.LU R6, [R1+0xf8] ;  /* 0x0000f80001067983 */ /* 0x001ee20000300800 */
[----:B------:R-:W-:Y:S01]  /*76320*/  ISETP.LT.AND P4, PT, R58, UR18, !P4 ;  /* 0x000000123a007c0c */ /* 0x000fe2000e781270 */
[----:B------:R-:W-:Y:S01]  /*76330*/  IMAD.WIDE R48, R48, 0x2, R44 ;  /* 0x0000000230307825 */ /* 0x000fe200078e022c */
[----:B------:R-:W-:Y:S01]  /*76340*/  ISETP.GE.AND P5, PT, R55, UR10, PT ;  /* 0x0000000a37007c0c */ /* 0x000fe2000bfa6270 */
[----:B------:R-:W-:Y:S01]  /*76350*/  ULDC UR10, c[0x0][0x228] ;  /* 0x00008a00000a7ab9 */ /* 0x000fe20000000800 */
[----:B------:R-:W-:Y:S01]  /*76360*/  ULDC UR8, c[0x0][0x22c] ;  /* 0x00008b0000087ab9 */ /* 0x000fe20000000800 */
[C---:B------:R-:W-:Y:S01]  /*76370*/  IMAD.WIDE R50, R54.reuse, 0x2, R2 ;  /* 0x0000000236327825 */ /* 0x040fe200078e0202 */
[----:B------:R-:W-:Y:S01]  /*76380*/  @P0 STG.E.U16 desc[UR6][R48.64], R56 ;  /* 0x0000003830000986 */ /* 0x000fe2000c101506 */
[----:B------:R-:W-:Y:S01]  /*76390*/  PRMT R57, R5, 0x7632, R57 ;  /* 0x0000763205397816 */ /* 0x000fe20000000039 */
[----:B------:R-:W-:Y:S01]  /*763a0*/  ULDC UR18, c[0x0][0x228] ;  /* 0x00008a0000127ab9 */ /* 0x000fe20000000800 */
[----:B------:R-:W-:Y:S01]  /*763b0*/  IMAD.WIDE R52, R54, 0x2, R44 ;  /* 0x0000000236347825 */ /* 0x000fe200078e022c */
[----:B------:R0:W-:Y:S04]  /*763c0*/  @P6 STG.E.U16 desc[UR6][R50.64], R5 ;  /* 0x0000000532006986 */ /* 0x0001e8000c101506 */
[----:B------:R1:W-:Y:S01]  /*763d0*/  @P4 STG.E.U16 desc[UR6][R52.64], R57 ;  /* 0x0000003934004986 */ /* 0x0003e2000c101506 */
[----:B------:R-:W-:Y:S01]  /*763e0*/  ISETP.LT.AND P4, PT, R59, UR10, !P2 ;  /* 0x0000000a3b007c0c */ /* 0x000fe2000d781270 */
[----:B------:R-:W-:-:S02]  /*763f0*/  VIADD R46, R60, 0x41 ;  /* 0x000000413c2e7836 */ /* 0x000fc40000000000 */
        /* <DEDUP_REMOVED lines=8> */
[----:B------:R-:W-:Y:S01]  /*76480*/  ULDC UR10, c[0x0][0x228] ;  /* 0x00008a00000a7ab9 */ /* 0x000fe20000000800 */
[----:B------:R-:W-:Y:S01]  /*76490*/  PRMT R54, R4, 0x7632, R54 ;  /* 0x0000763204367816 */ /* 0x000fe20000000036 */
[----:B------:R0:W-:Y:S01]  /*764a0*/  @P4 STG.E.U16 desc[UR6][R46.64], R4 ;  /* 0x000000042e004986 */ /* 0x0001e2000c101506 */
[----:B-1----:R-:W-:Y:S01]  /*764b0*/  VIADD R52, R48, UR4 ;  /* 0x0000000430347c36 */ /* 0x002fe20008000000 */
[----:B------:R-:W-:Y:S01]  /*764c0*/  ULDC UR12, c[0x0][0x228] ;  /* 0x00008a00000c7ab9 */ /* 0x000fe20000000800 */
[----:B------:R-:W-:Y:S01]  /*764d0*/  VIADD R53, R60, 0x42 ;  /* 0x000000423c357836 */ /* 0x000fe20000000000 */
[----:B------:R-:W-:Y:S01]  /*764e0*/  ULDC UR4, c[0x0][0x22c] ;  /* 0x00008b0000047ab9 */ /* 0x000fe20000000800 */
[----:B------:R-:W-:Y:S01]  /*764f0*/  ULDC UR14, c[0x0][0x228] ;  /* 0x00008a00000e7ab9 */ /* 0x000fe20000000800 */
[----:B0-----:R-:W3:Y:S01]  /*76500*/  LDL.LU R4, [R1+0xfc] ;  /* 0x0000fc0001047983 */ /* 0x001ee20000300800 */
[----:B------:R-:W-:-:S04]  /*76510*/  IMAD.WIDE R48, R48, 0x2, R44 ;  /* 0x0000000230307825 */ /* 0x000fc800078e022c */
[----:B------:R-:W-:Y:S02]  /*76520*/  VIADD R47, R60, 0x43 ;  /* 0x000000433c2f7836 */ /* 0x000fe40000000000 */
[----:B------:R-:W-:Y:S01]  /*76530*/  IMAD.WIDE R50, R52, 0x2, R2 ;  /* 0x0000000234327825 */ /* 0x000fe200078e0202 */
[----:B------:R-:W-:Y:S02]  /*76540*/  @P2 STG.E.U16 desc[UR6][R48.64], R54 ;  /* 0x0000003630002986 */ /* 0x000fe4000c101506 */
[----:B------:R-:W-:Y:S01]  /*76550*/  ISETP.GE.AND P2, PT, R47, UR8, PT ;  /* 0x000000082f007c0c */ /* 0x000fe2000bf46270 */
[----:B------:R-:W-:Y:S01]  /*76560*/  ULDC UR8, c[0x0][0x248] ;  /* 0x0000920000087ab9 */ /* 0x000fe20000000800 */
[----:B------:R0:W-:Y:S01]  /*76570*/  @P6 STG.E.U16 desc[UR6][R50.64], R61 ;  /* 0x0000003d32006986 */ /* 0x0001e2000c101506 */
[----:B------:R-:W-:-:S03]  /*76580*/  PRMT R47, R61, 0x7632, R47 ;  /* 0x000076323d2f7816 */ /* 0x000fc6000000002f */
[----:B0-----:R-:W3:Y:S01]  /*76590*/  LDL.LU R61, [R1+0xec] ;  /* 0x0000ec00013d7983 */ /* 0x001ee20000300800 */
[----:B------:R-:W-:Y:S02]  /*765a0*/  ISETP.LT.AND P1, PT, R58, UR10, !P1 ;  /* 0x0000000a3a007c0c */ /* 0x000fe4000cf21270 */
[----:B------:R-:W-:Y:S01]  /*765b0*/  ISETP.GE.AND P4, PT, R53, UR4, PT ;  /* 0x0000000435007c0c */ /* 0x000fe2000bf86270 */
[----:B------:R-:W-:Y:S01]  /*765c0*/  ULDC UR4, c[0x0][0x248] ;  /* 0x0000920000047ab9 */ /* 0x000fe20000000800 */
[----:B------:R-:W-:Y:S01]  /*765d0*/  ISETP.LT.AND P6, PT, R59, UR12, !P5 ;  /* 0x0000000c3b007c0c */ /* 0x000fe2000efc1270 */
[----:B------:R-:W-:Y:S01]  /*765e0*/  VIADD R46, R52, UR4 ;  /* 0x00000004342e7c36 */ /* 0x000fe20008000000 */
[----:B------:R-:W-:Y:S01]  /*765f0*/  ISETP.LT.AND P5, PT, R58, UR14, !P5 ;  /* 0x0000000e3a007c0c */ /* 0x000fe2000efa1270 */
[----:B------:R-:W-:Y:S01]  /*76600*/  IMAD.WIDE R48, R52, 0x2, R44 ;  /* 0x0000000234307825 */ /* 0x000fe200078e022c */
[----:B------:R-:W-:Y:S01]  /*76610*/  PRMT R55, R11, 0x7632, R55 ;  /* 0x000076320b377816 */ /* 0x000fe20000000037 */
[----:B------:R-:W-:Y:S01]  /*76620*/  ULDC UR4, c[0x0][0x22c] ;  /* 0x00008b0000047ab9 */ /* 0x000fe20000000800 */
[----:B------:R-:W-:Y:S01]  /*76630*/  ULDC UR10, c[0x0][0x228] ;  /* 0x00008a00000a7ab9 */ /* 0x000fe20000000800 */
[C---:B------:R-:W-:Y:S01]  /*76640*/  IMAD.WIDE R50, R46.reuse, 0x2, R2 ;  /* 0x000000022e327825 */ /* 0x040fe200078e0202 */
[----:B------:R-:W-:Y:S01]  /*76650*/  ULDC UR12, c[0x0][0x228] ;  /* 0x00008a00000c7ab9 */ /* 0x000fe20000000800 */
[----:B------:R-:W3:Y:S01]  /*76660*/  LDL.LU R10, [R1+0xd0] ;  /* 0x0000d000010a7983 */ /* 0x000ee20000300800 */
[----:B------:R-:W-:Y:S01]  /*76670*/  ULDC UR14, c[0x0][0x228] ;  /* 0x00008a00000e7ab9 */ /* 0x000fe20000000800 */
[----:B------:R-:W-:-:S02]  /*76680*/  IMAD.WIDE R52, R46, 0x2, R44 ;  /* 0x000000022e347825 */ /* 0x000fc400078e022c */
[----:B------:R0:W-:Y:S02]  /*76690*/  @P1 STG.E.U16 desc[UR6][R48.64], R47 ;  /* 0x0000002f30001986 */ /* 0x0001e4000c101506 */
[----:B------:R-:W-:Y:S02]  /*766a0*/  VIADD R54, R60, 0x44 ;  /* 0x000000443c367836 */ /* 0x000fe40000000000 */
[----:B------:R1:W-:Y:S03]  /*766b0*/  @P6 STG.E.U16 desc[UR6][R50.64], R11 ;  /* 0x0000000b32006986 */ /* 0x0003e6000c101506 */
[----:B------:R-:W-:Y:S01]  /*766c0*/  ISETP.GE.AND P1, PT, R54, UR4, PT ;  /* 0x0000000436007c0c */ /* 0x000fe2000bf26270 */
[----:B------:R-:W-:Y:S01]  /*766d0*/  @P5 STG.E.U16 desc[UR6][R52.64], R55 ;  /* 0x0000003734005986 */ /* 0x000fe2000c101506 */
[C---:B------:R-:W-:Y:S01]  /*766e0*/  ISETP.LT.AND P5, PT, R59.reuse, UR10, !P0 ;  /* 0x0000000a3b007c0c */ /* 0x040fe2000c7a1270 */
[----:B------:R-:W-:Y:S01]  /*766f0*/  ULDC UR4, c[0x0][0x248] ;  /* 0x0000920000047ab9 */ /* 0x000fe20000000800 */
[----:B------:R-:W-:Y:S01]  /*76700*/  ISETP.LT.AND P6, PT, R59, UR14, !P4 ;  /* 0x0000000e3b007c0c */ /* 0x000fe2000e7c1270 */
[----:B------:R-:W-:Y:S01]  /*76710*/  ULDC UR10, c[0x0][0x228] ;  /* 0x00008a00000a7ab9 */ /* 0x000fe20000000800 */
[----:B0-----:R-:W-:Y:S01]  /*76720*/  IADD3 R48, R46, UR4, RZ ;  /* 0x000000042e307c10 */ /* 0x001fe2000fffe0ff */
[----:B------:R-:W-:Y:S01]  /*76730*/  ULDC UR4, c[0x0][0x22c] ;  /* 0x00008b0000047ab9 */ /* 0x000fe20000000800 */
[----:B------:R-:W-:Y:S01]  /*76740*/  ISETP.LT.AND P0, PT, R58, UR12, !P0 ;  /* 0x0000000c3a007c0c */ /* 0x000fe2000c701270 */
[----:B------:R-:W-:Y:S01]  /*76750*/  ULDC UR12, c[0x0][0x228] ;  /* 0x00008a00000c7ab9 */ /* 0x000fe20000000800 */
[----:B------:R-:W-:Y:S01]  /*76760*/  ULDC UR14, c[0x0][0x228] ;  /* 0x00008a00000e7ab9 */ /* 0x000fe20000000800 */
[----:B------:R-:W-:Y:S01]  /*76770*/  IMAD.WIDE R46, R48, 0x2, R2 ;  /* 0x00000002302e7825 */ /* 0x000fe200078e0202 */
[----:B------:R-:W-:Y:S01]  /*76780*/  ISETP.LT.AND P4, PT, R58, UR16, !P4 ;  /* 0x000000103a007c0c */ /* 0x000fe2000e781270 */
[----:B------:R-:W-:Y:S01]  /*76790*/  ULDC UR16, c[0x0][0x228] ;  /* 0x00008a0000107ab9 */ /* 0x000fe20000000800 */
[----:B----4-:R-:W-:-:S02]  /*767a0*/  PRMT R56, R9, 0x7632, R56 ;  /* 0x0000763209387816 */ /* 0x010fc40000000038 */
[----:B------:R0:W-:Y:S01]  /*767b0*/  @P5 STG.E.U16 desc[UR6][R46.64], R9 ;  /* 0x000000092e005986 */ /* 0x0001e2000c101506 */
[C---:B------:R-:W-:Y:S01]  /*767c0*/  VIADD R54, R48.reuse, UR8 ;  /* 0x0000000830367c36 */ /* 0x040fe20008000000 */
[----:B------:R-:W-:Y:S01]  /*767d0*/  ULDC UR8, c[0x0][0x22c] ;  /* 0x00008b0000087ab9 */ /* 0x000fe20000000800 */
[----:B------:R-:W-:-:S04]  /*767e0*/  IMAD.WIDE R48, R48, 0x2, R44 ;  /* 0x0000000230307825 */ /* 0x000fc800078e022c */
[C---:B-1----:R-:W-:Y:S01]  /*767f0*/  IMAD.WIDE R50, R54.reuse, 0x2, R2 ;  /* 0x0000000236327825 */ /* 0x042fe200078e0202 */
[----:B0-----:R-:W4:Y:S03]  /*76800*/  LDL.LU R9, [R1+0xc0] ;  /* 0x0000c00001097983 */ /* 0x001f260000300800 */
        /* <DEDUP_REMOVED lines=16> */
[C---:B------:R-:W-:Y:S01]  /*76910*/  IMAD.WIDE R46, R48.reuse, 0x2, R2 ;  /* 0x00000002302e7825 */ /* 0x040fe200078e0202 */
[----:B------:R-:W-:Y:S01]  /*76920*/  ULDC UR10, c[0x0][0x228] ;  /* 0x00008a00000a7ab9 */ /* 0x000fe20000000800 */
[----:B------:R-:W-:Y:S01]  /*76930*/  ULDC UR12, c[0x0][0x228] ;  /* 0x00008a00000c7ab9 */ /* 0x000fe20000000800 */
[----:B------:R-:W-:Y:S01]  /*76940*/  ULDC UR14, c[0x0][0x228] ;  /* 0x00008a00000e7ab9 */ /* 0x000fe20000000800 */
[C---:B-1----:R-:W-:Y:S01]  /*76950*/  VIADD R52, R48.reuse, UR4 ;  /* 0x0000000430347c36 */ /* 0x042fe20008000000 */
[----:B------:R-:W-:Y:S01]  /*76960*/  ULDC UR4, c[0x0][0x22c] ;  /* 0x00008b0000047ab9 */ /* 0x000fe20000000800 */
[----:B------:R-:W-:Y:S01]  /*76970*/  IMAD.WIDE R48, R48, 0x2, R44 ;  /* 0x0000000230307825 */ /* 0x000fe200078e022c */
[----:B------:R-:W-:-:S03]  /*76980*/  ULDC UR8, c[0x0][0x22c] ;  /* 0x00008b0000087ab9 */ /* 0x000fc60000000800 */
[----:B------:R-:W-:Y:S01]  /*76990*/  IMAD.WIDE R50, R52, 0x2, R2 ;  /* 0x0000000234327825 */ /* 0x000fe200078e0202 */
[----:B------:R-:W-:Y:S01]  /*769a0*/  ISETP.LT.AND P1, PT, R58, UR10, !P1 ;  /* 0x0000000a3a007c0c */ /* 0x000fe2000cf21270 */
[----:B------:R-:W-:Y:S02]  /*769b0*/  ULDC UR10, c[0x0][0x22c] ;  /* 0x00008b00000a7ab9 */ /* 0x000fe40000000800 */
[C---:B------:R-:W-:Y:S01]  /*769c0*/  VIADD R53, R60.reuse, 0x47 ;  /* 0x000000473c357836 */ /* 0x040fe20000000000 */
[----:B--2---:R-:W-:Y:S01]  /*769d0*/  PRMT R54, R7, 0x7632, R54 ;  /* 0x0000763207367816 */ /* 0x004fe20000000036 */
[----:B------:R0:W-:Y:S04]  /*769e0*/  @P4 STG.E.U16 desc[UR6][R46.64], R7 ;  /* 0x000000072e004986 */ /* 0x0001e8000c101506 */
[----:B0-----:R-:W2:Y:S04]  /*769f0*/  LDL.LU R7, [R1+0xc4] ;  /* 0x0000c40001077983 */ /* 0x001ea80000300800 */
[----:B------:R-:W-:Y:S01]  /*76a00*/  @P2 STG.E.U16 desc[UR6][R48.64], R54 ;  /* 0x0000003630002986 */ /* 0x000fe2000c101506 */
[----:B------:R-:W-:Y:S01]  /*76a10*/  ISETP.GE.AND P4, PT, R53, UR4, PT ;  /* 0x0000000435007c0c */ /* 0x000fe2000bf86270 */
[----:B------:R-:W-:Y:S01]  /*76a20*/  VIADD R46, R60, 0x48 ;  /* 0x000000483c2e7836 */ /* 0x000fe20000000000 */
[----:B------:R-:W-:Y:S01]  /*76a30*/  ULDC UR4, c[0x0][0x248] ;  /* 0x0000920000047ab9 */ /* 0x000fe20000000800 */
[----:B---3--:R0:W-:Y:S01]  /*76a40*/  @P6 STG.E.U16 desc[UR6][R50.64], R6 ;  /* 0x0000000632006986 */ /* 0x0081e2000c101506 */
[----:B------:R-:W-:-:S02]  /*76a50*/  PRMT R55, R6, 0x7632, R55 ;  /* 0x0000763206377816 */ /* 0x000fc40000000037 */
[----:B------:R-:W-:Y:S01]  /*76a60*/  ISETP.LT.AND P6, PT, R59, UR12, !P5 ;  /* 0x0000000c3b007c0c */ /* 0x000fe2000efc1270 */
[----:B------:R-:W-:Y:S01]  /*76a70*/  VIADD R53, R52, UR4 ;  /* 0x0000000434357c36 */ /* 0x000fe20008000000 */
[----:B0-----:R-:W3:Y:S01]  /*76a80*/  LDL.LU R6, [R1+0xd8] ;  /* 0x0000d80001067983 */ /* 0x001ee20000300800 */
[----:B------:R-:W-:Y:S02]  /*76a90*/  ISETP.LT.AND P5, PT, R58, UR14, !P5 ;  /* 0x0000000e3a007c0c */ /* 0x000fe4000efa1270 */
[----:B------:R-:W-:Y:S01]  /*76aa0*/  ISETP.GE.AND P2, PT, R46, UR8, PT ;  /* 0x000000082e007c0c */ /* 0x000fe2000bf46270 */
[----:B------:R-:W-:Y:S01]  /*76ab0*/  IMAD.WIDE R46, R52, 0x2, R44 ;  /* 0x00000002342e7825 */ /* 0x000fe200078e022c */
[----:B------:R-:W-:Y:S01]  /*76ac0*/  IADD3 R54, R60, 0x49, RZ ;  /* 0x000000493c367810 */ /* 0x000fe20007ffe0ff */
[----:B------:R-:W-:Y:S01]  /*76ad0*/  ULDC UR12, c[0x0][0x228] ;  /* 0x00008a00000c7ab9 */ /* 0x000fe20000000800 */
[----:B------:R-:W-:Y:S01]  /*76ae0*/  ULDC UR4, c[0x0][0x22c] ;  /* 0x00008b0000047ab9 */ /* 0x000fe20000000800 */
[----:B------:R-:W-:Y:S01]  /*76af0*/  IMAD.WIDE R48, R53, 0x2, R2 ;  /* 0x0000000235307825 */ /* 0x000fe200078e0202 */
[----:B------:R-:W-:Y:S01]  /*76b00*/  @P1 STG.E.U16 desc[UR6][R46.64], R55 ;  /* 0x000000372e001986 */ /* 0x000fe2000c101506 */
[----:B------:R-:W-:Y:S01]  /*76b10*/  ULDC UR14, c[0x0][0x228] ;  /* 0x00008a00000e7ab9 */ /* 0x000fe20000000800 */
[----:B------:R-:W-:Y:S01]  /*76b20*/  PRMT R52, R5, 0x7632, R52 ;  /* 0x0000763205347816 */ /* 0x000fe20000000034 */
        /* <DEDUP_REMOVED lines=10> */
[----:B------:R-:W-:Y:S02]  /*76bd0*/  ISETP.LT.AND P0, PT, R58, UR14, !P0 ;  /* 0x0000000e3a007c0c */ /* 0x000fe4000c701270 */
[----:B------:R-:W-:Y:S01]  /*76be0*/  PRMT R56, R4, 0x7632, R56 ;  /* 0x0000763204387816 */ /* 0x000fe20000000038 */
[C---:B------:R-:W-:Y:S01]  /*76bf0*/  IMAD.WIDE R46, R48.reuse, 0x2, R2 ;  /* 0x00000002302e7825 */ /* 0x040fe200078e0202 */
[----:B------:R-:W-:Y:S01]  /*76c00*/  ISETP.LT.AND P6, PT, R59, UR16, !P4 ;  /* 0x000000103b007c0c */ /* 0x000fe2000e7c1270 */
[----:B------:R-:W-:Y:S01]  /*76c10*/  ULDC UR4, c[0x0][0x248] ;  /* 0x0000920000047ab9 */ /* 0x000fe20000000800 */
[----:B------:R-:W-:Y:S02]  /*76c20*/  ULDC UR14, c[0x0][0x228] ;  /* 0x00008a00000e7ab9 */ /* 0x000fe40000000800 */
[----:B------:R0:W-:Y:S01]  /*76c30*/  @P5 STG.E.U16 desc[UR6][R46.64], R4 ;  /* 0x000000042e005986 */ /* 0x0001e2000c101506 */
[----:B------:R-:W-:Y:S01]  /*76c40*/  VIADD R54, R48, UR8 ;  /* 0x0000000830367c36 */ /* 0x000fe20008000000 */
[----:B------:R-:W-:-:S02]  /*76c50*/  PRMT R57, R61, 0x7632, R57 ;  /* 0x000076323d397816 */ /* 0x000fc40000000039 */
[----:B0-----:R-:W3:Y:S01]  /*76c60*/  LDL.LU R4, [R1+0xdc] ;  /* 0x0000dc0001047983 */ /* 0x001ee20000300800 */
[----:B------:R-:W-:Y:S01]  /*76c70*/  IMAD.WIDE R48, R48, 0x2, R44 ;  /* 0x0000000230307825 */ /* 0x000fe200078e022c */
[----:B------:R-:W-:Y:S01]  /*76c80*/  ISETP.LT.AND P4, PT, R58, UR18, !P4 ;  /* 0x000000123a007c0c */ /* 0x000fe2000e781270 */
[----:B------:R-:W-:Y:S01]  /*76c90*/  ULDC UR8, c[0x0][0x22c] ;  /* 0x00008b0000087ab9 */ /* 0x000fe20000000800 */
[----:B------:R-:W-:Y:S01]  /*76ca0*/  ULDC UR16, c[0x0][0x228] ;  /* 0x00008a0000107ab9 */ /* 0x000fe20000000800 */
[----:B------:R-:W-:Y:S01]  /*76cb0*/  IMAD.WIDE R50, R54, 0x2, R2 ;  /* 0x0000000236327825 */ /* 0x000fe200078e0202 */
[----:B------:R-:W-:Y:S01]  /*76cc0*/  @P0 STG.E.U16 desc[UR6][R48.64], R56 ;  /* 0x0000003830000986 */ /* 0x000fe2000c101506 */
[----:B------:R-:W-:-:S03]  /*76cd0*/  ULDC UR18, c[0x0][0x228] ;  /* 0x00008a0000127ab9 */ /* 0x000fc60000000800 */
[----:B------:R0:W-:Y:S04]  /*76ce0*/  @P6 STG.E.U16 desc[UR6][R50.64], R61 ;  /* 0x0000003d32006986 */ /* 0x0001e8000c101506 */
[----:B0-----:R-:W3:Y:S01]  /*76cf0*/  LDL.LU R61, [R1+0xcc] ;  /* 0x0000cc00013d7983 */ /* 0x001ee20000300800 */
[----:B------:R-:W-:Y:S02]  /*76d00*/  VIADD R55, R60, 0x4a ;  /* 0x0000004a3c377836 */ /* 0x000fe40000000000 */
[----:B------:R-:W-:-:S03]  /*76d10*/  IMAD.WIDE R52, R54, 0x2, R44 ;  /* 0x0000000236347825 */ /* 0x000fc600078e022c */
[----:B------:R-:W-:Y:S01]  /*76d20*/  ISETP.GE.AND P5, PT, R55, UR10, PT ;  /* 0x0000000a37007c0c */ /* 0x000fe2000bfa6270 */
[----:B------:R-:W-:Y:S01]  /*76d30*/  ULDC UR10, c[0x0][0x228] ;  /* 0x00008a00000a7ab9 */ /* 0x000fe20000000800 */
        /* <DEDUP_REMOVED lines=11> */
[----:B------:R-:W-:Y:S01]  /*76df0*/  ULDC UR12, c[0x0][0x228] ;  /* 0x00008a00000c7ab9 */ /* 0x000fe20000000800 */
[C---:B0-----:R-:W-:Y:S01]  /*76e00*/  VIADD R53, R48.reuse, UR4 ;  /* 0x0000000430357c36 */ /* 0x041fe20008000000 */
[----:B------:R-:W-:Y:S01]  /*76e10*/  ULDC UR4, c[0x0][0x22c] ;  /* 0x00008b0000047ab9 */ /* 0x000fe20000000800 */
[----:B------:R-:W-:Y:S01]  /*76e20*/  IMAD.WIDE R48, R48, 0x2, R44 ;  /* 0x0000000230307825 */ /* 0x000fe200078e022c */
[----:B------:R0:W-:Y:S01]  /*76e30*/  @P4 STG.E.U16 desc[UR6][R46.64], R10 ;  /* 0x0000000a2e004986 */ /* 0x0001e2000c101506 */
[----:B------:R-:W-:Y:S01]  /*76e40*/  ULDC UR14, c[0x0][0x228] ;  /* 0x00008a00000e7ab9 */ /* 0x000fe20000000800 */
[----:B------:R-:W-:Y:S01]  /*76e50*/  ULDC UR8, c[0x0][0x22c] ;  /* 0x00008b0000087ab9 */ /* 0x000fe20000000800 */
[----:B------:R-:W-:Y:S01]  /*76e60*/  IMAD.WIDE R50, R53, 0x2, R2 ;  /* 0x0000000235327825 */ /* 0x000fe200078e0202 */
[----:B------:R1:W-:Y:S03]  /*76e70*/  @P2 STG.E.U16 desc[UR6][R48.64], R54 ;  /* 0x0000003630002986 */ /* 0x0003e6000c101506 */
[----:B------:R-:W-:Y:S01]  /*76e80*/  VIADD R52, R60, 0x4c ;  /* 0x0000004c3c347836 */ /* 0x000fe20000000000 */
[----:B0-----:R-:W3:Y:S01]  /*76e90*/  LDL.LU R10, [R1+0xb0] ;  /* 0x0000b000010a7983 */ /* 0x001ee20000300800 */
[----:B------:R-:W-:-:S02]  /*76ea0*/  ISETP.LT.AND P1, PT, R58, UR10, !P1 ;  /* 0x0000000a3a007c0c */ /* 0x000fc4000cf21270 */
[----:B----4-:R-:W-:Y:S01]  /*76eb0*/  PRMT R55, R9, 0x7632, R55 ;  /* 0x0000763209377816 */ /* 0x010fe20000000037 */
[----:B------:R0:W-:Y:S01]  /*76ec0*/  @P6 STG.E.U16 desc[UR6][R50.64], R9 ;  /* 0x0000000932006986 */ /* 0x0001e2000c101506 */
[----:B------:R-:W-:Y:S01]  /*76ed0*/  ISETP.GE.AND P4, PT, R52, UR4, PT ;  /* 0x0000000434007c0c */ /* 0x000fe2000bf86270 */
[----:B------:R-:W-:Y:S01]  /*76ee0*/  ULDC UR4, c[0x0][0x248] ;  /* 0x0000920000047ab9 */ /* 0x000fe20000000800 */
[----:B------:R-:W-:Y:S01]  /*76ef0*/  ISETP.LT.AND P6, PT, R59, UR12, !P5 ;  /* 0x0000000c3b007c0c */ /* 0x000fe2000efc1270 */
[----:B------:R-:W-:Y:S01]  /*76f00*/  VIADD R46, R60, 0x4d ;  /* 0x0000004d3c2e7836 */ /* 0x000fe20000000000 */
[----:B------:R-:W-:Y:S01]  /*76f10*/  ISETP.LT.AND P5, PT, R58, UR14, !P5 ;  /* 0x0000000e3a007c0c */ /* 0x000fe2000efa1270 */
[----:B-1----:R-:W-:Y:S01]  /*76f20*/  VIADD R54, R60, 0x4e ;  /* 0x0000004e3c367836 */ /* 0x002fe20000000000 */
[C---:B------:R-:W-:Y:S01]  /*76f30*/  IADD3 R52, R53.reuse, UR4, RZ ;  /* 0x0000000435347c10 */ /* 0x040fe2000fffe0ff */
[----:B------:R-:W-:Y:S01]  /*76f40*/  ULDC UR10, c[0x0][0x228] ;  /* 0x00008a00000a7ab9 */ /* 0x000fe20000000800 */
[----:B0-----:R-:W4:Y:S01]  /*76f50*/  LDL.LU R9, [R1+0xa0] ;  /* 0x0000a00001097983 */ /* 0x001f220000300800 */
[----:B------:R-:W-:Y:S01]  /*76f60*/  ISETP.GE.AND P2, PT, R46, UR8, PT ;  /* 0x000000082e007c0c */ /* 0x000fe2000bf46270 */
[----:B------:R-:W-:Y:S01]  /*76f70*/  IMAD.WIDE R46, R53, 0x2, R44 ;  /* 0x00000002352e7825 */ /* 0x000fe200078e022c */
[----:B------:R-:W-:Y:S01]  /*76f80*/  ULDC UR4, c[0x0][0x22c] ;  /* 0x00008b0000047ab9 */ /* 0x000fe20000000800 */
[----:B------:R-:W-:Y:S01]  /*76f90*/  PRMT R53, R8, 0x7632, R53 ;  /* 0x0000763208357816 */ /* 0x000fe20000000035 */
[----:B------:R-:W-:Y:S01]  /*76fa0*/  ULDC UR12, c[0x0][0x228] ;  /* 0x00008a00000c7ab9 */ /* 0x000fe20000000800 */
[C---:B------:R-:W-:Y:S01]  /*76fb0*/  IMAD.WIDE R48, R52.reuse, 0x2, R2 ;  /* 0x0000000234307825 */ /* 0x040fe200078e0202 */
[----:B------:R-:W-:Y:S01]  /*76fc0*/  @P1 STG.E.U16 desc[UR6][R46.64], R55 ;  /* 0x000000372e001986 */ /* 0x000fe2000c101506 */
[----:B------:R-:W-:Y:S01]  /*76fd0*/  ULDC UR14, c[0x0][0x228] ;  /* 0x00008a00000e7ab9 */ /* 0x000fe20000000800 */
[----:B------:R-:W-:Y:S01]  /*76fe0*/  ULDC UR8, c[0x0][0x248] ;  /* 0x0000920000087ab9 */ /* 0x000fe20000000800 */
[----:B------:R-:W-:Y:S01]  /*76ff0*/  IMAD.WIDE R50, R52, 0x2, R44 ;  /* 0x0000000234327825 */ /* 0x000fe200078e022c */
[----:B------:R0:W-:Y:S01]  /*77000*/  @P6 STG.E.U16 desc[UR6][R48.64], R8 ;  /* 0x0000000830006986 */ /* 0x0001e2000c101506 */
[----:B------:R-:W-:Y:S01]  /*77010*/  ISETP.GE.AND P1, PT, R54, UR4, PT ;  /* 0x0000000436007c0c */ /* 0x000fe2000bf26270 */
[----:B------:R-:W-:-:S02]  /*77020*/  ULDC UR4, c[0x0][0x248] ;  /* 0x0000920000047ab9 */ /* 0x000fc40000000800 */
[----:B------:R1:W-:Y:S01]  /*77030*/  @P5 STG.E.U16 desc[UR6][R50.64], R53 ;  /* 0x0000003532005986 */ /* 0x0003e2000c101506 */
[C---:B------:R-:W-:Y:S01]  /*77040*/  ISETP.LT.AND P5, PT, R59.reuse, UR10, !P0 ;  /* 0x0000000a3b007c0c */ /* 0x040fe2000c7a1270 */
[----:B------:R-:W-:Y:S01]  /*77050*/  ULDC UR10, c[0x0][0x228] ;  /* 0x00008a00000a7ab9 */ /* 0x000fe20000000800 */
[----:B0-----:R-:W-:Y:S01]  /*77060*/  VIADD R48, R52, UR4 ;  /* 0x0000000434307c36 */ /* 0x001fe20008000000 */
[----:B------:R-:W4:Y:S01]  /*77070*/  LDL.LU R8, [R1+0xb4] ;  /* 0x0000b40001087983 */ /* 0x000f220000300800 */
        /* <DEDUP_REMOVED lines=17> */
[----:B------:R0:W-:Y:S01]  /*77190*/  @P0 STG.E.U16 desc[UR6][R48.64], R56 ;  /* 0x0000003830000986 */ /* 0x0001e2000c101506 */
[----:B------:R-:W-:Y:S01]  /*771a0*/  ISETP.GE.AND P5, PT, R55, UR4, PT ;  /* 0x0000000437007c0c */ /* 0x000fe2000bfa6270 */
[----:B------:R-:W-:Y:S01]  /*771b0*/  ULDC UR4, c[0x0][0x248] ;  /* 0x0000920000047ab9 */ /* 0x000fe20000000800 */
[----:B---3--:R-:W-:Y:S01]  /*771c0*/  PRMT R57, R6, 0x7632, R57 ;  /* 0x0000763206397816 */ /* 0x008fe20000000039 */
[----:B------:R1:W-:Y:S01]  /*771d0*/  @P6 STG.E.U16 desc[UR6][R50.64], R6 ;  /* 0x0000000632006986 */ /* 0x0003e2000c101506 */
[----:B------:R-:W-:-:S03]  /*771e0*/  VIADD R46, R60, 0x50 ;  /* 0x000000503c2e7836 */ /* 0x000fc60000000000 */
[----:B------:R3:W-:Y:S01]  /*771f0*/  @P4 STG.E.U16 desc[UR6][R52.64], R57 ;  /* 0x0000003934004986 */ /* 0x0007e2000c101506 */
[C---:B------:R-:W-:Y:S01]  /*77200*/  ISETP.LT.AND P4, PT, R59.reuse, UR10, !P2 ;  /* 0x0000000a3b007c0c */ /* 0x040fe2000d781270 */
[----:B0-----:R-:W-:Y:S02]  /*77210*/  VIADD R48, R54, UR4 ;  /* 0x0000000436307c36 */ /* 0x001fe40008000000 */
[----:B-1----:R-:W2:Y:S01]  /*77220*/  LDL.LU R6, [R1+0xb8] ;  /* 0x0000b80001067983 */ /* 0x002ea20000300800 */
[----:B------:R-:W-:Y:S01]  /*77230*/  ISETP.GE.AND P0, PT, R46, UR8, PT ;  /* 0x000000082e007c0c */ /* 0x000fe2000bf06270 */
[----:B------:R-:W-:Y:S01]  /*77240*/  IMAD.WIDE R46, R48, 0x2, R2 ;  /* 0x00000002302e7825 */ /* 0x000fe200078e0202 */
[----:B------:R-:W-:Y:S01]  /*77250*/  ISETP.LT.AND P2, PT, R58, UR12, !P2 ;  /* 0x0000000c3a007c0c */ /* 0x000fe2000d741270 */
[----:B------:R-:W-:Y:S01]  /*77260*/  ULDC UR4, c[0x0][0x248] ;  /* 0x0000920000047ab9 */ /* 0x000fe20000000800 */
[----:B------:R-:W-:Y:S01]  /*77270*/  ISETP.LT.AND P6, PT, R59, UR14, !P1 ;  /* 0x0000000e3b007c0c */ /* 0x000fe2000cfc1270 */
[----:B---3--:R-:W-:Y:S01]  /*77280*/  VIADD R53, R60, 0x51 ;  /* 0x000000513c357836 */ /* 0x008fe20000000000 */
[----:B------:R-:W-:Y:S01]  /*77290*/  ULDC UR10, c[0x0][0x228] ;  /* 0x00008a00000a7ab9 */ /* 0x000fe20000000800 */
[----:B------:R-:W-:Y:S01]  /*772a0*/  ULDC UR8, c[0x0][0x22c] ;  /* 0x00008b0000087ab9 */ /* 0x000fe20000000800 */
[----:B------:R-:W-:Y:S01]  /*772b0*/  PRMT R54, R5, 0x7632, R54 ;  /* 0x0000763205367816 */ /* 0x000fe20000000036 */
[----:B------:R0:W-:Y:S01]  /*772c0*/  @P4 STG.E.U16 desc[UR6][R46.64], R5 ;  /* 0x000000052e004986 */ /* 0x0001e2000c101506 */
[C---:B------:R-:W-:Y:S01]  /*772d0*/  VIADD R52, R48.reuse, UR4 ;  /* 0x0000000430347c36 */ /* 0x040fe20008000000 */
[----:B------:R-:W-:Y:S01]  /*772e0*/  ULDC UR12, c[0x0][0x228] ;  /* 0x00008a00000c7ab9 */ /* 0x000fe20000000800 */
[----:B------:R-:W-:Y:S01]  /*772f0*/  ULDC UR14, c[0x0][0x228] ;  /* 0x00008a00000e7ab9 */ /* 0x000fe20000000800 */
[----:B0-----:R-:W3:Y:S01]  /*77300*/  LDL.LU R5, [R1+0xa8] ;  /* 0x0000a80001057983 */ /* 0x001ee20000300800 */
[----:B------:R-:W-:Y:S01]  /*77310*/  IMAD.WIDE R48, R48, 0x2, R44 ;  /* 0x0000000230307825 */ /* 0x000fe200078e022c */
[----:B------:R-:W-:-:S03]  /*77320*/  ULDC UR4, c[0x0][0x22c] ;  /* 0x00008b0000047ab9 */ /* 0x000fc60000000800 */
[----:B------:R-:W-:Y:S01]  /*77330*/  IMAD.WIDE R50, R52, 0x2, R2 ;  /* 0x0000000234327825 */ /* 0x000fe200078e0202 */
[----:B------:R0:W-:Y:S01]  /*77340*/  @P2 STG.E.U16 desc[UR6][R48.64], R54 ;  /* 0x0000003630002986 */ /* 0x0001e2000c101506 */
[----:B------:R-:W-:Y:S01]  /*77350*/  ISETP.LT.AND P1, PT, R58, UR10, !P1 ;  /* 0x0000000a3a007c0c */ /* 0x000fe2000cf21270 */
[----:B------:R-:W-:Y:S01]  /*77360*/  ULDC UR10, c[0x0][0x228] ;  /* 0x00008a00000a7ab9 */ /* 0x000fe20000000800 */
[----:B------:R-:W-:Y:S01]  /*77370*/  ISETP.GE.AND P4, PT, R53, UR4, PT ;  /* 0x0000000435007c0c */ /* 0x000fe2000bf86270 */
[----:B------:R-:W-:Y:S01]  /*77380*/  ULDC UR4, c[0x0][0x248] ;  /* 0x0000920000047ab9 */ /* 0x000fe20000000800 */
[----:B------:R-:W-:Y:S01]  /*77390*/  IADD3 R46, R60, 0x52, RZ ;  /* 0x000000523c2e7810 */ /* 0x000fe20007ffe0ff */
[----:B------:R-:W-:Y:S01]  /*773a0*/  VIADD R53, R52, UR4 ;  /* 0x0000000434357c36 */ /* 0x000fe20008000000 */
[----:B------:R-:W-:Y:S02]  /*773b0*/  ULDC UR4, c[0x0][0x22c] ;  /* 0x00008b0000047ab9 */ /* 0x000fe40000000800 */
[----:B------:R-:W-:Y:S01]  /*773c0*/  ISETP.GE.AND P2, PT, R46, UR8, PT ;  /* 0x000000082e007c0c */ /* 0x000fe2000bf46270 */
[----:B------:R1:W-:Y:S01]  /*773d0*/  @P6 STG.E.U16 desc[UR6][R50.64], R4 ;  /* 0x0000000432006986 */ /* 0x0003e2000c101506 */
[----:B0-----:R-:W-:Y:S01]  /*773e0*/  PRMT R54, R4, 0x7632, R54 ;  /* 0x0000763204367816 */ /* 0x001fe20000000036 */
[----:B------:R-:W-:Y:S01]  /*773f0*/  IMAD.WIDE R46, R52, 0x2, R44 ;  /* 0x00000002342e7825 */ /* 0x000fe200078e022c */
[----:B------:R-:W-:Y:S01]  /*77400*/  ISETP.LT.AND P6, PT, R59, UR12, !P5 ;  /* 0x0000000c3b007c0c */ /* 0x000fe2000efc1270 */
[----:B------:R-:W-:Y:S01]  /*77410*/  ULDC UR12, c[0x0][0x228] ;  /* 0x00008a00000c7ab9 */ /* 0x000fe20000000800 */
[----:B------:R-:W-:Y:S01]  /*77420*/  ULDC UR8, c[0x0][0x248] ;  /* 0x0000920000087ab9 */ /* 0x000fe20000000800 */
[----:B-1----:R-:W3:Y:S01]  /*77430*/  LDL.LU R4, [R1+0xbc] ;  /* 0x0000bc0001047983 */ /* 0x002ee20000300800 */
[----:B------:R-:W-:-:S03]  /*77440*/  IMAD.WIDE R48, R53, 0x2, R2 ;  /* 0x0000000235307825 */ /* 0x000fc600078e0202 */
[----:B------:R-:W-:Y:S01]  /*77450*/  @P1 STG.E.U16 desc[UR6][R46.64], R54 ;  /* 0x000000362e001986 */ /* 0x000fe2000c101506 */
[----:B------:R-:W-:-:S05]  /*77460*/  PRMT R52, R61, 0x7632, R52 ;  /* 0x000076323d347816 */ /* 0x000fca0000000034 */
[----:B------:R0:W-:Y:S04]  /*77470*/  @P6 STG.E.U16 desc[UR6][R48.64], R61 ;  /* 0x0000003d30006986 */ /* 0x0001e8000c101506 */
[----:B0-----:R-:W3:Y:S01]  /*77480*/  LDL.LU R61, [R1+0xac] ;  /* 0x0000ac00013d7983 */ /* 0x001ee20000300800 */
[----:B------:R-:W-:Y:S01]  /*77490*/  ISETP.LT.AND P5, PT, R58, UR14, !P5 ;  /* 0x0000000e3a007c0c */ /* 0x000fe2000efa1270 */
[----:B------:R-:W-:Y:S01]  /*774a0*/  VIADD R55, R60, 0x53 ;  /* 0x000000533c377836 */ /* 0x000fe20000000000 */
[----:B------:R-:W-:Y:S01]  /*774b0*/  ULDC UR14, c[0x0][0x228] ;  /* 0x00008a00000e7ab9 */ /* 0x000fe20000000800 */
[----:B------:R-:W-:Y:S01]  /*774c0*/  IMAD.WIDE R50, R53, 0x2, R44 ;  /* 0x0000000235327825 */ /* 0x000fe200078e022c */
[----:B------:R-:W3:Y:S02]  /*774d0*/  LDL.LU R11, [R1+0x90] ;  /* 0x00009000010b7983 */ /* 0x000ee40000300800 */
[----:B------:R-:W-:Y:S01]  /*774e0*/  ISETP.GE.AND P1, PT, R55, UR4, PT ;  /* 0x0000000437007c0c */ /* 0x000fe2000bf26270 */
[----:B------:R-:W-:Y:S01]  /*774f0*/  ULDC UR4, c[0x0][0x248] ;  /* 0x0000920000047ab9 */ /* 0x000fe20000000800 */
[----:B------:R-:W-:Y:S01]  /*77500*/  ISETP.LT.AND P6, PT, R59, UR14, !P4 ;  /* 0x0000000e3b007c0c */ /* 0x000fe2000e7c1270 */
[----:B------:R-:W-:-:S04]  /*77510*/  VIADD R48, R53, UR4 ;  /* 0x0000000435307c36 */ /* 0x000fc80008000000 */
[----:B------:R0:W-:Y:S01]  /*77520*/  @P5 STG.E.U16 desc[UR6][R50.64], R52 ;  /* 0x0000003432005986 */ /* 0x0001e2000c101506 */
[----:B------:R-:W-:Y:S01]  /*77530*/  ISETP.LT.AND P5, PT, R59, UR10, !P0 ;  /* 0x0000000a3b007c0c */ /* 0x000fe2000c7a1270 */
[----:B------:R-:W-:Y:S01]  /*77540*/  VIADD R54, R48, UR8 ;  /* 0x0000000830367c36 */ /* 0x000fe20008000000 */
[----:B------:R-:W-:Y:S01]  /*77550*/  ISETP.LT.AND P0, PT, R58, UR12, !P0 ;  /* 0x0000000c3a007c0c */ /* 0x000fe2000c701270 */
[----:B------:R-:W-:Y:S01]  /*77560*/  IMAD.WIDE R46, R48, 0x2, R2 ;  /* 0x00000002302e7825 */ /* 0x000fe200078e0202 */
[----:B------:R-:W-:Y:S01]  /*77570*/  ISETP.LT.AND P4, PT, R58, UR16, !P4 ;  /* 0x000000103a007c0c */ /* 0x000fe2000e781270 */
[----:B------:R-:W-:Y:S01]  /*77580*/  ULDC UR10, c[0x0][0x228] ;  /* 0x00008a00000a7ab9 */ /* 0x000fe20000000800 */
[----:B------:R-:W-:Y:S01]  /*77590*/  ULDC UR4, c[0x0][0x22c] ;  /* 0x00008b0000047ab9 */ /* 0x000fe20000000800 */
[----:B------:R-:W-:Y:S01]  /*775a0*/  IMAD.WIDE R48, R48, 0x2, R44 ;  /* 0x0000000230307825 */ /* 0x000fe200078e022c */
[----:B------:R-:W-:Y:S01]  /*775b0*/  PRMT R56, R10, 0x7632, R56 ;  /* 0x000076320a387816 */ /* 0x000fe20000000038 */
[----:B------:R-:W-:Y:S01]  /*775c0*/  ULDC UR8, c[0x0][0x22c] ;  /* 0x00008b0000087ab9 */ /* 0x000fe20000000800 */
[----:B------:R-:W-:Y:S01]  /*775d0*/  ULDC UR12, c[0x0][0x228] ;  /* 0x00008a00000c7ab9 */ /* 0x000fe20000000800 */
[C---:B0-----:R-:W-:Y:S01]  /*775e0*/  IMAD.WIDE R50, R54.reuse, 0x2, R2 ;  /* 0x0000000236327825 */ /* 0x041fe200078e0202 */
[----:B------:R-:W-:Y:S01]  /*775f0*/  ULDC UR14, c[0x0][0x228] ;  /* 0x00008a00000e7ab9 */ /* 0x000fe20000000800 */
[----:B------:R-:W-:Y:S01]  /*77600*/  @P5 STG.E.U16 desc[UR6][R46.64], R10 ;  /* 0x0000000a2e005986 */ /* 0x000fe2000c101506 */
[----:B------:R-:W-:Y:S01]  /*77610*/  ULDC UR16, c[0x0][0x228] ;  /* 0x00008a0000107ab9 */ /* 0x000fe20000000800 */
[----:B------:R-:W-:-:S02]  /*77620*/  IMAD.WIDE R52, R54, 0x2, R44 ;  /* 0x0000000236347825 */ /* 0x000fc400078e022c */
[----:B------:R-:W-:Y:S02]  /*77630*/  @P0 STG.E.U16 desc[UR6][R48.64], R56 ;  /* 0x0000003830000986 */ /* 0x000fe4000c101506 */
[----:B------:R-:W-:Y:S01]  /*77640*/  VIADD R55, R60, 0x54 ;  /* 0x000000543c377836 */ /* 0x000fe20000000000 */
[----:B----4-:R-:W-:Y:S01]  /*77650*/  PRMT R57, R9, 0x7632, R57 ;  /* 0x0000763209397816 */ /* 0x010fe20000000039 */
[----:B------:R0:W-:Y:S03]  /*77660*/  @P6 STG.E.U16 desc[UR6][R50.64], R9 ;  /* 0x0000000932006986 */ /* 0x0001e6000c101506 */
[----:B------:R-:W-:Y:S01]  /*77670*/  ISETP.GE.AND P5, PT, R55, UR4, PT ;  /* 0x0000000437007c0c */ /* 0x000fe2000bfa6270 */
[----:B------:R-:W-:Y:S01]  /*77680*/  ULDC UR4, c[0x0][0x248] ;  /* 0x0000920000047ab9 */ /* 0x000fe20000000800 */
[----:B------:R1:W-:Y:S01]  /*77690*/  @P4 STG.E.U16 desc[UR6][R52.64], R57 ;  /* 0x0000003934004986 */ /* 0x0003e2000c101506 */
[----:B------:R-:W-:-:S03]  /*776a0*/  ISETP.LT.AND P4, PT, R59, UR10, !P2 ;  /* 0x0000000a3b007c0c */ /* 0x000fc6000d781270 */
[----:B0-----:R-:W4:Y:S01]  /*776b0*/  LDL.LU R9, [R1+0x80] ;  /* 0x0000800001097983 */ /* 0x001f220000300800 */
[----:B------:R-:W-:Y:S02]  /*776c0*/  VIADD R46, R60, 0x55 ;  /* 0x000000553c2e7836 */ /* 0x000fe40000000000 */
[----:B------:R-:W-:Y:S01]  /*776d0*/  VIADD R48, R54, UR4 ;  /* 0x0000000436307c36 */ /* 0x000fe20008000000 */
[----:B------:R-:W-:Y:S01]  /*776e0*/  ISETP.LT.AND P2, PT, R58, UR12, !P2 ;  /* 0x0000000c3a007c0c */ /* 0x000fe2000d741270 */
[----:B------:R-:W-:Y:S01]  /*776f0*/  ULDC UR4, c[0x0][0x248] ;  /* 0x0000920000047ab9 */ /* 0x000fe20000000800 */
[----:B------:R-:W-:Y:S01]  /*77700*/  ISETP.GE.AND P0, PT, R46, UR8, PT ;  /* 0x000000082e007c0c */ /* 0x000fe2000bf06270 */
[----:B------:R-:W-:Y:S01]  /*77710*/  IMAD.WIDE R46, R48, 0x2, R2 ;  /* 0x00000002302e7825 */ /* 0x000fe200078e0202 */
[----:B------:R-:W-:Y:S01]  /*77720*/  ISETP.LT.AND P6, PT, R59, UR14, !P1 ;  /* 0x0000000e3b007c0c */ /* 0x000fe2000cfc1270 */
[----:B------:R-:W-:Y:S01]  /*77730*/  ULDC UR10, c[0x0][0x228] ;  /* 0x00008a00000a7ab9 */ /* 0x000fe20000000800 */
[----:B-1----:R-:W-:Y:S01]  /*77740*/  IADD3 R53, R60, 0x56, RZ ;  /* 0x000000563c357810 */ /* 0x002fe20007ffe0ff */
[----:B------:R-:W-:Y:S01]  /*77750*/  VIADD R52, R48, UR4 ;  /* 0x0000000430347c36 */ /* 0x000fe20008000000 */
[----:B------:R-:W-:Y:S01]  /*77760*/  PRMT R54, R8, 0x7632, R54 ;  /* 0x0000763208367816 */ /* 0x000fe20000000036 */
[----:B------:R0:W-:Y:S01]  /*77770*/  @P4 STG.E.U16 desc[UR6][R46.64], R8 ;  /* 0x000000082e004986 */ /* 0x0001e2000c101506 */
[----:B------:R-:W-:Y:S01]  /*77780*/  IMAD.WIDE R48, R48, 0x2, R44 ;  /* 0x0000000230307825 */ /* 0x000fe200078e022c */
[----:B------:R-:W-:Y:S01]  /*77790*/  ULDC UR12, c[0x0][0x228] ;  /* 0x00008a00000c7ab9 */ /* 0x000fe20000000800 */
[----:B------:R-:W-:Y:S01]  /*777a0*/  ULDC UR4, c[0x0][0x22c] ;  /* 0x00008b0000047ab9 */ /* 0x000fe20000000800 */
[----:B------:R-:W-:Y:S01]  /*777b0*/  ULDC UR14, c[0x0][0x228] ;  /* 0x00008a00000e7ab9 */ /* 0x000fe20000000800 */
[----:B------:R-:W-:Y:S01]  /*777c0*/  IMAD.WIDE R50, R52, 0x2, R2 ;  /* 0x0000000234327825 */ /* 0x000fe200078e0202 */
[----:B------:R-:W-:Y:S01]  /*777d0*/  ULDC UR8, c[0x0][0x22c] ;  /* 0x00008b0000087ab9 */ /* 0x000fe20000000800 */
[----:B0-----:R-:W4:Y:S04]  /*777e0*/  LDL.LU R8, [R1+0x94] ;  /* 0x0000940001087983 */ /* 0x001f280000300800 */
[----:B------:R0:W-:Y:S01]  /*777f0*/  @P2 STG.E.U16 desc[UR6][R48.64], R54 ;  /* 0x0000003630002986 */ /* 0x0001e2000c101506 */
[----:B------:R-:W-:Y:S01]  /*77800*/  ISETP.LT.AND P1, PT, R58, UR10, !P1 ;  /* 0x0000000a3a007c0c */ /* 0x000fe2000cf21270 */
[C---:B------:R-:W-:Y:S01]  /*77810*/  VIADD R46, R60.reuse, 0x57 ;  /* 0x000000573c2e7836 */ /* 0x040fe20000000000 */
[----:B------:R-:W-:Y:S01]  /*77820*/  ISETP.GE.AND P4, PT, R53, UR4, PT ;  /* 0x0000000435007c0c */ /* 0x000fe2000bf86270 */
[----:B------:R-:W-:Y:S01]  /*77830*/  ULDC UR4, c[0x0][0x248] ;  /* 0x0000920000047ab9 */ /* 0x000fe20000000800 */
[----:B------:R-:W-:Y:S01]  /*77840*/  VIADD R55, R60, 0x58 ;  /* 0x000000583c377836 */ /* 0x000fe20000000000 */
[----:B------:R-:W-:Y:S01]  /*77850*/  ULDC UR10, c[0x0][0x22c] ;  /* 0x00008b00000a7ab9 */ /* 0x000fe20000000800 */
[----:B------:R-:W-:Y:S01]  /*77860*/  VIADD R53, R52, UR4 ;  /* 0x0000000434357c36 */ /* 0x000fe20008000000 */
[----:B------:R-:W-:Y:S01]  /*77870*/  ISETP.GE.AND P2, PT, R46, UR8, PT ;  /* 0x000000082e007c0c */ /* 0x000fe2000bf46270 */
[----:B------:R-:W-:Y:S01]  /*77880*/  IMAD.WIDE R46, R52, 0x2, R44 ;  /* 0x00000002342e7825 */ /* 0x000fe200078e022c */
[----:B------:R-:W-:Y:S01]  /*77890*/  ULDC UR4, c[0x0][0x22c] ;  /* 0x00008b0000047ab9 */ /* 0x000fe20000000800 */
[----:B------:R-:W-:-:S02]  /*778a0*/  ULDC UR8, c[0x0][0x248] ;  /* 0x0000920000087ab9 */ /* 0x000fc40000000800 */
[----:B0-----:R-:W-:Y:S01]  /*778b0*/  IMAD.WIDE R48, R53, 0x2, R2 ;  /* 0x0000000235307825 */ /* 0x001fe200078e0202 */
        /* <DEDUP_REMOVED lines=9> */
[----:B------:R-:W-:Y:S01]  /*77950*/  ISETP.GE.AND P1, PT, R55, UR4, PT ;  /* 0x0000000437007c0c */ /* 0x000fe2000bf26270 */
[----:B------:R-:W-:Y:S01]  /*77960*/  ULDC UR4, c[0x0][0x248] ;  /* 0x0000920000047ab9 */ /* 0x000fe20000000800 */
[----:B------:R-:W-:-:S04]  /*77970*/  PRMT R52, R6, 0x7632, R52 ;  /* 0x0000763206347816 */ /* 0x000fc80000000034 */
[----:B------:R1:W-:Y:S04]  /*77980*/  @P6 STG.E.U16 desc[UR6][R48.64], R6 ;  /* 0x0000000630006986 */ /* 0x0003e8000c101506 */
[----:B------:R-:W-:Y:S01]  /*77990*/  @P5 STG.E.U16 desc[UR6][R50.64], R52 ;  /* 0x0000003432005986 */ /* 0x000fe2000c101506 */
[----:B------:R-:W-:Y:S01]  /*779a0*/  ISETP.LT.AND P5, PT, R59, UR12, !P0 ;  /* 0x0000000c3b007c0c */ /* 0x000fe2000c7a1270 */
[----:B0-----:R-:W-:Y:S02]  /*779b0*/  VIADD R54, R60, 0x59 ;  /* 0x000000593c367836 */ /* 0x001fe40000000000 */
[----:B-1----:R-:W2:Y:S01]  /*779c0*/  LDL.LU R6, [R1+0x98] ;  /* 0x0000980001067983 */ /* 0x002ea20000300800 */
        /* <DEDUP_REMOVED lines=8> */
[----:B---3--:R-:W-:Y:S01]  /*77a50*/  PRMT R57, R5, 0x7632, R57 ;  /* 0x0000763205397816 */ /* 0x008fe20000000039 */
        /* <DEDUP_REMOVED lines=9> */
[----:B------:R0:W-:Y:S01]  /*77af0*/  @P0 STG.E.U16 desc[UR6][R48.64], R57 ;  /* 0x0000003930000986 */ /* 0x0001e2000c101506 */
[----:B------:R-:W-:Y:S02]  /*77b00*/  ULDC UR18, c[0x0][0x228] ;  /* 0x00008a0000127ab9 */ /* 0x000fe40000000800 */
[----:B------:R-:W-:-:S04]  /*77b10*/  IMAD.WIDE R52, R55, 0x2, R44 ;  /* 0x0000000237347825 */ /* 0x000fc800078e022c */
[----:B------:R-:W-:Y:S01]  /*77b20*/  VIADD R46, R60, 0x5a ;  /* 0x0000005a3c2e7836 */ /* 0x000fe20000000000 */
[----:B------:R-:W-:Y:S01]  /*77b30*/  PRMT R56, R4, 0x7632, R56 ;  /* 0x0000763204387816 */ /* 0x000fe20000000038 */
[----:B------:R1:W-:Y:S04]  /*77b40*/  @P6 STG.E.U16 desc[UR6][R50.64], R4 ;  /* 0x0000000432006986 */ /* 0x0003e8000c101506 */
[----:B------:R1:W-:Y:S01]  /*77b50*/  @P4 STG.E.U16 desc[UR6][R52.64], R56 ;  /* 0x0000003834004986 */ /* 0x0003e2000c101506 */
[----:B------:R-:W-:Y:S01]  /*77b60*/  ISETP.LT.AND P4, PT, R59, UR10, !P2 ;  /* 0x0000000a3b007c0c */ /* 0x000fe2000d781270 */
[----:B0-----:R-:W-:Y:S02]  /*77b70*/  VIADD R48, R55, UR4 ;  /* 0x0000000437307c36 */ /* 0x001fe40008000000 */
[----:B-1----:R-:W3:Y:S01]  /*77b80*/  LDL.LU R4, [R1+0x9c] ;  /* 0x00009c0001047983 */ /* 0x002ee20000300800 */
[----:B------:R-:W-:Y:S01]  /*77b90*/  ISETP.GE.AND P0, PT, R46, UR8, PT ;  /* 0x000000082e007c0c */ /* 0x000fe2000bf06270 */
[----:B------:R-:W-:Y:S01]  /*77ba0*/  IMAD.WIDE R46, R48, 0x2, R2 ;  /* 0x00000002302e7825 */ /* 0x000fe200078e0202 */
[----:B------:R-:W-:-:S07]  /*77bb0*/  PRMT R54, R61, 0x7632, R54 ;  /* 0x000076323d367816 */ /* 0x000fce0000000036 */
[----:B------:R0:W-:Y:S01]  /*77bc0*/  @P4 STG.E.U16 desc[UR6][R46.64], R61 ;  /* 0x0000003d2e004986 */ /* 0x0001e2000c101506 */
[----:B------:R-:W-:Y:S01]  /*77bd0*/  ISETP.LT.AND P2, PT, R58, UR12, !P2 ;  /* 0x0000000c3a007c0c */ /* 0x000fe2000d741270 */
[----:B------:R-:W-:Y:S01]  /*77be0*/  ULDC UR4, c[0x0][0x248] ;  /* 0x0000920000047ab9 */ /* 0x000fe20000000800 */
[----:B------:R-:W-:Y:S01]  /*77bf0*/  ISETP.LT.AND P6, PT, R59, UR14, !P1 ;  /* 0x0000000e3b007c0c */ /* 0x000fe2000cfc1270 */
[----:B------:R-:W-:Y:S01]  /*77c00*/  VIADD R53, R60, 0x5b ;  /* 0x0000005b3c357836 */ /* 0x000fe20000000000 */
[----:B------:R-:W-:Y:S01]  /*77c10*/  ULDC UR10, c[0x0][0x228] ;  /* 0x00008a00000a7ab9 */ /* 0x000fe20000000800 */
[----:B------:R-:W-:Y:S01]  /*77c20*/  ULDC UR8, c[0x0][0x22c] ;  /* 0x00008b0000087ab9 */ /* 0x000fe20000000800 */
[----:B0-----:R-:W3:Y:S01]  /*77c30*/  LDL.LU R61, [R1+0x8c] ;  /* 0x00008c00013d7983 */ /* 0x001ee20000300800 */
[C---:B------:R-:W-:Y:S01]  /*77c40*/  IADD3 R52, R48.reuse, UR4, RZ ;  /* 0x0000000430347c10 */ /* 0x040fe2000fffe0ff */
[----:B------:R-:W-:Y:S01]  /*77c50*/  IMAD.WIDE R48, R48, 0x2, R44 ;  /* 0x0000000230307825 */ /* 0x000fe200078e022c */
[----:B------:R-:W-:Y:S01]  /*77c60*/  ULDC UR12, c[0x0][0x228] ;  /* 0x00008a00000c7ab9 */ /* 0x000fe20000000800 */
[----:B------:R-:W-:Y:S01]  /*77c70*/  ULDC UR4, c[0x0][0x22c] ;  /* 0x00008b0000047ab9 */ /* 0x000fe20000000800 */
[----:B------:R-:W-:Y:S01]  /*77c80*/  ULDC UR14, c[0x0][0x228] ;  /* 0x00008a00000e7ab9 */ /* 0x000fe20000000800 */
[----:B------:R-:W-:Y:S01]  /*77c90*/  IMAD.WIDE R50, R52, 0x2, R2 ;  /* 0x0000000234327825 */ /* 0x000fe200078e0202 */
[----:B------:R0:W-:Y:S01]  /*77ca0*/  @P2 STG.E.U16 desc[UR6][R48.64], R54 ;  /* 0x0000003630002986 */ /* 0x0001e2000c101506 */
[----:B------:R-:W-:Y:S01]  /*77cb0*/  ISETP.LT.AND P1, PT, R58, UR10, !P1 ;  /* 0x0000000a3a007c0c */ /* 0x000fe2000cf21270 */
[----:B------:R-:W-:-:S02]  /*77cc0*/  ULDC UR10, c[0x0][0x228] ;  /* 0x00008a00000a7ab9 */ /* 0x000fc40000000800 */
[----:B------:R1:W-:Y:S01]  /*77cd0*/  @P6 STG.E.U16 desc[UR6][R50.64], R11 ;  /* 0x0000000b32006986 */ /* 0x0003e2000c101506 */
[----:B------:R-:W-:Y:S01]  /*77ce0*/  ISETP.LT.AND P6, PT, R59, UR12, !P5 ;  /* 0x0000000c3b007c0c */ /* 0x000fe2000efc1270 */
[----:B------:R-:W-:Y:S01]  /*77cf0*/  VIADD R46, R60, 0x5c ;  /* 0x0000005c3c2e7836 */ /* 0x000fe20000000000 */
[----:B------:R-:W-:Y:S01]  /*77d00*/  ISETP.GE.AND P4, PT, R53, UR4, PT ;  /* 0x0000000435007c0c */ /* 0x000fe2000bf86270 */
[----:B------:R-:W3:Y:S01]  /*77d10*/  LDL.LU R10, [R1+0x70] ;  /* 0x00007000010a7983 */ /* 0x000ee20000300800 */
[----:B------:R-:W-:Y:S01]  /*77d20*/  ISETP.LT.AND P5, PT, R58, UR14, !P5 ;  /* 0x0000000e3a007c0c */ /* 0x000fe2000efa1270 */
[----:B------:R-:W-:Y:S01]  /*77d30*/  ULDC UR4, c[0x0][0x248] ;  /* 0x0000920000047ab9 */ /* 0x000fe20000000800 */
[----:B------:R-:W-:Y:S01]  /*77d40*/  ISETP.GE.AND P2, PT, R46, UR8, PT ;  /* 0x000000082e007c0c */ /* 0x000fe2000bf46270 */
[C---:B------:R-:W-:Y:S01]  /*77d50*/  VIADD R53, R52.reuse, UR4 ;  /* 0x0000000434357c36 */ /* 0x040fe20008000000 */
[----:B------:R-:W-:Y:S01]  /*77d60*/  PRMT R55, R11, 0x7632, R55 ;  /* 0x000076320b377816 */ /* 0x000fe20000000037 */
[----:B------:R-:W-:Y:S01]  /*77d70*/  IMAD.WIDE R46, R52, 0x2, R44 ;  /* 0x00000002342e7825 */ /* 0x000fe200078e022c */
[----:B------:R-:W-:Y:S01]  /*77d80*/  ULDC UR4, c[0x0][0x22c] ;  /* 0x00008b0000047ab9 */ /* 0x000fe20000000800 */
[----:B------:R-:W-:Y:S01]  /*77d90*/  ULDC UR12, c[0x0][0x228] ;  /* 0x00008a00000c7ab9 */ /* 0x000fe20000000800 */
[----:B------:R-:W-:Y:S01]  /*77da0*/  ULDC UR14, c[0x0][0x228] ;  /* 0x00008a00000e7ab9 */ /* 0x000fe20000000800 */
[----:B0-----:R-:W-:Y:S01]  /*77db0*/  IMAD.WIDE R48, R53, 0x2, R2 ;  /* 0x0000000235307825 */ /* 0x001fe200078e0202 */
[----:B------:R0:W-:Y:S01]  /*77dc0*/  @P1 STG.E.U16 desc[UR6][R46.64], R55 ;  /* 0x000000372e001986 */ /* 0x0001e2000c101506 */
[----:B------:R-:W-:-:S02]  /*77dd0*/  ULDC UR8, c[0x0][0x248] ;  /* 0x0000920000087ab9 */ /* 0x000fc40000000800 */
[----:B-1----:R-:W-:-:S04]  /*77de0*/  IMAD.WIDE R50, R53, 0x2, R44 ;  /* 0x0000000235327825 */ /* 0x002fc800078e022c */
[----:B------:R-:W-:Y:S01]  /*77df0*/  VIADD R54, R60, 0x5d ;  /* 0x0000005d3c367836 */ /* 0x000fe20000000000 */
[----:B----4-:R-:W-:Y:S01]  /*77e00*/  PRMT R52, R9, 0x7632, R52 ;  /* 0x0000763209347816 */ /* 0x010fe20000000034 */
[----:B------:R1:W-:Y:S03]  /*77e10*/  @P6 STG.E.U16 desc[UR6][R48.64], R9 ;  /* 0x0000000930006986 */ /* 0x0003e6000c101506 */
[----:B------:R-:W-:Y:S01]  /*77e20*/  ISETP.GE.AND P1, PT, R54, UR4, PT ;  /* 0x0000000436007c0c */ /* 0x000fe2000bf26270 */
[----:B------:R-:W-:Y:S01]  /*77e30*/  ULDC UR4, c[0x0][0x248] ;  /* 0x0000920000047ab9 */ /* 0x000fe20000000800 */
[----:B------:R4:W-:Y:S01]  /*77e40*/  @P5 STG.E.U16 desc[UR6][R50.64], R52 ;  /* 0x0000003432005986 */ /* 0x0009e2000c101506 */
[----:B------:R-:W-:Y:S01]  /*77e50*/  ISETP.LT.AND P5, PT, R59, UR10, !P0 ;  /* 0x0000000a3b007c0c */ /* 0x000fe2000c7a1270 */
[----:B0-----:R-:W-:Y:S01]  /*77e60*/  VIADD R55, R60, 0x5e ;  /* 0x0000005e3c377836 */ /* 0x001fe20000000000 */
[----:B------:R-:W-:Y:S01]  /*77e70*/  ISETP.LT.AND P0, PT, R58, UR12, !P0 ;  /* 0x0000000c3a007c0c */ /* 0x000fe2000c701270 */
[----:B------:R-:W-:Y:S01]  /*77e80*/  ULDC UR10, c[0x0][0x228] ;  /* 0x00008a00000a7ab9 */ /* 0x000fe20000000800 */
[----:B-1----:R-:W3:Y:S01]  /*77e90*/  LDL.LU R9, [R1+0x60] ;  /* 0x0000600001097983 */ /* 0x002ee20000300800 */
[----:B------:R-:W-:Y:S01]  /*77ea0*/  VIADD R48, R53, UR4 ;  /* 0x0000000435307c36 */ /* 0x000fe20008000000 */
[----:B------:R-:W-:Y:S01]  /*77eb0*/  ISETP.LT.AND P6, PT, R59, UR14, !P4 ;  /* 0x0000000e3b007c0c */ /* 0x000fe2000e7c1270 */
[----:B------:R-:W-:Y:S01]  /*77ec0*/  ULDC UR4, c[0x0][0x22c] ;  /* 0x00008b0000047ab9 */ /* 0x000fe20000000800 */
[----:B------:R-:W-:Y:S01]  /*77ed0*/  ULDC UR12, c[0x0][0x228] ;  /* 0x00008a00000c7ab9 */ /* 0x000fe20000000800 */
[----:B------:R-:W-:Y:S01]  /*77ee0*/  IMAD.WIDE R46, R48, 0x2, R2 ;  /* 0x00000002302e7825 */ /* 0x000fe200078e0202 */
[----:B------:R-:W-:Y:S01]  /*77ef0*/  ISETP.LT.AND P4, PT, R58, UR16, !P4 ;  /* 0x000000103a007c0c */ /* 0x000fe2000e781270 */
[----:B------:R-:W-:Y:S01]  /*77f00*/  ULDC UR14, c[0x0][0x228] ;  /* 0x00008a00000e7ab9 */ /* 0x000fe20000000800 */
[----:B------:R-:W-:Y:S01]  /*77f10*/  ULDC UR16, c[0x0][0x228] ;  /* 0x00008a0000107ab9 */ /* 0x000fe20000000800 */
[----:B------:R-:W-:Y:S01]  /*77f20*/  VIADD R54, R48, UR8 ;  /* 0x0000000830367c36 */ /* 0x000fe20008000000 */
[----:B------:R-:W-:Y:S01]  /*77f30*/  ULDC UR8, c[0x0][0x22c] ;  /* 0x00008b0000087ab9 */ /* 0x000fe20000000800 */
[----:B------:R-:W-:Y:S01]  /*77f40*/  PRMT R56, R8, 0x7632, R56 ;  /* 0x0000763208387816 */ /* 0x000fe20000000038 */
[----:B------:R0:W-:Y:S01]  /*77f50*/  @P5 STG.E.U16 desc[UR6][R46.64], R8 ;  /* 0x000000082e005986 */ /* 0x0001e2000c101506 */
[----:B------:R-:W-:-:S04]  /*77f60*/  IMAD.WIDE R48, R48, 0x2, R44 ;  /* 0x0000000230307825 */ /* 0x000fc800078e022c */
[C---:B----4-:R-:W-:Y:S01]  /*77f70*/  IMAD.WIDE R50, R54.reuse, 0x2, R2 ;  /* 0x0000000236327825 */ /* 0x050fe200078e0202 */
[----:B0-----:R-:W4:Y:S03]  /*77f80*/  LDL.LU R8, [R1+0x74] ;  /* 0x0000740001087983 */ /* 0x001f260000300800 */
[----:B------:R-:W-:Y:S01]  /*77f90*/  IMAD.WIDE R52, R54, 0x2, R44 ;  /* 0x0000000236347825 */ /* 0x000fe200078e022c */
[----:B------:R0:W-:Y:S01]  /*77fa0*/  @P0 STG.E.U16 desc[UR6][R48.64], R56 ;  /* 0x0000003830000986 */ /* 0x0001e2000c101506 */
[----:B------:R-:W-:Y:S01]  /*77fb0*/  ISETP.GE.AND P5, PT, R55, UR4, PT ;  /* 0x0000000437007c0c */ /* 0x000fe2000bfa6270 */
[----:B------:R-:W-:Y:S01]  /*77fc0*/  ULDC UR4, c[0x0][0x248] ;  /* 0x0000920000047ab9 */ /* 0x000fe20000000800 */
[----:B------:R-:W-:-:S05]  /*77fd0*/  VIADD R46, R60, 0x5f ;  /* 0x0000005f3c2e7836 */ /* 0x000fca0000000000 */
[----:B------:R-:W-:Y:S01]  /*77fe0*/  ISETP.GE.AND P0, PT, R46, UR8, PT ;  /* 0x000000082e007c0c */ /* 0x000fe2000bf06270 */
[----:B------:R-:W-:Y:S01]  /*77ff0*/  ULDC UR8, c[0x0][0x228] ;  /* 0x00008a0000087ab9 */ /* 0x000fe20000000800 */
[----:B0-----:R-:W-:Y:S01]  /*78000*/  IADD3 R48, R54, UR4, RZ ;  /* 0x0000000436307c10 */ /* 0x001fe2000fffe0ff */
[----:B------:R-:W-:-:S04]  /*78010*/  ULDC UR4, c[0x0][0x248] ;  /* 0x0000920000047ab9 */ /* 0x000fc80000000800 */
[----:B------:R-:W-:-:S04]  /*78020*/  IMAD.WIDE R46, R48, 0x2, R2 ;  /* 0x00000002302e7825 */ /* 0x000fc800078e0202 */
[----:B------:R-:W-:Y:S01]  /*78030*/  VIADD R55, R60, 0x62 ;  /* 0x000000623c377836 */ /* 0x000fe20000000000 */
[----:B--2---:R-:W-:Y:S01]  /*78040*/  PRMT R57, R7, 0x7632, R57 ;  /* 0x0000763207397816 */ /* 0x004fe20000000039 */
[----:B------:R0:W-:Y:S04]  /*78050*/  @P6 STG.E.U16 desc[UR6][R50.64], R7 ;  /* 0x0000000732006986 */ /* 0x0001e8000c101506 */
[----:B------:R1:W-:Y:S01]  /*78060*/  @P4 STG.E.U16 desc[UR6][R52.64], R57 ;  /* 0x0000003934004986 */ /* 0x0003e2000c101506 */
[C---:B------:R-:W-:Y:S01]  /*78070*/  ISETP.LT.AND P4, PT, R59.reuse, UR10, !P2 ;  /* 0x0000000a3b007c0c */ /* 0x040fe2000d781270 */
[----:B------:R-:W-:Y:S02]  /*78080*/  ULDC UR10, c[0x0][0x228] ;  /* 0x00008a00000a7ab9 */ /* 0x000fe40000000800 */
[----:B0-----:R-:W2:Y:S01]  /*78090*/  LDL.LU R7, [R1+0x64] ;  /* 0x0000640001077983 */ /* 0x001ea20000300800 */
[----:B------:R-:W-:Y:S01]  /*780a0*/  ISETP.LT.AND P2, PT, R58, UR12, !P2 ;  /* 0x0000000c3a007c0c */ /* 0x000fe2000d741270 */
[----:B------:R-:W-:Y:S01]  /*780b0*/  ULDC UR12, c[0x0][0x228] ;  /* 0x00008a00000c7ab9 */ /* 0x000fe20000000800 */
[----:B------:R-:W-:-:S02]  /*780c0*/  ISETP.LT.AND P6, PT, R59, UR14, !P1 ;  /* 0x0000000e3b007c0c */ /* 0x000fc4000cfc1270 */
[----:B------:R-:W-:-:S05]  /*780d0*/  PRMT R54, R6, 0x7632, R54 ;  /* 0x0000763206367816 */ /* 0x000fca0000000036 */
[----:B------:R0:W-:Y:S01]  /*780e0*/  @P4 STG.E.U16 desc[UR6][R46.64], R6 ;  /* 0x000000062e004986 */ /* 0x0001e2000c101506 */
[----:B-1----:R-:W-:Y:S01]  /*780f0*/  VIADD R52, R48, UR4 ;  /* 0x0000000430347c36 */ /* 0x002fe20008000000 */
[----:B------:R-:W-:Y:S01]  /*78100*/  ULDC UR4, c[0x0][0x22c] ;  /* 0x00008b0000047ab9 */ /* 0x000fe20000000800 */
[----:B------:R-:W-:Y:S01]  /*78110*/  VIADD R53, R60, 0x60 ;  /* 0x000000603c357836 */ /* 0x000fe20000000000 */
[----:B------:R-:W-:Y:S01]  /*78120*/  ULDC UR14, c[0x0][0x228] ;  /* 0x00008a00000e7ab9 */ /* 0x000fe20000000800 */
[----:B0-----:R-:W2:Y:S01]  /*78130*/  LDL.LU R6, [R1+0x78] ;  /* 0x0000780001067983 */ /* 0x001ea20000300800 */
[----:B------:R-:W-:-:S04]  /*78140*/  IMAD.WIDE R48, R48, 0x2, R44 ;  /* 0x0000000230307825 */ /* 0x000fc800078e022c */
[----:B------:R-:W-:Y:S01]  /*78150*/  IMAD.WIDE R50, R52, 0x2, R2 ;  /* 0x0000000234327825 */ /* 0x000fe200078e0202 */
[----:B------:R0:W-:Y:S01]  /*78160*/  @P2 STG.E.U16 desc[UR6][R48.64], R54 ;  /* 0x0000003630002986 */ /* 0x0001e2000c101506 */
[----:B------:R-:W-:Y:S01]  /*78170*/  ISETP.LT.AND P1, PT, R58, UR8, !P1 ;  /* 0x000000083a007c0c */ /* 0x000fe2000cf21270 */
[----:B------:R-:W-:Y:S02]  /*78180*/  ULDC UR8, c[0x0][0x22c] ;  /* 0x00008b0000087ab9 */ /* 0x000fe40000000800 */
[----:B---3--:R1:W-:Y:S01]  /*78190*/  @P6 STG.E.U16 desc[UR6][R50.64], R5 ;  /* 0x0000000532006986 */ /* 0x0083e2000c101506 */
[----:B0-----:R-:W-:-:S03]  /*781a0*/  PRMT R54, R5, 0x7632, R54 ;  /* 0x0000763205367816 */ /* 0x001fc60000000036 */
[----:B-1----:R-:W3:Y:S01]  /*781b0*/  LDL.LU R5, [R1+0x68] ;  /* 0x0000680001057983 */ /* 0x002ee20000300800 */
[----:B------:R-:W-:Y:S01]  /*781c0*/  ISETP.LT.AND P6, PT, R59, UR10, !P5 ;  /* 0x0000000a3b007c0c */ /* 0x000fe2000efc1270 */
[----:B------:R-:W-:Y:S01]  /*781d0*/  VIADD R46, R60, 0x61 ;  /* 0x000000613c2e7836 */ /* 0x000fe20000000000 */
        /* <DEDUP_REMOVED lines=10> */
[----:B------:R-:W-:Y:S03]  /*78280*/  @P1 STG.E.U16 desc[UR6][R46.64], R54 ;  /* 0x000000362e001986 */ /* 0x000fe6000c101506 */
[----:B------:R-:W-:Y:S01]  /*78290*/  IMAD.WIDE R50, R53, 0x2, R44 ;  /* 0x0000000235327825 */ /* 0x000fe200078e022c */
[----:B------:R-:W-:Y:S01]  /*782a0*/  ISETP.GE.AND P1, PT, R55, UR4, PT ;  /* 0x0000000437007c0c */ /* 0x000fe2000bf26270 */
[----:B------:R-:W-:Y:S01]  /*782b0*/  ULDC UR4, c[0x0][0x248] ;  /* 0x0000920000047ab9 */ /* 0x000fe20000000800 */
[----:B------:R-:W-:Y:S01]  /*782c0*/  ULDC UR8, c[0x0][0x248] ;  /* 0x0000920000087ab9 */ /* 0x000fe20000000800 */
[----:B------:R-:W-:Y:S01]  /*782d0*/  PRMT R52, R4, 0x7632, R52 ;  /* 0x0000763204347816 */ /* 0x000fe20000000034 */
[----:B------:R0:W-:Y:S04]  /*782e0*/  @P6 STG.E.U16 desc[UR6][R48.64], R4 ;  /* 0x0000000430006986 */ /* 0x0001e8000c101506 */
[----:B------:R-:W-:Y:S01]  /*782f0*/  @P5 STG.E.U16 desc[UR6][R50.64], R52 ;  /* 0x0000003432005986 */ /* 0x000fe2000c101506 */
[----:B------:R-:W-:-:S02]  /*78300*/  ISETP.LT.AND P5, PT, R59, UR10, !P0 ;  /* 0x0000000a3b007c0c */ /* 0x000fc4000c7a1270 */
[----:B------:R-:W-:Y:S01]  /*78310*/  PRMT R56, R61, 0x7632, R56 ;  /* 0x000076323d387816 */ /* 0x000fe20000000038 */
        /* <DEDUP_REMOVED lines=9> */
[----:B------:R-:W-:Y:S01]  /*783b0*/  VIADD R54, R48, UR8 ;  /* 0x0000000830367c36 */ /* 0x000fe20008000000 */
[----:B------:R0:W-:Y:S01]  /*783c0*/  @P5 STG.E.U16 desc[UR6][R46.64], R61 ;  /* 0x0000003d2e005986 */ /* 0x0001e2000c101506 */
[----:B------:R-:W-:Y:S01]  /*783d0*/  ISETP.LT.AND P4, PT, R58, UR16, !P4 ;  /* 0x000000103a007c0c */ /* 0x000fe2000e781270 */
[----:B------:R-:W-:Y:S01]  /*783e0*/  IMAD.WIDE R48, R48, 0x2, R44 ;  /* 0x0000000230307825 */ /* 0x000fe200078e022c */
[----:B------:R-:W-:Y:S01]  /*783f0*/  ULDC UR8, c[0x0][0x22c] ;  /* 0x00008b0000087ab9 */ /* 0x000fe20000000800 */
[----:B------:R-:W-:Y:S01]  /*78400*/  PRMT R57, R10, 0x7632, R57 ;  /* 0x000076320a397816 */ /* 0x000fe20000000039 */
[----:B------:R-:W-:Y:S01]  /*78410*/  ULDC UR14, c[0x0][0x228] ;  /* 0x00008a00000e7ab9 */ /* 0x000fe20000000800 */
[----:B0-----:R-:W3:Y:S01]  /*78420*/  LDL.LU R61, [R1+0x6c] ;  /* 0x00006c00013d7983 */ /* 0x001ee20000300800 */
[----:B------:R-:W-:-:S04]  /*78430*/  IMAD.WIDE R50, R54, 0x2, R2 ;  /* 0x0000000236327825 */ /* 0x000fc800078e0202 */
[----:B------:R-:W-:Y:S01]  /*78440*/  IMAD.WIDE R52, R54, 0x2, R44 ;  /* 0x0000000236347825 */ /* 0x000fe200078e022c */
[----:B------:R-:W3:Y:S01]  /*78450*/  LDL.LU R11, [R1+0x50] ;  /* 0x00005000010b7983 */ /* 0x000ee20000300800 */
[----:B------:R-:W-:Y:S01]  /*78460*/  ISETP.GE.AND P5, PT, R55, UR4, PT ;  /* 0x0000000437007c0c */ /* 0x000fe2000bfa6270 */
[----:B------:R-:W-:Y:S01]  /*78470*/  ULDC UR4, c[0x0][0x248] ;  /* 0x0000920000047ab9 */ /* 0x000fe20000000800 */
[----:B------:R-:W-:Y:S01]  /*78480*/  IADD3 R46, R60, 0x64, RZ ;  /* 0x000000643c2e7810 */ /* 0x000fe20007ffe0ff */
[----:B------:R0:W-:Y:S01]  /*78490*/  @P0 STG.E.U16 desc[UR6][R48.64], R56 ;  /* 0x0000003830000986 */ /* 0x0001e2000c101506 */
[----:B------:R-:W-:-:S03]  /*784a0*/  ULDC UR16, c[0x0][0x228] ;  /* 0x00008a0000107ab9 */ /* 0x000fc60000000800 */
[----:B------:R-:W-:Y:S04]  /*784b0*/  @P6 STG.E.U16 desc[UR6][R50.64], R10 ;  /* 0x0000000a32006986 */ /* 0x000fe8000c101506 */
        /* <DEDUP_REMOVED lines=10> */
[----:B------:R-:W-:Y:S01]  /*78560*/  PRMT R54, R9, 0x7632, R54 ;  /* 0x0000763209367816 */ /* 0x000fe20000000036 */
[----:B-1----:R-:W-:Y:S01]  /*78570*/  VIADD R52, R48, UR4 ;  /* 0x0000000430347c36 */ /* 0x002fe20008000000 */
[----:B------:R-:W-:-:S02]  /*78580*/  ULDC UR4, c[0x0][0x22c] ;  /* 0x00008b0000047ab9 */ /* 0x000fc40000000800 */
[----:B------:R0:W-:Y:S01]  /*78590*/  @P4 STG.E.U16 desc[UR6][R46.64], R9 ;  /* 0x000000092e004986 */ /* 0x0001e2000c101506 */
[----:B------:R-:W-:Y:S01]  /*785a0*/  IMAD.WIDE R48, R48, 0x2, R44 ;  /* 0x0000000230307825 */ /* 0x000fe200078e022c */
[----:B------:R-:W-:Y:S01]  /*785b0*/  ULDC UR14, c[0x0][0x228] ;  /* 0x00008a00000e7ab9 */ /* 0x000fe20000000800 */
[----:B------:R-:W-:Y:S02]  /*785c0*/  ULDC UR8, c[0x0][0x22c] ;  /* 0x00008b0000087ab9 */ /* 0x000fe40000000800 */
[----:B------:R-:W-:Y:S01]  /*785d0*/  IMAD.WIDE R50, R52, 0x2, R2 ;  /* 0x0000000234327825 */ /* 0x000fe200078e0202 */
[----:B0-----:R-:W3:Y:S03]  /*785e0*/  LDL.LU R9, [R1+0x40] ;  /* 0x0000400001097983 */ /* 0x001ee60000300800 */
[----:B------:R-:W-:Y:S01]  /*785f0*/  VIADD R53, R60, 0x65 ;  /* 0x000000653c357836 */ /* 0x000fe20000000000 */
[----:B------:R-:W-:Y:S01]  /*78600*/  ISETP.LT.AND P1, PT, R58, UR10, !P1 ;  /* 0x0000000a3a007c0c */ /* 0x000fe2000cf21270 */
[----:B------:R-:W-:Y:S01]  /*78610*/  VIADD R46, R60, 0x66 ;  /* 0x000000663c2e7836 */ /* 0x000fe20000000000 */
[----:B------:R-:W-:Y:S01]  /*78620*/  @P2 STG.E.U16 desc[UR6][R48.64], R54 ;  /* 0x0000003630002986 */ /* 0x000fe2000c101506 */
[----:B------:R-:W-:Y:S01]  /*78630*/  ULDC UR10, c[0x0][0x22c] ;  /* 0x00008b00000a7ab9 */ /* 0x000fe20000000800 */
[----:B------:R-:W-:Y:S01]  /*78640*/  ISETP.GE.AND P4, PT, R53, UR4, PT ;  /* 0x0000000435007c0c */ /* 0x000fe2000bf86270 */
[----:B------:R-:W-:Y:S01]  /*78650*/  ULDC UR4, c[0x0][0x248] ;  /* 0x0000920000047ab9 */ /* 0x000fe20000000800 */
[----:B----4-:R0:W-:Y:S01]  /*78660*/  @P6 STG.E.U16 desc[UR6][R50.64], R8 ;  /* 0x0000000832006986 */ /* 0x0101e2000c101506 */
[----:B------:R-:W-:-:S02]  /*78670*/  PRMT R55, R8, 0x7632, R55 ;  /* 0x0000763208377816 */ /* 0x000fc40000000037 */
[----:B------:R-:W-:Y:S01]  /*78680*/  ISETP.LT.AND P6, PT, R59, UR12, !P5 ;  /* 0x0000000c3b007c0c */ /* 0x000fe2000efc1270 */
[----:B------:R-:W-:Y:S01]  /*78690*/  VIADD R53, R52, UR4 ;  /* 0x0000000434357c36 */ /* 0x000fe20008000000 */
[----:B------:R-:W-:Y:S01]  /*786a0*/  ISETP.LT.AND P5, PT, R58, UR14, !P5 ;  /* 0x0000000e3a007c0c */ /* 0x000fe2000efa1270 */
[----:B------:R-:W-:Y:S01]  /*786b0*/  ULDC UR12, c[0x0][0x228] ;  /* 0x00008a00000c7ab9 */ /* 0x000fe20000000800 */
[----:B------:R-:W-:Y:S01]  /*786c0*/  ISETP.GE.AND P2, PT, R46, UR8, PT ;  /* 0x000000082e007c0c */ /* 0x000fe2000bf46270 */
[----:B0-----:R-:W4:Y:S01]  /*786d0*/  LDL.LU R8, [R1+0x54] ;  /* 0x0000540001087983 */ /* 0x001f220000300800 */
[----:B------:R-:W-:Y:S01]  /*786e0*/  IMAD.WIDE R46, R52, 0x2, R44 ;  /* 0x00000002342e7825 */ /* 0x000fe200078e022c */
[----:B------:R-:W-:Y:S01]  /*786f0*/  ULDC UR4, c[0x0][0x22c] ;  /* 0x00008b0000047ab9 */ /* 0x000fe20000000800 */
[----:B------:R-:W-:Y:S01]  /*78700*/  ULDC UR14, c[0x0][0x228] ;  /* 0x00008a00000e7ab9 */ /* 0x000fe20000000800 */
[----:B------:R-:W-:Y:S01]  /*78710*/  ULDC UR8, c[0x0][0x248] ;  /* 0x0000920000087ab9 */ /* 0x000fe20000000800 */
[C---:B------:R-:W-:Y:S01]  /*78720*/  IMAD.WIDE R48, R53.reuse, 0x2, R2 ;  /* 0x0000000235307825 */ /* 0x040fe200078e0202 */
[----:B------:R0:W-:Y:S03]  /*78730*/  @P1 STG.E.U16 desc[UR6][R46.64], R55 ;  /* 0x000000372e001986 */ /* 0x0001e6000c101506 */
[----:B------:R-:W-:-:S04]  /*78740*/  IMAD.WIDE R50, R53, 0x2, R44 ;  /* 0x0000000235327825 */ /* 0x000fc800078e022c */
[----:B------:R-:W-:-:S05]  /*78750*/  VIADD R54, R60, 0x67 ;  /* 0x000000673c367836 */ /* 0x000fca0000000000 */
[----:B------:R-:W-:Y:S01]  /*78760*/  ISETP.GE.AND P1, PT, R54, UR4, PT ;  /* 0x0000000436007c0c */ /* 0x000fe2000bf26270 */
[----:B------:R-:W-:Y:S01]  /*78770*/  ULDC UR4, c[0x0][0x248] ;  /* 0x0000920000047ab9 */ /* 0x000fe20000000800 */
[----:B0-----:R-:W-:Y:S02]  /*78780*/  IADD3 R55, R60, 0x68, RZ ;  /* 0x000000683c377810 */ /* 0x001fe40007ffe0ff */
[----:B--2---:R-:W-:Y:S01]  /*78790*/  PRMT R52, R7, 0x7632, R52 ;  /* 0x0000763207347816 */ /* 0x004fe20000000034 */
[----:B------:R0:W-:Y:S04]  /*787a0*/  @P6 STG.E.U16 desc[UR6][R48.64], R7 ;  /* 0x0000000730006986 */ /* 0x0001e8000c101506 */
[----:B------:R-:W-:Y:S01]  /*787b0*/  @P5 STG.E.U16 desc[UR6][R50.64], R52 ;  /* 0x0000003432005986 */ /* 0x000fe2000c101506 */
[----:B------:R-:W-:Y:S01]  /*787c0*/  ISETP.LT.AND P5, PT, R59, UR12, !P0 ;  /* 0x0000000c3b007c0c */ /* 0x000fe2000c7a1270 */
[----:B------:R-:W-:Y:S01]  /*787d0*/  ULDC UR12, c[0x0][0x228] ;  /* 0x00008a00000c7ab9 */ /* 0x000fe20000000800 */
[----:B0-----:R-:W-:Y:S01]  /*787e0*/  VIADD R48, R53, UR4 ;  /* 0x0000000435307c36 */ /* 0x001fe20008000000 */
[----:B------:R-:W2:Y:S01]  /*787f0*/  LDL.LU R7, [R1+0x44] ;  /* 0x0000440001077983 */ /* 0x000ea20000300800 */
[----:B------:R-:W-:Y:S01]  /*78800*/  ISETP.LT.AND P0, PT, R58, UR14, !P0 ;  /* 0x0000000e3a007c0c */ /* 0x000fe2000c701270 */
[----:B------:R-:W-:Y:S01]  /*78810*/  ULDC UR4, c[0x0][0x248] ;  /* 0x0000920000047ab9 */ /* 0x000fe20000000800 */
[----:B------:R-:W-:Y:S01]  /*78820*/  IMAD.WIDE R46, R48, 0x2, R2 ;  /* 0x00000002302e7825 */ /* 0x000fe200078e0202 */
[----:B------:R-:W-:Y:S01]  /*78830*/  ISETP.LT.AND P6, PT, R59, UR16, !P4 ;  /* 0x000000103b007c0c */ /* 0x000fe2000e7c1270 */
[----:B------:R-:W-:Y:S01]  /*78840*/  ULDC UR14, c[0x0][0x228] ;  /* 0x00008a00000e7ab9 */ /* 0x000fe20000000800 */
[----:B------:R-:W-:-:S04]  /*78850*/  PRMT R56, R6, 0x7632, R56 ;  /* 0x0000763206387816 */ /* 0x000fc80000000038 */
[----:B------:R0:W-:Y:S01]  /*78860*/  @P5 STG.E.U16 desc[UR6][R46.64], R6 ;  /* 0x000000062e005986 */ /* 0x0001e2000c101506 */
[----:B------:R-:W-:Y:S01]  /*78870*/  VIADD R54, R48, UR8 ;  /* 0x0000000830367c36 */ /* 0x000fe20008000000 */
[----:B------:R-:W-:Y:S01]  /*78880*/  ISETP.LT.AND P4, PT, R58, UR18, !P4 ;  /* 0x000000123a007c0c */ /* 0x000fe2000e781270 */
[----:B------:R-:W-:Y:S01]  /*78890*/  ULDC UR16, c[0x0][0x228] ;  /* 0x00008a0000107ab9 */ /* 0x000fe20000000800 */
[----:B0-----:R-:W2:Y:S01]  /*788a0*/  LDL.LU R6, [R1+0x58] ;  /* 0x0000580001067983 */ /* 0x001ea20000300800 */
[----:B------:R-:W-:Y:S01]  /*788b0*/  IMAD.WIDE R48, R48, 0x2, R44 ;  /* 0x0000000230307825 */ /* 0x000fe200078e022c */
[----:B------:R-:W-:Y:S01]  /*788c0*/  ISETP.GE.AND P5, PT, R55, UR10, PT ;  /* 0x0000000a37007c0c */ /* 0x000fe2000bfa6270 */
[----:B------:R-:W-:Y:S01]  /*788d0*/  ULDC UR10, c[0x0][0x228] ;  /* 0x00008a00000a7ab9 */ /* 0x000fe20000000800 */
[----:B------:R-:W-:Y:S01]  /*788e0*/  ULDC UR8, c[0x0][0x22c] ;  /* 0x00008b0000087ab9 */ /* 0x000fe20000000800 */
[----:B------:R-:W-:Y:S01]  /*788f0*/  IMAD.WIDE R50, R54, 0x2, R2 ;  /* 0x0000000236327825 */ /* 0x000fe200078e0202 */
[----:B------:R0:W-:Y:S01]  /*78900*/  @P0 STG.E.U16 desc[UR6][R48.64], R56 ;  /* 0x0000003830000986 */ /* 0x0001e2000c101506 */
[----:B------:R-:W-:-:S02]  /*78910*/  ULDC UR18, c[0x0][0x228] ;  /* 0x00008a0000127ab9 */ /* 0x000fc40000000800 */
[----:B------:R-:W-:Y:S01]  /*78920*/  IMAD.WIDE R52, R54, 0x2, R44 ;  /* 0x0000000236347825 */ /* 0x000fe200078e022c */
[----:B---3--:R-:W-:Y:S01]  /*78930*/  PRMT R57, R5, 0x7632, R57 ;  /* 0x0000763205397816 */ /* 0x008fe20000000039 */
[----:B------:R1:W-:Y:S02]  /*78940*/  @P6 STG.E.U16 desc[UR6][R50.64], R5 ;  /* 0x0000000532006986 */ /* 0x0003e4000c101506 */
[----:B------:R-:W-:Y:S02]  /*78950*/  VIADD R46, R60, 0x69 ;  /* 0x000000693c2e7836 */ /* 0x000fe40000000000 */
        /* <DEDUP_REMOVED lines=9> */
[C---:B---3--:R-:W-:Y:S01]  /*789f0*/  VIADD R52, R48.reuse, UR4 ;  /* 0x0000000430347c36 */ /* 0x048fe20008000000 */
[----:B------:R-:W-:Y:S01]  /*78a00*/  ULDC UR8, c[0x0][0x22c] ;  /* 0x00008b0000087ab9 */ /* 0x000fe20000000800 */
[----:B------:R-:W-:Y:S01]  /*78a10*/  IMAD.WIDE R48, R48, 0x2, R44 ;  /* 0x0000000230307825 */ /* 0x000fe200078e022c */
[----:B------:R-:W-:Y:S01]  /*78a20*/  ULDC UR10, c[0x0][0x228] ;  /* 0x00008a00000a7ab9 */ /* 0x000fe20000000800 */
[----:B------:R-:W-:Y:S01]  /*78a30*/  ULDC UR12, c[0x0][0x228] ;  /* 0x00008a00000c7ab9 */ /* 0x000fe20000000800 */
[----:B------:R-:W-:Y:S01]  /*78a40*/  ULDC UR4, c[0x0][0x22c] ;  /* 0x00008b0000047ab9 */ /* 0x000fe20000000800 */
[----:B------:R-:W-:Y:S01]  /*78a50*/  IMAD.WIDE R50, R52, 0x2, R2 ;  /* 0x0000000234327825 */ /* 0x000fe200078e0202 */
[----:B------:R-:W-:Y:S01]  /*78a60*/  ULDC UR14, c[0x0][0x228] ;  /* 0x00008a00000e7ab9 */ /* 0x000fe20000000800 */
[----:B------:R-:W-:Y:S01]  /*78a70*/  PRMT R54, R4, 0x7632, R54 ;  /* 0x0000763204367816 */ /* 0x000fe20000000036 */
[----:B------:R0:W-:Y:S04]  /*78a80*/  @P4 STG.E.U16 desc[UR6][R46.64], R4 ;  /* 0x000000042e004986 */ /* 0x0001e8000c101506 */
[----:B0-----:R-:W3:Y:S01]  /*78a90*/  LDL.LU R4, [R1+0x5c] ;  /* 0x00005c0001047983 */ /* 0x001ee20000300800 */
[----:B------:R-:W-:-:S03]  /*78aa0*/  VIADD R47, R60, 0x6b ;  /* 0x0000006b3c2f7836 */ /* 0x000fc60000000000 */
[----:B------:R-:W-:Y:S02]  /*78ab0*/  @P2 STG.E.U16 desc[UR6][R48.64], R54 ;  /* 0x0000003630002986 */ /* 0x000fe4000c101506 */
[----:B------:R-:W-:Y:S01]  /*78ac0*/  ISETP.GE.AND P2, PT, R47, UR8, PT ;  /* 0x000000082f007c0c */ /* 0x000fe2000bf46270 */
[----:B------:R-:W-:Y:S01]  /*78ad0*/  VIADD R53, R60, 0x6a ;  /* 0x0000006a3c357836 */ /* 0x000fe20000000000 */
[----:B------:R-:W-:Y:S01]  /*78ae0*/  ISETP.LT.AND P1, PT, R58, UR10, !P1 ;  /* 0x0000000a3a007c0c */ /* 0x000fe2000cf21270 */
[----:B------:R0:W-:Y:S01]  /*78af0*/  @P6 STG.E.U16 desc[UR6][R50.64], R61 ;  /* 0x0000003d32006986 */ /* 0x0001e2000c101506 */
[----:B------:R-:W-:Y:S01]  /*78b00*/  PRMT R47, R61, 0x7632, R47 ;  /* 0x000076323d2f7816 */ /* 0x000fe2000000002f */
[----:B------:R-:W-:Y:S01]  /*78b10*/  ULDC UR10, c[0x0][0x228] ;  /* 0x00008a00000a7ab9 */ /* 0x000fe20000000800 */
[----:B------:R-:W-:Y:S01]  /*78b20*/  ULDC UR8, c[0x0][0x248] ;  /* 0x0000920000087ab9 */ /* 0x000fe20000000800 */
[----:B0-----:R-:W3:Y:S01]  /*78b30*/  LDL.LU R61, [R1+0x4c] ;  /* 0x00004c00013d7983 */ /* 0x001ee20000300800 */
[----:B------:R-:W-:Y:S01]  /*78b40*/  ISETP.LT.AND P6, PT, R59, UR12, !P5 ;  /* 0x0000000c3b007c0c */ /* 0x000fe2000efc1270 */
[----:B------:R-:W-:Y:S01]  /*78b50*/  IMAD.WIDE R48, R52, 0x2, R44 ;  /* 0x0000000234307825 */ /* 0x000fe200078e022c */
[----:B------:R-:W-:Y:S01]  /*78b60*/  ISETP.GE.AND P4, PT, R53, UR4, PT ;  /* 0x0000000435007c0c */ /* 0x000fe2000bf86270 */
[----:B------:R-:W-:Y:S01]  /*78b70*/  ULDC UR4, c[0x0][0x248] ;  /* 0x0000920000047ab9 */ /* 0x000fe20000000800 */
[----:B------:R-:W-:Y:S01]  /*78b80*/  ISETP.LT.AND P5, PT, R58, UR14, !P5 ;  /* 0x0000000e3a007c0c */ /* 0x000fe2000efa1270 */
[----:B------:R-:W-:Y:S01]  /*78b90*/  VIADD R46, R52, UR4 ;  /* 0x00000004342e7c36 */ /* 0x000fe20008000000 */
[----:B------:R-:W-:Y:S01]  /*78ba0*/  PRMT R55, R11, 0x7632, R55 ;  /* 0x000076320b377816 */ /* 0x000fe20000000037 */
[----:B------:R-:W-:Y:S01]  /*78bb0*/  VIADD R54, R60, 0x6c ;  /* 0x0000006c3c367836 */ /* 0x000fe20000000000 */
[----:B------:R0:W-:Y:S01]  /*78bc0*/  @P1 STG.E.U16 desc[UR6][R48.64], R47 ;  /* 0x0000002f30001986 */ /* 0x0001e2000c101506 */
[C---:B------:R-:W-:Y:S01]  /*78bd0*/  IMAD.WIDE R50, R46.reuse, 0x2, R2 ;  /* 0x000000022e327825 */ /* 0x040fe200078e0202 */
[----:B------:R-:W-:Y:S01]  /*78be0*/  ULDC UR4, c[0x0][0x22c] ;  /* 0x00008b0000047ab9 */ /* 0x000fe20000000800 */
[----:B------:R-:W-:Y:S01]  /*78bf0*/  ULDC UR12, c[0x0][0x228] ;  /* 0x00008a00000c7ab9 */ /* 0x000fe20000000800 */
[----:B------:R-:W3:Y:S01]  /*78c00*/  LDL.LU R10, [R1+0x30] ;  /* 0x00003000010a7983 */ /* 0x000ee20000300800 */
[----:B------:R-:W-:Y:S01]  /*78c10*/  IMAD.WIDE R52, R46, 0x2, R44 ;  /* 0x000000022e347825 */ /* 0x000fe200078e022c */
[----:B------:R-:W-:-:S02]  /*78c20*/  ULDC UR14, c[0x0][0x228] ;  /* 0x00008a00000e7ab9 */ /* 0x000fc40000000800 */
[----:B------:R-:W-:Y:S01]  /*78c30*/  @P6 STG.E.U16 desc[UR6][R50.64], R11 ;  /* 0x0000000b32006986 */ /* 0x000fe2000c101506 */
[----:B------:R-:W-:Y:S01]  /*78c40*/  ISETP.GE.AND P1, PT, R54, UR4, PT ;  /* 0x0000000436007c0c */ /* 0x000fe2000bf26270 */
[----:B------:R-:W-:Y:S02]  /*78c50*/  ULDC UR4, c[0x0][0x248] ;  /* 0x0000920000047ab9 */ /* 0x000fe40000000800 */
[----:B------:R1:W-:Y:S01]  /*78c60*/  @P5 STG.E.U16 desc[UR6][R52.64], R55 ;  /* 0x0000003734005986 */ /* 0x0003e2000c101506 */
[C---:B------:R-:W-:Y:S01]  /*78c70*/  ISETP.LT.AND P5, PT, R59.reuse, UR10, !P0 ;  /* 0x0000000a3b007c0c */ /* 0x040fe2000c7a1270 */
[----:B0-----:R-:W-:Y:S01]  /*78c80*/  VIADD R48, R46, UR4 ;  /* 0x000000042e307c36 */ /* 0x001fe20008000000 */
[----:B------:R-:W-:Y:S01]  /*78c90*/  ISETP.LT.AND P0, PT, R58, UR12, !P0 ;  /* 0x0000000c3a007c0c */ /* 0x000fe2000c701270 */
[----:B------:R-:W-:Y:S01]  /*78ca0*/  ULDC UR10, c[0x0][0x228] ;  /* 0x00008a00000a7ab9 */ /* 0x000fe20000000800 */
[----:B------:R-:W-:Y:S01]  /*78cb0*/  ISETP.LT.AND P6, PT, R59, UR14, !P4 ;  /* 0x0000000e3b007c0c */ /* 0x000fe2000e7c1270 */
[C---:B------:R-:W-:Y:S01]  /*78cc0*/  IMAD.WIDE R46, R48.reuse, 0x2, R2 ;  /* 0x00000002302e7825 */ /* 0x040fe200078e0202 */
[----:B------:R-:W-:Y:S01]  /*78cd0*/  IADD3 R54, R48, UR8, RZ ;  /* 0x0000000830367c10 */ /* 0x000fe2000fffe0ff */
[----:B------:R-:W-:Y:S01]  /*78ce0*/  ULDC UR4, c[0x0][0x22c] ;  /* 0x00008b0000047ab9 */ /* 0x000fe20000000800 */
[----:B------:R-:W-:-:S02]  /*78cf0*/  ISETP.LT.AND P4, PT, R58, UR16, !P4 ;  /* 0x000000103a007c0c */ /* 0x000fc4000e781270 */
[----:B------:R-:W-:Y:S01]  /*78d00*/  PRMT R56, R9, 0x7632, R56 ;  /* 0x0000763209387816 */ /* 0x000fe20000000038 */
[----:B-1----:R-:W-:Y:S01]  /*78d10*/  VIADD R55, R60, 0x6d ;  /* 0x0000006d3c377836 */ /* 0x002fe20000000000 */
[----:B------:R-:W-:Y:S01]  /*78d20*/  ULDC UR8, c[0x0][0x22c] ;  /* 0x00008b0000087ab9 */ /* 0x000fe20000000800 */
[----:B------:R0:W-:Y:S01]  /*78d30*/  @P5 STG.E.U16 desc[UR6][R46.64], R9 ;  /* 0x000000092e005986 */ /* 0x0001e2000c101506 */
[----:B------:R-:W-:Y:S01]  /*78d40*/  IMAD.WIDE R48, R48, 0x2, R44 ;  /* 0x0000000230307825 */ /* 0x000fe200078e022c */
[----:B------:R-:W-:Y:S01]  /*78d50*/  ULDC UR12, c[0x0][0x228] ;  /* 0x00008a00000c7ab9 */ /* 0x000fe20000000800 */
[----:B------:R-:W-:Y:S01]  /*78d60*/  ULDC UR14, c[0x0][0x228] ;  /* 0x00008a00000e7ab9 */ /* 0x000fe20000000800 */
[----:B------:R-:W-:Y:S01]  /*78d70*/  ULDC UR16, c[0x0][0x228] ;  /* 0x00008a0000107ab9 */ /* 0x000fe20000000800 */
[C---:B------:R-:W-:Y:S01]  /*78d80*/  IMAD.WIDE R50, R54.reuse, 0x2, R2 ;  /* 0x0000000236327825 */ /* 0x040fe200078e0202 */
[----:B0-----:R-:W3:Y:S03]  /*78d90*/  LDL.LU R9, [R1+0x20] ;  /* 0x0000200001097983 */ /* 0x001ee60000300800 */
[----:B------:R-:W-:Y:S01]  /*78da0*/  IMAD.WIDE R52, R54, 0x2, R44 ;  /* 0x0000000236347825 */ /* 0x000fe200078e022c */
[----:B------:R-:W-:Y:S01]  /*78db0*/  @P0 STG.E.U16 desc[UR6][R48.64], R56 ;  /* 0x0000003830000986 */ /* 0x000fe2000c101506 */
[----:B----4-:R-:W-:-:S03]  /*78dc0*/  PRMT R57, R8, 0x7632, R57 ;  /* 0x0000763208397816 */ /* 0x010fc60000000039 */
[----:B------:R0:W-:Y:S01]  /*78dd0*/  @P6 STG.E.U16 desc[UR6][R50.64], R8 ;  /* 0x0000000832006986 */ /* 0x0001e2000c101506 */
[----:B------:R-:W-:Y:S01]  /*78de0*/  ISETP.GE.AND P5, PT, R55, UR4, PT ;  /* 0x0000000437007c0c */ /* 0x000fe2000bfa6270 */
[----:B------:R-:W-:Y:S02]  /*78df0*/  ULDC UR4, c[0x0][0x248] ;  /* 0x0000920000047ab9 */ /* 0x000fe40000000800 */
[----:B------:R1:W-:Y:S01]  /*78e00*/  @P4 STG.E.U16 desc[UR6][R52.64], R57 ;  /* 0x0000003934004986 */ /* 0x0003e2000c101506 */
[C---:B------:R-:W-:Y:S01]  /*78e10*/  ISETP.LT.AND P4, PT, R59.reuse, UR10, !P2 ;  /* 0x0000000a3b007c0c */ /* 0x040fe2000d781270 */
[----:B------:R-:W-:Y:S02]  /*78e20*/  VIADD R46, R60, 0x6e ;  /* 0x0000006e3c2e7836 */ /* 0x000fe40000000000 */
[----:B0-----:R-:W4:Y:S01]  /*78e30*/  LDL.LU R8, [R1+0x34] ;  /* 0x0000340001087983 */ /* 0x001f220000300800 */
[----:B------:R-:W-:Y:S02]  /*78e40*/  VIADD R48, R54, UR4 ;  /* 0x0000000436307c36 */ /* 0x000fe40008000000 */
        /* <DEDUP_REMOVED lines=10> */
[----:B------:R-:W-:Y:S01]  /*78ef0*/  ULDC UR14, c[0x0][0x228] ;  /* 0x00008a00000e7ab9 */ /* 0x000fe20000000800 */
[----:B------:R-:W-:-:S02]  /*78f00*/  ULDC UR8, c[0x0][0x22c] ;  /* 0x00008b0000087ab9 */ /* 0x000fc40000000800 */
[----:B------:R-:W-:Y:S01]  /*78f10*/  IMAD.WIDE R50, R52, 0x2, R2 ;  /* 0x0000000234327825 */ /* 0x000fe200078e0202 */
[----:B------:R-:W-:Y:S01]  /*78f20*/  ISETP.LT.AND P1, PT, R58, UR10, !P1 ;  /* 0x0000000a3a007c0c */ /* 0x000fe2000cf21270 */
[----:B------:R-:W-:Y:S02]  /*78f30*/  ULDC UR10, c[0x0][0x22c] ;  /* 0x00008b00000a7ab9 */ /* 0x000fe40000000800 */
[C---:B------:R-:W-:Y:S01]  /*78f40*/  VIADD R53, R60.reuse, 0x6f ;  /* 0x0000006f3c357836 */ /* 0x040fe20000000000 */
[----:B--2---:R-:W-:Y:S01]  /*78f50*/  PRMT R54, R7, 0x7632, R54 ;  /* 0x0000763207367816 */ /* 0x004fe20000000036 */
[----:B------:R0:W-:Y:S04]  /*78f60*/  @P4 STG.E.U16 desc[UR6][R46.64], R7 ;  /* 0x000000072e004986 */ /* 0x0001e8000c101506 */
[----:B------:R-:W-:Y:S04]  /*78f70*/  @P2 STG.E.U16 desc[UR6][R48.64], R54 ;  /* 0x0000003630002986 */ /* 0x000fe8000c101506 */
[----:B0-----:R-:W2:Y:S01]  /*78f80*/  LDL.LU R7, [R1+0x24] ;  /* 0x0000240001077983 */ /* 0x001ea20000300800 */
[----:B------:R-:W-:Y:S01]  /*78f90*/  ISETP.GE.AND P4, PT, R53, UR4, PT ;  /* 0x0000000435007c0c */ /* 0x000fe2000bf86270 */
[----:B------:R-:W-:Y:S01]  /*78fa0*/  VIADD R46, R60, 0x70 ;  /* 0x000000703c2e7836 */ /* 0x000fe20000000000 */
[----:B------:R-:W-:Y:S01]  /*78fb0*/  ULDC UR4, c[0x0][0x248] ;  /* 0x0000920000047ab9 */ /* 0x000fe20000000800 */
[----:B------:R0:W-:Y:S01]  /*78fc0*/  @P6 STG.E.U16 desc[UR6][R50.64], R6 ;  /* 0x0000000632006986 */ /* 0x0001e2000c101506 */
[----:B------:R-:W-:-:S02]  /*78fd0*/  PRMT R55, R6, 0x7632, R55 ;  /* 0x0000763206377816 */ /* 0x000fc40000000037 */
[----:B------:R-:W-:Y:S01]  /*78fe0*/  ISETP.LT.AND P6, PT, R59, UR12, !P5 ;  /* 0x0000000c3b007c0c */ /* 0x000fe2000efc1270 */
[----:B------:R-:W-:Y:S01]  /*78ff0*/  VIADD R53, R52, UR4 ;  /* 0x0000000434357c36 */ /* 0x000fe20008000000 */
[----:B0-----:R-:W2:Y:S01]  /*79000*/  LDL.LU R6, [R1+0x38] ;  /* 0x0000380001067983 */ /* 0x001ea20000300800 */
[----:B------:R-:W-:Y:S02]  /*79010*/  ISETP.LT.AND P5, PT, R58, UR14, !P5 ;  /* 0x0000000e3a007c0c */ /* 0x000fe4000efa1270 */
[----:B------:R-:W-:Y:S01]  /*79020*/  ISETP.GE.AND P2, PT, R46, UR8, PT ;  /* 0x000000082e007c0c */ /* 0x000fe2000bf46270 */
[----:B------:R-:W-:Y:S01]  /*79030*/  IMAD.WIDE R46, R52, 0x2, R44 ;  /* 0x00000002342e7825 */ /* 0x000fe200078e022c */
[----:B------:R-:W-:Y:S01]  /*79040*/  ULDC UR4, c[0x0][0x22c] ;  /* 0x00008b0000047ab9 */ /* 0x000fe20000000800 */
[----:B------:R-:W-:Y:S01]  /*79050*/  ULDC UR12, c[0x0][0x228] ;  /* 0x00008a00000c7ab9 */ /* 0x000fe20000000800 */
[----:B------:R-:W-:Y:S01]  /*79060*/  ULDC UR14, c[0x0][0x228] ;  /* 0x00008a00000e7ab9 */ /* 0x000fe20000000800 */
[----:B------:R-:W-:Y:S01]  /*79070*/  IMAD.WIDE R48, R53, 0x2, R2 ;  /* 0x0000000235307825 */ /* 0x000fe200078e0202 */
[----:B------:R-:W-:Y:S01]  /*79080*/  @P1 STG.E.U16 desc[UR6][R46.64], R55 ;  /* 0x000000372e001986 */ /* 0x000fe2000c101506 */
[----:B------:R-:W-:-:S02]  /*79090*/  ULDC UR8, c[0x0][0x248] ;  /* 0x0000920000087ab9 */ /* 0x000fc40000000800 */
[----:B------:R-:W-:Y:S01]  /*790a0*/  IMAD.WIDE R50, R53, 0x2, R44 ;  /* 0x0000000235327825 */ /* 0x000fe200078e022c */
[----:B------:R-:W-:Y:S01]  /*790b0*/  PRMT R52, R5, 0x7632, R52 ;  /* 0x0000763205347816 */ /* 0x000fe20000000034 */
[----:B------:R0:W-:Y:S02]  /*790c0*/  @P6 STG.E.U16 desc[UR6][R48.64], R5 ;  /* 0x0000000530006986 */ /* 0x0001e4000c101506 */
[----:B------:R-:W-:Y:S02]  /*790d0*/  VIADD R54, R60, 0x71 ;  /* 0x000000713c367836 */ /* 0x000fe40000000000 */
[----:B------:R-:W-:Y:S01]  /*790e0*/  @P5 STG.E.U16 desc[UR6][R50.64], R52 ;  /* 0x0000003432005986 */ /* 0x000fe2000c101506 */
[----:B------:R-:W-:Y:S01]  /*790f0*/  ISETP.LT.AND P5, PT, R59, UR12, !P0 ;  /* 0x0000000c3b007c0c */ /* 0x000fe2000c7a1270 */
[----:B------:R-:W-:Y:S01]  /*79100*/  ULDC UR12, c[0x0][0x228] ;  /* 0x00008a00000c7ab9 */ /* 0x000fe20000000800 */
[----:B------:R-:W-:Y:S01]  /*79110*/  ISETP.GE.AND P1, PT, R54, UR4, PT ;  /* 0x0000000436007c0c */ /* 0x000fe2000bf26270 */
[----:B------:R-:W-:Y:S01]  /*79120*/  ULDC UR4, c[0x0][0x248] ;  /* 0x0000920000047ab9 */ /* 0x000fe20000000800 */
[----:B0-----:R-:W2:Y:S01]  /*79130*/  LDL.LU R5, [R1+0x28] ;  /* 0x0000280001057983 */ /* 0x001ea20000300800 */
[----:B------:R-:W-:-:S02]  /*79140*/  IADD3 R48, R53, UR4, RZ ;  /* 0x0000000435307c10 */ /* 0x000fc4000fffe0ff */
[----:B---3--:R-:W-:-:S03]  /*79150*/  PRMT R56, R4, 0x7632, R56 ;  /* 0x0000763204387816 */ /* 0x008fc60000000038 */
[----:B------:R-:W-:Y:S01]  /*79160*/  IMAD.WIDE R46, R48, 0x2, R2 ;  /* 0x00000002302e7825 */ /* 0x000fe200078e0202 */
[----:B------:R-:W-:Y:S01]  /*79170*/  ISETP.LT.AND P0, PT, R58, UR14, !P0 ;  /* 0x0000000e3a007c0c */ /* 0x000fe2000c701270 */
[----:B------:R-:W-:Y:S01]  /*79180*/  ULDC UR4, c[0x0][0x248] ;  /* 0x0000920000047ab9 */ /* 0x000fe20000000800 */
[----:B------:R-:W-:Y:S01]  /*79190*/  ISETP.LT.AND P6, PT, R59, UR16, !P4 ;  /* 0x000000103b007c0c */ /* 0x000fe2000e7c1270 */
[C---:B------:R-:W-:Y:S01]  /*791a0*/  VIADD R54, R48.reuse, UR8 ;  /* 0x0000000830367c36 */ /* 0x040fe20008000000 */
[----:B------:R0:W-:Y:S01]  /*791b0*/  @P5 STG.E.U16 desc[UR6][R46.64], R4 ;  /* 0x000000042e005986 */ /* 0x0001e2000c101506 */
[----:B------:R-:W-:Y:S01]  /*791c0*/  IMAD.WIDE R48, R48, 0x2, R44 ;  /* 0x0000000230307825 */ /* 0x000fe200078e022c */
[----:B------:R-:W-:Y:S02]  /*791d0*/  PRMT R57, R61, 0x7632, R57 ;  /* 0x000076323d397816 */ /* 0x000fe40000000039 */
[----:B0-----:R-:W3:Y:S01]  /*791e0*/  LDL.LU R4, [R1+0x3c] ;  /* 0x00003c0001047983 */ /* 0x001ee20000300800 */
[----:B------:R-:W-:Y:S01]  /*791f0*/  IMAD.WIDE R50, R54, 0x2, R2 ;  /* 0x0000000236327825 */ /* 0x000fe200078e0202 */
[----:B------:R-:W-:Y:S01]  /*79200*/  ISETP.LT.AND P4, PT, R58, UR18, !P4 ;  /* 0x000000123a007c0c */ /* 0x000fe2000e781270 */
[----:B------:R-:W-:-:S02]  /*79210*/  ULDC UR14, c[0x0][0x228] ;  /* 0x00008a00000e7ab9 */ /* 0x000fc40000000800 */
[----:B------:R-:W-:Y:S01]  /*79220*/  @P0 STG.E.U16 desc[UR6][R48.64], R56 ;  /* 0x0000003830000986 */ /* 0x000fe2000c101506 */
[----:B------:R-:W-:Y:S01]  /*79230*/  VIADD R55, R60, 0x72 ;  /* 0x000000723c377836 */ /* 0x000fe20000000000 */
[----:B------:R-:W-:Y:S01]  /*79240*/  ULDC UR8, c[0x0][0x22c] ;  /* 0x00008b0000087ab9 */ /* 0x000fe20000000800 */
[----:B------:R-:W-:Y:S01]  /*79250*/  IMAD.WIDE R52, R54, 0x2, R44 ;  /* 0x0000000236347825 */ /* 0x000fe200078e022c */
[----:B------:R0:W-:Y:S01]  /*79260*/  @P6 STG.E.U16 desc[UR6][R50.64], R61 ;  /* 0x0000003d32006986 */ /* 0x0001e2000c101506 */
[----:B------:R-:W-:Y:S01]  /*79270*/  ULDC UR16, c[0x0][0x228] ;  /* 0x00008a0000107ab9 */ /* 0x000fe20000000800 */
[----:B------:R-:W-:Y:S02]  /*79280*/  ULDC UR18, c[0x0][0x228] ;  /* 0x00008a0000127ab9 */ /* 0x000fe40000000800 */
[----:B0-----:R-:W3:Y:S01]  /*79290*/  LDL.LU R61, [R1+0x2c] ;  /* 0x00002c00013d7983 */ /* 0x001ee20000300800 */
[----:B------:R-:W-:Y:S01]  /*792a0*/  ISETP.GE.AND P5, PT, R55, UR10, PT ;  /* 0x0000000a37007c0c */ /* 0x000fe2000bfa6270 */
[----:B------:R-:W-:-:S02]  /*792b0*/  ULDC UR10, c[0x0][0x228] ;  /* 0x00008a00000a7ab9 */ /* 0x000fc40000000800 */
        /* <DEDUP_REMOVED lines=23> */
[----:B------:R-:W-:Y:S01]  /*79430*/  PRMT R55, R9, 0x7632, R55 ;  /* 0x0000763209377816 */ /* 0x000fe20000000037 */
[----:B------:R0:W-:Y:S01]  /*79440*/  @P6 STG.E.U16 desc[UR6][R50.64], R9 ;  /* 0x0000000932006986 */ /* 0x0001e2000c101506 */
[----:B------:R-:W-:Y:S01]  /*79450*/  ISETP.LT.AND P6, PT, R59, UR12, !P5 ;  /* 0x0000000c3b007c0c */ /* 0x000fe2000efc1270 */
[----:B------:R-:W-:Y:S01]  /*79460*/  VIADD R46, R60, 0x75 ;  /* 0x000000753c2e7836 */ /* 0x000fe20000000000 */
[----:B------:R-:W-:Y:S01]  /*79470*/  ISETP.GE.AND P4, PT, R52, UR4, PT ;  /* 0x0000000434007c0c */ /* 0x000fe2000bf86270 */
[----:B------:R-:W-:Y:S01]  /*79480*/  ULDC UR4, c[0x0][0x248] ;  /* 0x0000920000047ab9 */ /* 0x000fe20000000800 */
[----:B------:R-:W-:Y:S01]  /*79490*/  ISETP.LT.AND P5, PT, R58, UR14, !P5 ;  /* 0x0000000e3a007c0c */ /* 0x000fe2000efa1270 */
[C---:B------:R-:W-:Y:S01]  /*794a0*/  VIADD R52, R53.reuse, UR4 ;  /* 0x0000000435347c36 */ /* 0x040fe20008000000 */
[----:B-1----:R-:W-:Y:S01]  /*794b0*/  IADD3 R54, R60, 0x76, RZ ;  /* 0x000000763c367810 */ /* 0x002fe20007ffe0ff */
[----:B------:R-:W-:Y:S01]  /*794c0*/  ULDC UR10, c[0x0][0x228] ;  /* 0x00008a00000a7ab9 */ /* 0x000fe20000000800 */
[----:B0-----:R-:W3:Y:S01]  /*794d0*/  LDL.LU R9, [R1] ;  /* 0x0000000001097983 */ /* 0x001ee20000300800 */
[----:B------:R-:W-:Y:S01]  /*794e0*/  ISETP.GE.AND P2, PT, R46, UR8, PT ;  /* 0x000000082e007c0c */ /* 0x000fe2000bf46270 */
[----:B------:R-:W-:Y:S01]  /*794f0*/  IMAD.WIDE R46, R53, 0x2, R44 ;  /* 0x00000002352e7825 */ /* 0x000fe200078e022c */
[----:B----4-:R-:W-:Y:S01]  /*79500*/  PRMT R53, R8, 0x7632, R53 ;  /* 0x0000763208357816 */ /* 0x010fe20000000035 */
[----:B------:R-:W-:Y:S01]  /*79510*/  ULDC UR4, c[0x0][0x22c] ;  /* 0x00008b0000047ab9 */ /* 0x000fe20000000800 */
[----:B------:R-:W-:Y:S01]  /*79520*/  ULDC UR12, c[0x0][0x228] ;  /* 0x00008a00000c7ab9 */ /* 0x000fe20000000800 */
[C---:B------:R-:W-:Y:S01]  /*79530*/  IMAD.WIDE R48, R52.reuse, 0x2, R2 ;  /* 0x0000000234307825 */ /* 0x040fe200078e0202 */
[----:B------:R0:W-:Y:S01]  /*79540*/  @P1 STG.E.U16 desc[UR6][R46.64], R55 ;  /* 0x000000372e001986 */ /* 0x0001e2000c101506 */
        /* <DEDUP_REMOVED lines=9> */
[----:B------:R-:W-:Y:S01]  /*795e0*/  ISETP.LT.AND P0, PT, R58, UR12, !P0 ;  /* 0x0000000c3a007c0c */ /* 0x000fe2000c701270 */
[----:B0-----:R-:W-:Y:S01]  /*795f0*/  VIADD R55, R60, 0x77 ;  /* 0x000000773c377836 */ /* 0x001fe20000000000 */
        /* <DEDUP_REMOVED lines=9> */
[C---:B------:R-:W-:Y:S01]  /*79690*/  VIADD R54, R48.reuse, UR8 ;  /* 0x0000000830367c36 */ /* 0x040fe20008000000 */
[----:B------:R-:W-:Y:S01]  /*796a0*/  ULDC UR8, c[0x0][0x22c] ;  /* 0x00008b0000087ab9 */ /* 0x000fe20000000800 */
[----:B------:R-:W-:-:S04]  /*796b0*/  IMAD.WIDE R48, R48, 0x2, R44 ;  /* 0x0000000230307825 */ /* 0x000fc800078e022c */
[----:B----4-:R-:W-:-:S04]  /*796c0*/  IMAD.WIDE R50, R54, 0x2, R2 ;  /* 0x0000000236327825 */ /* 0x010fc800078e0202 */
[----:B------:R-:W-:Y:S01]  /*796d0*/  IMAD.WIDE R52, R54, 0x2, R44 ;  /* 0x0000000236347825 */ /* 0x000fe200078e022c */
[----:B--2---:R-:W-:Y:S01]  /*796e0*/  PRMT R56, R7, 0x7632, R56 ;  /* 0x0000763207387816 */ /* 0x004fe20000000038 */
[----:B------:R0:W-:Y:S04]  /*796f0*/  @P5 STG.E.U16 desc[UR6][R46.64], R7 ;  /* 0x000000072e005986 */ /* 0x0001e8000c101506 */
[----:B------:R1:W-:Y:S04]  /*79700*/  @P0 STG.E.U16 desc[UR6][R48.64], R56 ;  /* 0x0000003830000986 */ /* 0x0003e8000c101506 */
[----:B0-----:R-:W2:Y:S01]  /*79710*/  LDL.LU R7, [R1+0x4] ;  /* 0x0000040001077983 */ /* 0x001ea20000300800 */
[----:B------:R-:W-:Y:S01]  /*79720*/  ISETP.GE.AND P5, PT, R55, UR4, PT ;  /* 0x0000000437007c0c */ /* 0x000fe2000bfa6270 */
[----:B------:R-:W-:Y:S01]  /*79730*/  ULDC UR4, c[0x0][0x248] ;  /* 0x0000920000047ab9 */ /* 0x000fe20000000800 */
[----:B------:R-:W-:Y:S01]  /*79740*/  VIADD R46, R60, 0x78 ;  /* 0x000000783c2e7836 */ /* 0x000fe20000000000 */
[----:B------:R-:W-:Y:S01]  /*79750*/  PRMT R57, R6, 0x7632, R57 ;  /* 0x0000763206397816 */ /* 0x000fe20000000039 */
[----:B------:R0:W-:Y:S04]  /*79760*/  @P6 STG.E.U16 desc[UR6][R50.64], R6 ;  /* 0x0000000632006986 */ /* 0x0001e8000c101506 */
[----:B------:R4:W-:Y:S01]  /*79770*/  @P4 STG.E.U16 desc[UR6][R52.64], R57 ;  /* 0x0000003934004986 */ /* 0x0009e2000c101506 */
[----:B------:R-:W-:Y:S01]  /*79780*/  ISETP.LT.AND P4, PT, R59, UR10, !P2 ;  /* 0x0000000a3b007c0c */ /* 0x000fe2000d781270 */
[----:B-1----:R-:W-:-:S02]  /*79790*/  VIADD R48, R54, UR4 ;  /* 0x0000000436307c36 */ /* 0x002fc40008000000 */
[----:B0-----:R-:W2:Y:S01]  /*797a0*/  LDL.LU R6, [R1+0x18] ;  /* 0x0000180001067983 */ /* 0x001ea20000300800 */
[----:B------:R-:W-:Y:S01]  /*797b0*/  ISETP.GE.AND P0, PT, R46, UR8, PT ;  /* 0x000000082e007c0c */ /* 0x000fe2000bf06270 */
[----:B------:R-:W-:Y:S01]  /*797c0*/  IMAD.WIDE R46, R48, 0x2, R2 ;  /* 0x00000002302e7825 */ /* 0x000fe200078e0202 */
[----:B------:R-:W-:Y:S01]  /*797d0*/  ISETP.LT.AND P2, PT, R58, UR12, !P2 ;  /* 0x0000000c3a007c0c */ /* 0x000fe2000d741270 */
[----:B------:R-:W-:Y:S01]  /*797e0*/  ULDC UR4, c[0x0][0x248] ;  /* 0x0000920000047ab9 */ /* 0x000fe20000000800 */
[----:B------:R-:W-:Y:S01]  /*797f0*/  ISETP.LT.AND P6, PT, R59, UR14, !P1 ;  /* 0x0000000e3b007c0c */ /* 0x000fe2000cfc1270 */
[----:B----4-:R-:W-:Y:S01]  /*79800*/  VIADD R53, R60, 0x79 ;  /* 0x000000793c357836 */ /* 0x010fe20000000000 */
[----:B------:R-:W-:Y:S01]  /*79810*/  ULDC UR10, c[0x0][0x228] ;  /* 0x00008a00000a7ab9 */ /* 0x000fe20000000800 */
[----:B------:R-:W-:Y:S01]  /*79820*/  ULDC UR8, c[0x0][0x22c] ;  /* 0x00008b0000087ab9 */ /* 0x000fe20000000800 */
[----:B------:R-:W-:Y:S01]  /*79830*/  PRMT R54, R5, 0x7632, R54 ;  /* 0x0000763205367816 */ /* 0x000fe20000000036 */
[----:B------:R0:W-:Y:S01]  /*79840*/  @P4 STG.E.U16 desc[UR6][R46.64], R5 ;  /* 0x000000052e004986 */ /* 0x0001e2000c101506 */
[C---:B------:R-:W-:Y:S01]  /*79850*/  VIADD R52, R48.reuse, UR4 ;  /* 0x0000000430347c36 */ /* 0x040fe20008000000 */
[----:B------:R-:W-:Y:S01]  /*79860*/  ULDC UR4, c[0x0][0x22c] ;  /* 0x00008b0000047ab9 */ /* 0x000fe20000000800 */
[----:B------:R-:W-:Y:S01]  /*79870*/  ULDC UR12, c[0x0][0x228] ;  /* 0x00008a00000c7ab9 */ /* 0x000fe20000000800 */
[----:B------:R-:W-:Y:S01]  /*79880*/  ULDC UR14, c[0x0][0x228] ;  /* 0x00008a00000e7ab9 */ /* 0x000fe20000000800 */
[----:B0-----:R-:W4:Y:S01]  /*79890*/  LDL.LU R5, [R1+0x8] ;  /* 0x0000080001057983 */ /* 0x001f220000300800 */
[----:B------:R-:W-:-:S04]  /*798a0*/  IMAD.WIDE R48, R48, 0x2, R44 ;  /* 0x0000000230307825 */ /* 0x000fc800078e022c */
[----:B------:R-:W-:Y:S01]  /*798b0*/  IMAD.WIDE R50, R52, 0x2, R2 ;  /* 0x0000000234327825 */ /* 0x000fe200078e0202 */
[----:B------:R0:W-:Y:S01]  /*798c0*/  @P2 STG.E.U16 desc[UR6][R48.64], R54 ;  /* 0x0000003630002986 */ /* 0x0001e2000c101506 */
[----:B------:R-:W-:Y:S01]  /*798d0*/  ISETP.LT.AND P1, PT, R58, UR10, !P1 ;  /* 0x0000000a3a007c0c */ /* 0x000fe2000cf21270 */
[----:B------:R-:W-:Y:S01]  /*798e0*/  ULDC UR10, c[0x0][0x228] ;  /* 0x00008a00000a7ab9 */ /* 0x000fe20000000800 */
[----:B------:R-:W-:Y:S01]  /*798f0*/  ISETP.GE.AND P4, PT, R53, UR4, PT ;  /* 0x0000000435007c0c */ /* 0x000fe2000bf86270 */
[----:B------:R-:W-:Y:S01]  /*79900*/  ULDC UR4, c[0x0][0x248] ;  /* 0x0000920000047ab9 */ /* 0x000fe20000000800 */
[----:B------:R-:W-:Y:S01]  /*79910*/  VIADD R46, R60, 0x7a ;  /* 0x0000007a3c2e7836 */ /* 0x000fe20000000000 */
[----:B------:R-:W-:Y:S01]  /*79920*/  IADD3 R53, R52, UR4, RZ ;  /* 0x0000000434357c10 */ /* 0x000fe2000fffe0ff */
[----:B------:R-:W-:Y:S01]  /*79930*/  VIADD R55, R60, 0x7b ;  /* 0x0000007b3c377836 */ /* 0x000fe20000000000 */
[----:B------:R-:W-:Y:S02]  /*79940*/  ULDC UR4, c[0x0][0x22c] ;  /* 0x00008b0000047ab9 */ /* 0x000fe40000000800 */
[----:B------:R-:W-:Y:S01]  /*79950*/  ISETP.GE.AND P2, PT, R46, UR8, PT ;  /* 0x000000082e007c0c */ /* 0x000fe2000bf46270 */
[----:B------:R-:W-:Y:S01]  /*79960*/  IMAD.WIDE R46, R52, 0x2, R44 ;  /* 0x00000002342e7825 */ /* 0x000fe200078e022c */
[----:B------:R-:W-:-:S03]  /*79970*/  ULDC UR8, c[0x0][0x248] ;  /* 0x0000920000087ab9 */ /* 0x000fc60000000800 */
[----:B0-----:R-:W-:Y:S01]  /*79980*/  IMAD.WIDE R48, R53, 0x2, R2 ;  /* 0x0000000235307825 */ /* 0x001fe200078e0202 */
[----:B---3--:R0:W-:Y:S01]  /*79990*/  @P6 STG.E.U16 desc[UR6][R50.64], R4 ;  /* 0x0000000432006986 */ /* 0x0081e2000c101506 */
[----:B------:R-:W-:Y:S02]  /*799a0*/  PRMT R54, R4, 0x7632, R54 ;  /* 0x0000763204367816 */ /* 0x000fe40000000036 */
[----:B------:R-:W-:Y:S01]  /*799b0*/  ISETP.LT.AND P6, PT, R59, UR12, !P5 ;  /* 0x0000000c3b007c0c */ /* 0x000fe2000efc1270 */
[----:B------:R-:W-:Y:S01]  /*799c0*/  ULDC UR12, c[0x0][0x228] ;  /* 0x00008a00000c7ab9 */ /* 0x000fe20000000800 */
[----:B0-----:R-:W3:Y:S04]  /*799d0*/  LDL.LU R4, [R1+0x1c] ;  /* 0x00001c0001047983 */ /* 0x001ee80000300800 */
[----:B------:R-:W-:Y:S01]  /*799e0*/  @P1 STG.E.U16 desc[UR6][R46.64], R54 ;  /* 0x000000362e001986 */ /* 0x000fe2000c101506 */
[----:B------:R-:W-:-:S06]  /*799f0*/  PRMT R52, R61, 0x7632, R52 ;  /* 0x000076323d347816 */ /* 0x000fcc0000000034 */
[----:B------:R0:W-:Y:S04]  /*79a00*/  @P6 STG.E.U16 desc[UR6][R48.64], R61 ;  /* 0x0000003d30006986 */ /* 0x0001e8000c101506 */
[----:B0-----:R-:W3:Y:S01]  /*79a10*/  LDL.LU R61, [R1+0xc] ;  /* 0x00000c00013d7983 */ /* 0x001ee20000300800 */
[----:B------:R-:W-:Y:S01]  /*79a20*/  ISETP.LT.AND P5, PT, R58, UR14, !P5 ;  /* 0x0000000e3a007c0c */ /* 0x000fe2000efa1270 */
[----:B------:R-:W-:Y:S01]  /*79a30*/  IMAD.WIDE R50, R53, 0x2, R44 ;  /* 0x0000000235327825 */ /* 0x000fe200078e022c */
[----:B------:R-:W-:Y:S01]  /*79a40*/  ISETP.GE.AND P1, PT, R55, UR4, PT ;  /* 0x0000000437007c0c */ /* 0x000fe2000bf26270 */
[----:B------:R-:W-:Y:S01]  /*79a50*/  ULDC UR4, c[0x0][0x248] ;  /* 0x0000920000047ab9 */ /* 0x000fe20000000800 */
[----:B------:R-:W-:Y:S01]  /*79a60*/  ULDC UR14, c[0x0][0x228] ;  /* 0x00008a00000e7ab9 */ /* 0x000fe20000000800 */
[----:B------:R-:W-:Y:S01]  /*79a70*/  VIADD R48, R53, UR4 ;  /* 0x0000000435307c36 */ /* 0x000fe20008000000 */
[C---:B------:R-:W-:Y:S01]  /*79a80*/  ISETP.LT.AND P6, PT, R59.reuse, UR14, !P4 ;  /* 0x0000000e3b007c0c */ /* 0x040fe2000e7c1270 */
[----:B------:R-:W3:Y:S06]  /*79a90*/  LDL.LU R11, [R1+0x320] ;  /* 0x00032000010b7983 */ /* 0x000eec0000300800 */
[----:B------:R0:W-:Y:S01]  /*79aa0*/  @P5 STG.E.U16 desc[UR6][R50.64], R52 ;  /* 0x0000003432005986 */ /* 0x0001e2000c101506 */
[----:B------:R-:W-:Y:S01]  /*79ab0*/  ISETP.LT.AND P5, PT, R59, UR10, !P0 ;  /* 0x0000000a3b007c0c */ /* 0x000fe2000c7a1270 */
[----:B------:R-:W-:Y:S01]  /*79ac0*/  VIADD R54, R48, UR8 ;  /* 0x0000000830367c36 */ /* 0x000fe20008000000 */
[----:B------:R-:W-:Y:S01]  /*79ad0*/  ISETP.LT.AND P0, PT, R58, UR12, !P0 ;  /* 0x0000000c3a007c0c */ /* 0x000fe2000c701270 */
[----:B------:R-:W-:Y:S01]  /*79ae0*/  IMAD.WIDE R46, R48, 0x2, R2 ;  /* 0x00000002302e7825 */ /* 0x000fe200078e0202 */
[----:B------:R-:W-:Y:S01]  /*79af0*/  ISETP.LT.AND P4, PT, R58, UR16, !P4 ;  /* 0x000000103a007c0c */ /* 0x000fe2000e781270 */
[----:B------:R-:W-:Y:S01]  /*79b00*/  ULDC UR10, c[0x0][0x228] ;  /* 0x00008a00000a7ab9 */ /* 0x000fe20000000800 */
[----:B------:R-:W-:Y:S01]  /*79b10*/  PRMT R56, R10, 0x7632, R56 ;  /* 0x000076320a387816 */ /* 0x000fe20000000038 */
[----:B------:R-:W-:Y:S01]  /*79b20*/  IMAD.WIDE R48, R48, 0x2, R44 ;  /* 0x0000000230307825 */ /* 0x000fe200078e022c */
[----:B------:R-:W-:Y:S01]  /*79b30*/  ULDC UR4, c[0x0][0x22c] ;  /* 0x00008b0000047ab9 */ /* 0x000fe20000000800 */
[----:B------:R-:W-:Y:S01]  /*79b40*/  ULDC UR8, c[0x0][0x22c] ;  /* 0x00008b0000087ab9 */ /* 0x000fe20000000800 */
[----:B------:R-:W-:Y:S01]  /*79b50*/  ULDC UR12, c[0x0][0x228] ;  /* 0x00008a00000c7ab9 */ /* 0x000fe20000000800 */
[C---:B0-----:R-:W-:Y:S01]  /*79b60*/  IMAD.WIDE R50, R54.reuse, 0x2, R2 ;  /* 0x0000000236327825 */ /* 0x041fe200078e0202 */
[----:B------:R-:W-:Y:S01]  /*79b70*/  ULDC UR14, c[0x0][0x228] ;  /* 0x00008a00000e7ab9 */ /* 0x000fe20000000800 */
[----:B------:R0:W-:Y:S01]  /*79b80*/  @P5 STG.E.U16 desc[UR6][R46.64], R10 ;  /* 0x0000000a2e005986 */ /* 0x0001e2000c101506 */
[----:B------:R-:W-:Y:S01]  /*79b90*/  ULDC UR16, c[0x0][0x228] ;  /* 0x00008a0000107ab9 */ /* 0x000fe20000000800 */
[----:B------:R-:W-:-:S02]  /*79ba0*/  IMAD.WIDE R52, R54, 0x2, R44 ;  /* 0x0000000236347825 */ /* 0x000fc400078e022c */
[----:B------:R-:W-:Y:S01]  /*79bb0*/  @P0 STG.E.U16 desc[UR6][R48.64], R56 ;  /* 0x0000003830000986 */ /* 0x000fe2000c101506 */
[----:B------:R-:W-:-:S03]  /*79bc0*/  PRMT R57, R9, 0x7632, R57 ;  /* 0x0000763209397816 */ /* 0x000fc60000000039 */
[----:B------:R1:W-:Y:S01]  /*79bd0*/  @P6 STG.E.U16 desc[UR6][R50.64], R9 ;  /* 0x0000000932006986 */ /* 0x0003e2000c101506 */
[----:B------:R-:W-:-:S03]  /*79be0*/  VIADD R55, R60, 0x7c ;  /* 0x0000007c3c377836 */ /* 0x000fc60000000000 */
[----:B------:R1:W-:Y:S01]  /*79bf0*/  @P4 STG.E.U16 desc[UR6][R52.64], R57 ;  /* 0x0000003934004986 */ /* 0x0003e2000c101506 */
[----:B------:R-:W-:Y:S01]  /*79c00*/  ISETP.LT.AND P4, PT, R59, UR10, !P2 ;  /* 0x0000000a3b007c0c */ /* 0x000fe2000d781270 */
[----:B0-----:R-:W-:Y:S02]  /*79c10*/  VIADD R46, R60, 0x7d ;  /* 0x0000007d3c2e7836 */ /* 0x001fe40000000000 */
[----:B-1----:R-:W3:Y:S01]  /*79c20*/  LDL.LU R9, [R1+0x330] ;  /* 0x0003300001097983 */ /* 0x002ee20000300800 */
[----:B------:R-:W-:Y:S01]  /*79c30*/  ISETP.GE.AND P5, PT, R55, UR4, PT ;  /* 0x0000000437007c0c */ /* 0x000fe2000bfa6270 */
[----:B------:R-:W-:Y:S01]  /*79c40*/  ULDC UR4, c[0x0][0x248] ;  /* 0x0000920000047ab9 */ /* 0x000fe20000000800 */
[----:B------:R-:W-:Y:S01]  /*79c50*/  ISETP.LT.AND P6, PT, R59, UR14, !P1 ;  /* 0x0000000e3b007c0c */ /* 0x000fe2000cfc1270 */
[----:B------:R-:W-:Y:S01]  /*79c60*/  VIADD R48, R54, UR4 ;  /* 0x0000000436307c36 */ /* 0x000fe20008000000 */
[----:B------:R-:W-:Y:S01]  /*79c70*/  ISETP.GE.AND P0, PT, R46, UR8, PT ;  /* 0x000000082e007c0c */ /* 0x000fe2000bf06270 */
[----:B------:R-:W-:Y:S01]  /*79c80*/  ULDC UR4, c[0x0][0x248] ;  /* 0x0000920000047ab9 */ /* 0x000fe20000000800 */
[----:B------:R-:W-:Y:S01]  /*79c90*/  ISETP.LT.AND P2, PT, R58, UR12, !P2 ;  /* 0x0000000c3a007c0c */ /* 0x000fe2000d741270 */
[----:B------:R-:W-:Y:S01]  /*79ca0*/  IMAD.WIDE R46, R48, 0x2, R2 ;  /* 0x00000002302e7825 */ /* 0x000fe200078e0202 */
[----:B------:R-:W-:Y:S01]  /*79cb0*/  PRMT R54, R8, 0x7632, R54 ;  /* 0x0000763208367816 */ /* 0x000fe20000000036 */
        /* <DEDUP_REMOVED lines=8> */
[----:B------:R-:W-:Y:S01]  /*79d40*/  IMAD.WIDE R50, R52, 0x2, R2 ;  /* 0x0000000234327825 */ /* 0x000fe200078e0202 */
[----:B0-----:R-:W3:Y:S03]  /*79d50*/  LDL.LU R8, [R1+0x324] ;  /* 0x0003240001087983 */ /* 0x001ee60000300800 */
[----:B------:R-:W-:Y:S01]  /*79d60*/  VIADD R53, R60, 0x7e ;  /* 0x0000007e3c357836 */ /* 0x000fe20000000000 */
[----:B------:R-:W-:Y:S01]  /*79d70*/  ISETP.LT.AND P1, PT, R58, UR10, !P1 ;  /* 0x0000000a3a007c0c */ /* 0x000fe2000cf21270 */
[C---:B------:R-:W-:Y:S01]  /*79d80*/  VIADD R55, R60.reuse, 0x80 ;  /* 0x000000803c377836 */ /* 0x040fe20000000000 */
[----:B------:R0:W-:Y:S01]  /*79d90*/  @P2 STG.E.U16 desc[UR6][R48.64], R54 ;  /* 0x0000003630002986 */ /* 0x0001e2000c101506 */
[----:B------:R-:W-:Y:S01]  /*79da0*/  IADD3 R46, R60, 0x7f, RZ ;  /* 0x0000007f3c2e7810 */ /* 0x000fe20007ffe0ff */
[----:B------:R-:W-:Y:S01]  /*79db0*/  ULDC UR10, c[0x0][0x22c] ;  /* 0x00008b00000a7ab9 */ /* 0x000fe20000000800 */
[----:B------:R-:W-:Y:S01]  /*79dc0*/  ISETP.GE.AND P4, PT, R53, UR4, PT ;  /* 0x0000000435007c0c */ /* 0x000fe2000bf86270 */
[----:B------:R-:W-:-:S02]  /*79dd0*/  ULDC UR4, c[0x0][0x248] ;  /* 0x0000920000047ab9 */ /* 0x000fc40000000800 */
[----:B------:R-:W-:Y:S01]  /*79de0*/  VIADD R53, R52, UR4 ;  /* 0x0000000434357c36 */ /* 0x000fe20008000000 */
[----:B------:R-:W-:Y:S01]  /*79df0*/  ISETP.GE.AND P2, PT, R46, UR8, PT ;  /* 0x000000082e007c0c */ /* 0x000fe2000bf46270 */
[----:B------:R-:W-:Y:S01]  /*79e00*/  IMAD.WIDE R46, R52, 0x2, R44 ;  /* 0x00000002342e7825 */ /* 0x000fe200078e022c */
[----:B------:R-:W-:Y:S01]  /*79e10*/  ULDC UR4, c[0x0][0x22c] ;  /* 0x00008b0000047ab9 */ /* 0x000fe20000000800 */
[----:B------:R-:W-:Y:S02]  /*79e20*/  ULDC UR8, c[0x0][0x248] ;  /* 0x0000920000087ab9 */ /* 0x000fe40000000800 */
[----:B0-----:R-:W-:Y:S01]  /*79e30*/  IMAD.WIDE R48, R53, 0x2, R2 ;  /* 0x0000000235307825 */ /* 0x001fe200078e0202 */
[----:B--2---:R0:W-:Y:S01]  /*79e40*/  @P6 STG.E.U16 desc[UR6][R50.64], R7 ;  /* 0x0000000732006986 */ /* 0x0041e2000c101506 */
[----:B------:R-:W-:Y:S02]  /*79e50*/  PRMT R54, R7, 0x7632, R54 ;  /* 0x0000763207367816 */ /* 0x000fe40000000036 */
[----:B------:R-:W-:Y:S01]  /*79e60*/  ISETP.LT.AND P6, PT, R59, UR12, !P5 ;  /* 0x0000000c3b007c0c */ /* 0x000fe2000efc1270 */
[----:B------:R-:W-:Y:S01]  /*79e70*/  ULDC UR12, c[0x0][0x228] ;  /* 0x00008a00000c7ab9 */ /* 0x000fe20000000800 */
[----:B------:R-:W-:Y:S01]  /*79e80*/  ISETP.LT.AND P5, PT, R58, UR14, !P5 ;  /* 0x0000000e3a007c0c */ /* 0x000fe2000efa1270 */
[----:B0-----:R-:W2:Y:S01]  /*79e90*/  LDL.LU R7, [R1+0x334] ;  /* 0x0003340001077983 */ /* 0x001ea20000300800 */
[----:B------:R-:W-:Y:S01]  /*79ea0*/  IMAD.WIDE R50, R53, 0x2, R44 ;  /* 0x0000000235327825 */ /* 0x000fe200078e022c */
[----:B------:R-:W-:-:S02]  /*79eb0*/  ULDC UR14, c[0x0][0x228] ;  /* 0x00008a00000e7ab9 */ /* 0x000fc40000000800 */
[----:B------:R0:W-:Y:S01]  /*79ec0*/  @P1 STG.E.U16 desc[UR6][R46.64], R54 ;  /* 0x000000362e001986 */ /* 0x0001e2000c101506 */
[----:B------:R-:W-:Y:S01]  /*79ed0*/  ISETP.GE.AND P1, PT, R55, UR4, PT ;  /* 0x0000000437007c0c */ /* 0x000fe2000bf26270 */
[----:B------:R-:W-:Y:S01]  /*79ee0*/  ULDC UR4, c[0x0][0x248] ;  /* 0x0000920000047ab9 */ /* 0x000fe20000000800 */
[----:B------:R-:W-:-:S03]  /*79ef0*/  PRMT R52, R6, 0x7632, R52 ;  /* 0x0000763206347816 */ /* 0x000fc60000000034 */
[----:B------:R1:W-:Y:S04]  /*79f00*/  @P6 STG.E.U16 desc[UR6][R48.64], R6 ;  /* 0x0000000630006986 */ /* 0x0003e8000c101506 */
[----:B------:R-:W-:Y:S01]  /*79f10*/  @P5 STG.E.U16 desc[UR6][R50.64], R52 ;  /* 0x0000003432005986 */ /* 0x000fe2000c101506 */
[----:B------:R-:W-:Y:S01]  /*79f20*/  ISETP.LT.AND P5, PT, R59, UR12, !P0 ;  /* 0x0000000c3b007c0c */ /* 0x000fe2000c7a1270 */
[----:B0-----:R-:W-:Y:S02]  /*79f30*/  VIADD R54, R60, 0x81 ;  /* 0x000000813c367836 */ /* 0x001fe40000000000 */
[----:B-1----:R-:W-:Y:S01]  /*79f40*/  VIADD R48, R53, UR4 ;  /* 0x0000000435307c36 */ /* 0x002fe20008000000 */
[----:B------:R-:W2:Y:S01]  /*79f50*/  LDL.LU R6, [R1+0x328] ;  /* 0x0003280001067983 */ /* 0x000ea20000300800 */
[----:B------:R-:W-:Y:S01]  /*79f60*/  ISETP.LT.AND P0, PT, R58, UR14, !P0 ;  /* 0x0000000e3a007c0c */ /* 0x000fe2000c701270 */
[----:B------:R-:W-:Y:S01]  /*79f70*/  ULDC UR4, c[0x0][0x248] ;  /* 0x0000920000047ab9 */ /* 0x000fe20000000800 */
[----:B------:R-:W-:Y:S01]  /*79f80*/  IMAD.WIDE R46, R48, 0x2, R2 ;  /* 0x00000002302e7825 */ /* 0x000fe200078e0202 */
[----:B------:R-:W-:Y:S01]  /*79f90*/  ISETP.LT.AND P6, PT, R59, UR16, !P4 ;  /* 0x000000103b007c0c */ /* 0x000fe2000e7c1270 */
[----:B------:R-:W-:Y:S01]  /*79fa0*/  ULDC UR12, c[0x0][0x228] ;  /* 0x00008a00000c7ab9 */ /* 0x000fe20000000800 */
[----:B------:R-:W-:Y:S01]  /*79fb0*/  ULDC UR14, c[0x0][0x228] ;  /* 0x00008a00000e7ab9 */ /* 0x000fe20000000800 */
[----:B----4-:R-:W-:-:S02]  /*79fc0*/  PRMT R57, R5, 0x7632, R57 ;  /* 0x0000763205397816 */ /* 0x010fc40000000039 */
[----:B------:R0:W-:Y:S01]  /*79fd0*/  @P5 STG.E.U16 desc[UR6][R46.64], R5 ;  /* 0x000000052e005986 */ /* 0x0001e2000c101506 */
[----:B------:R-:W-:Y:S01]  /*79fe0*/  VIADD R55, R48, UR8 ;  /* 0x0000000830377c36 */ /* 0x000fe20008000000 */
[----:B------:R-:W-:Y:S01]  /*79ff0*/  ISETP.LT.AND P4, PT, R58, UR18, !P4 ;  /* 0x000000123a007c0c */ /* 0x000fe2000e781270 */
[----:B------:R-:W-:Y:S01]  /*7a000*/  ULDC UR16, c[0x0][0x228] ;  /* 0x00008a0000107ab9 */ /* 0x000fe20000000800 */
[----:B0-----:R-:W4:Y:S01]  /*7a010*/  LDL.LU R5, [R1+0x338] ;  /* 0x0003380001057983 */ /* 0x001f220000300800 */
[----:B------:R-:W-:Y:S01]  /*7a020*/  IMAD.WIDE R48, R48, 0x2, R44 ;  /* 0x0000000230307825 */ /* 0x000fe200078e022c */
[----:B------:R-:W-:Y:S01]  /*7a030*/  ISETP.GE.AND P5, PT, R54, UR10, PT ;  /* 0x0000000a36007c0c */ /* 0x000fe2000bfa6270 */
[----:B------:R-:W-:Y:S01]  /*7a040*/  ULDC UR10, c[0x0][0x228] ;  /* 0x00008a00000a7ab9 */ /* 0x000fe20000000800 */
[----:B------:R-:W-:Y:S01]  /*7a050*/  ULDC UR8, c[0x0][0x22c] ;  /* 0x00008b0000087ab9 */ /* 0x000fe20000000800 */
[----:B------:R-:W-:Y:S01]  /*7a060*/  IMAD.WIDE R50, R55, 0x2, R2 ;  /* 0x0000000237327825 */ /* 0x000fe200078e0202 */
[----:B------:R0:W-:Y:S01]  /*7a070*/  @P0 STG.E.U16 desc[UR6][R48.64], R57 ;  /* 0x0000003930000986 */ /* 0x0001e2000c101506 */
[----:B------:R-:W-:-:S02]  /*7a080*/  ULDC UR18, c[0x0][0x228] ;  /* 0x00008a0000127ab9 */ /* 0x000fc40000000800 */
[----:B------:R-:W-:-:S04]  /*7a090*/  IMAD.WIDE R52, R55, 0x2, R44 ;  /* 0x0000000237347825 */ /* 0x000fc800078e022c */
[----:B------:R-:W-:Y:S02]  /*7a0a0*/  VIADD R46, R60, 0x82 ;  /* 0x000000823c2e7836 */ /* 0x000fe40000000000 */
[----:B0-----:R-:W-:-:S03]  /*7a0b0*/  VIADD R48, R55, UR4 ;  /* 0x0000000437307c36 */ /* 0x001fc60008000000 */
[----:B------:R-:W-:Y:S01]  /*7a0c0*/  ISETP.GE.AND P0, PT, R46, UR8, PT ;  /* 0x000000082e007c0c */ /* 0x000fe2000bf06270 */
[----:B------:R-:W-:Y:S01]  /*7a0d0*/  ULDC UR4, c[0x0][0x248] ;  /* 0x0000920000047ab9 */ /* 0x000fe20000000800 */
[----:B------:R-:W-:Y:S01]  /*7a0e0*/  ULDC UR8, c[0x0][0x22c] ;  /* 0x00008b0000087ab9 */ /* 0x000fe20000000800 */
[----:B------:R-:W-:Y:S01]  /*7a0f0*/  IMAD.WIDE R46, R48, 0x2, R2 ;  /* 0x00000002302e7825 */ /* 0x000fe200078e0202 */
[----:B---3--:R-:W-:Y:S01]  /*7a100*/  PRMT R56, R4, 0x7632, R56 ;  /* 0x0000763204387816 */ /* 0x008fe20000000038 */
[----:B------:R0:W-:Y:S04]  /*7a110*/  @P6 STG.E.U16 desc[UR6][R50.64], R4 ;  /* 0x0000000432006986 */ /* 0x0001e8000c101506 */
[----:B------:R-:W-:Y:S01]  /*7a120*/  @P4 STG.E.U16 desc[UR6][R52.64], R56 ;  /* 0x0000003834004986 */ /* 0x000fe2000c101506 */
[----:B------:R-:W-:Y:S01]  /*7a130*/  ISETP.LT.AND P4, PT, R59, UR10, !P2 ;  /* 0x0000000a3b007c0c */ /* 0x000fe2000d781270 */
[----:B------:R-:W-:-:S02]  /*7a140*/  ULDC UR10, c[0x0][0x228] ;  /* 0x00008a00000a7ab9 */ /* 0x000fc40000000800 */
[----:B0-----:R-:W3:Y:S01]  /*7a150*/  LDL.LU R4, [R1+0x32c] ;  /* 0x00032c0001047983 */ /* 0x001ee20000300800 */
[----:B------:R-:W-:-:S09]  /*7a160*/  PRMT R54, R61, 0x7632, R54 ;  /* 0x000076323d367816 */ /* 0x000fd20000000036 */
[----:B------:R0:W-:Y:S04]  /*7a170*/  @P4 STG.E.U16 desc[UR6][R46.64], R61 ;  /* 0x0000003d2e004986 */ /* 0x0001e8000c101506 */
[----:B0-----:R-:W3:Y:S01]  /*7a180*/  LDL.LU R61, [R1+0x33c] ;  /* 0x00033c00013d7983 */ /* 0x001ee20000300800 */
[----:B------:R-:W-:Y:S02]  /*7a190*/  ISETP.LT.AND P2, PT, R58, UR12, !P2 ;  /* 0x0000000c3a007c0c */ /* 0x000fe4000d741270 */
[----:B------:R-:W-:Y:S01]  /*7a1a0*/  ISETP.LT.AND P6, PT, R59, UR14, !P1 ;  /* 0x0000000e3b007c0c */ /* 0x000fe2000cfc1270 */
[----:B------:R-:W-:Y:S01]  /*7a1b0*/  VIADD R52, R48, UR4 ;  /* 0x0000000430347c36 */ /* 0x000fe20008000000 */
[----:B------:R-:W-:Y:S01]  /*7a1c0*/  IADD3 R53, R60, 0x83, RZ ;  /* 0x000000833c357810 */ /* 0x000fe20007ffe0ff */
[----:B------:R-:W-:Y:S01]  /*7a1d0*/  IMAD.WIDE R48, R48, 0x2, R44 ;  /* 0x0000000230307825 */ /* 0x000fe200078e022c */
[----:B------:R-:W-:Y:S01]  /*7a1e0*/  ULDC UR12, c[0x0][0x228] ;  /* 0x00008a00000c7ab9 */ /* 0x000fe20000000800 */
[----:B------:R-:W-:Y:S01]  /*7a1f0*/  ULDC UR4, c[0x0][0x22c] ;  /* 0x00008b0000047ab9 */ /* 0x000fe20000000800 */
[----:B------:R-:W-:Y:S01]  /*7a200*/  ULDC UR14, c[0x0][0x228] ;  /* 0x00008a00000e7ab9 */ /* 0x000fe20000000800 */
[----:B------:R-:W-:Y:S01]  /*7a210*/  IMAD.WIDE R50, R52, 0x2, R2 ;  /* 0x0000000234327825 */ /* 0x000fe200078e0202 */
[----:B------:R-:W-:Y:S01]  /*7a220*/  ISETP.LT.AND P1, PT, R58, UR10, !P1 ;  /* 0x0000000a3a007c0c */ /* 0x000fe2000cf21270 */
[----:B------:R-:W3:Y:S01]  /*7a230*/  LDL.LU R10, [R1+0x350] ;  /* 0x00035000010a7983 */ /* 0x000ee20000300800 */
[----:B------:R-:W-:Y:S01]  /*7a240*/  ISETP.GE.AND P4, PT, R53, UR4, PT ;  /* 0x0000000435007c0c */ /* 0x000fe2000bf86270 */
[----:B------:R-:W-:Y:S01]  /*7a250*/  VIADD R46, R60, 0x84 ;  /* 0x000000843c2e7836 */ /* 0x000fe20000000000 */
[----:B------:R-:W-:Y:S01]  /*7a260*/  ULDC UR4, c[0x0][0x248] ;  /* 0x0000920000047ab9 */ /* 0x000fe20000000800 */
[----:B------:R0:W-:Y:S01]  /*7a270*/  @P2 STG.E.U16 desc[UR6][R48.64], R54 ;  /* 0x0000003630002986 */ /* 0x0001e2000c101506 */
[----:B------:R-:W-:Y:S01]  /*7a280*/  PRMT R55, R11, 0x7632, R55 ;  /* 0x000076320b377816 */ /* 0x000fe20000000037 */
[----:B------:R-:W-:-:S02]  /*7a290*/  ULDC UR10, c[0x0][0x228] ;  /* 0x00008a00000a7ab9 */ /* 0x000fc40000000800 */
[----:B------:R1:W-:Y:S01]  /*7a2a0*/  @P6 STG.E.U16 desc[UR6][R50.64], R11 ;  /* 0x0000000b32006986 */ /* 0x0003e2000c101506 */
        /* <DEDUP_REMOVED lines=8> */
[----:B------:R-:W-:Y:S01]  /*7a330*/  ULDC UR8, c[0x0][0x248] ;  /* 0x0000920000087ab9 */ /* 0x000fe20000000800 */
[C---:B0-----:R-:W-:Y:S01]  /*7a340*/  IMAD.WIDE R48, R53.reuse, 0x2, R2 ;  /* 0x0000000235307825 */ /* 0x041fe200078e0202 */
[----:B------:R-:W-:Y:S03]  /*7a350*/  @P1 STG.E.U16 desc[UR6][R46.64], R55 ;  /* 0x000000372e001986 */ /* 0x000fe6000c101506 */
[----:B-1----:R-:W-:Y:S01]  /*7a360*/  IMAD.WIDE R50, R53, 0x2, R44 ;  /* 0x0000000235327825 */ /* 0x002fe200078e022c */
[----:B------:R-:W-:Y:S01]  /*7a370*/  PRMT R52, R9, 0x7632, R52 ;  /* 0x0000763209347816 */ /* 0x000fe20000000034 */
[----:B------:R0:W-:Y:S02]  /*7a380*/  @P6 STG.E.U16 desc[UR6][R48.64], R9 ;  /* 0x0000000930006986 */ /* 0x0001e4000c101506 */
[----:B------:R-:W-:-:S02]  /*7a390*/  VIADD R54, R60, 0x85 ;  /* 0x000000853c367836 */ /* 0x000fc40000000000 */
[----:B------:R1:W-:Y:S01]  /*7a3a0*/  @P5 STG.E.U16 desc[UR6][R50.64], R52 ;  /* 0x0000003432005986 */ /* 0x0003e2000c101506 */
[----:B------:R-:W-:Y:S01]  /*7a3b0*/  ISETP.LT.AND P5, PT, R59, UR10, !P0 ;  /* 0x0000000a3b007c0c */ /* 0x000fe2000c7a1270 */
[----:B------:R-:W-:Y:S01]  /*7a3c0*/  ULDC UR10, c[0x0][0x228] ;  /* 0x00008a00000a7ab9 */ /* 0x000fe20000000800 */
[----:B------:R-:W-:Y:S01]  /*7a3d0*/  ISETP.GE.AND P1, PT, R54, UR4, PT ;  /* 0x0000000436007c0c */ /* 0x000fe2000bf26270 */
[----:B------:R-:W-:Y:S02]  /*7a3e0*/  ULDC UR4, c[0x0][0x248] ;  /* 0x0000920000047ab9 */ /* 0x000fe40000000800 */
[----:B0-----:R-:W-:Y:S01]  /*7a3f0*/  VIADD R48, R53, UR4 ;  /* 0x0000000435307c36 */ /* 0x001fe20008000000 */
[----:B------:R-:W3:Y:S01]  /*7a400*/  LDL.LU R9, [R1+0x340] ;  /* 0x0003400001097983 */ /* 0x000ee20000300800 */
[----:B------:R-:W-:Y:S02]  /*7a410*/  ISETP.LT.AND P0, PT, R58, UR12, !P0 ;  /* 0x0000000c3a007c0c */ /* 0x000fe4000c701270 */
[----:B------:R-:W-:Y:S01]  /*7a420*/  PRMT R56, R8, 0x7632, R56 ;  /* 0x0000763208387816 */ /* 0x000fe20000000038 */
[----:B------:R-:W-:Y:S01]  /*7a430*/  IMAD.WIDE R46, R48, 0x2, R2 ;  /* 0x00000002302e7825 */ /* 0x000fe200078e0202 */
[----:B------:R-:W-:Y:S01]  /*7a440*/  ISETP.LT.AND P6, PT, R59, UR14, !P4 ;  /* 0x0000000e3b007c0c */ /* 0x000fe2000e7c1270 */
[----:B------:R-:W-:Y:S01]  /*7a450*/  ULDC UR4, c[0x0][0x22c] ;  /* 0x00008b0000047ab9 */ /* 0x000fe20000000800 */
[----:B------:R-:W-:Y:S01]  /*7a460*/  ISETP.LT.AND P4, PT, R58, UR16, !P4 ;  /* 0x000000103a007c0c */ /* 0x000fe2000e781270 */
[C---:B------:R-:W-:Y:S01]  /*7a470*/  VIADD R54, R48.reuse, UR8 ;  /* 0x0000000830367c36 */ /* 0x040fe20008000000 */
[----:B------:R0:W-:Y:S01]  /*7a480*/  @P5 STG.E.U16 desc[UR6][R46.64], R8 ;  /* 0x000000082e005986 */ /* 0x0001e2000c101506 */
[----:B------:R-:W-:Y:S01]  /*7a490*/  IMAD.WIDE R48, R48, 0x2, R44 ;  /* 0x0000000230307825 */ /* 0x000fe200078e022c */
[----:B------:R-:W-:Y:S01]  /*7a4a0*/  ULDC UR8, c[0x0][0x22c] ;  /* 0x00008b0000087ab9 */ /* 0x000fe20000000800 */
[----:B------:R-:W-:Y:S01]  /*7a4b0*/  ULDC UR12, c[0x0][0x228] ;  /* 0x00008a00000c7ab9 */ /* 0x000fe20000000800 */
[----:B------:R-:W-:Y:S01]  /*7a4c0*/  ULDC UR14, c[0x0][0x228] ;  /* 0x00008a00000e7ab9 */ /* 0x000fe20000000800 */
[C---:B-1----:R-:W-:Y:S01]  /*7a4d0*/  IMAD.WIDE R50, R54.reuse, 0x2, R2 ;  /* 0x0000000236327825 */ /* 0x042fe200078e0202 */
[----:B------:R-:W-:Y:S01]  /*7a4e0*/  ULDC UR16, c[0x0][0x228] ;  /* 0x00008a0000107ab9 */ /* 0x000fe20000000800 */
[----:B0-----:R-:W3:Y:S02]  /*7a4f0*/  LDL.LU R8, [R1+0x354] ;  /* 0x0003540001087983 */ /* 0x001ee40000300800 */
[----:B------:R-:W-:-:S02]  /*7a500*/  IMAD.WIDE R52, R54, 0x2, R44 ;  /* 0x0000000236347825 */ /* 0x000fc400078e022c */
[----:B------:R0:W-:Y:S02]  /*7a510*/  @P0 STG.E.U16 desc[UR6][R48.64], R56 ;  /* 0x0000003830000986 */ /* 0x0001e4000c101506 */
[C---:B------:R-:W-:Y:S02]  /*7a520*/  VIADD R55, R60.reuse, 0x86 ;  /* 0x000000863c377836 */ /* 0x040fe40000000000 */
[----:B------:R-:W-:-:S03]  /*7a530*/  VIADD R46, R60, 0x87 ;  /* 0x000000873c2e7836 */ /* 0x000fc60000000000 */
[----:B------:R-:W-:Y:S01]  /*7a540*/  ISETP.GE.AND P5, PT, R55, UR4, PT ;  /* 0x0000000437007c0c */ /* 0x000fe2000bfa6270 */
[----:B------:R-:W-:Y:S01]  /*7a550*/  ULDC UR4, c[0x0][0x248] ;  /* 0x0000920000047ab9 */ /* 0x000fe20000000800 */
        /* <DEDUP_REMOVED lines=17> */
[C---:B-1----:R-:W-:Y:S01]  /*7a670*/  IADD3 R52, R48.reuse, UR4, RZ ;  /* 0x0000000430347c10 */ /* 0x042fe2000fffe0ff */
[----:B------:R-:W-:Y:S01]  /*7a680*/  IMAD.WIDE R48, R48, 0x2, R44 ;  /* 0x0000000230307825 */ /* 0x000fe200078e022c */
[----:B------:R-:W-:Y:S01]  /*7a690*/  ULDC UR4, c[0x0][0x22c] ;  /* 0x00008b0000047ab9 */ /* 0x000fe20000000800 */
[----:B------:R-:W-:Y:S02]  /*7a6a0*/  ULDC UR14, c[0x0][0x228] ;  /* 0x00008a00000e7ab9 */ /* 0x000fe40000000800 */
[----:B------:R-:W-:Y:S01]  /*7a6b0*/  IMAD.WIDE R50, R52, 0x2, R2 ;  /* 0x0000000234327825 */ /* 0x000fe200078e0202 */
[----:B0-----:R-:W2:Y:S03]  /*7a6c0*/  LDL.LU R6, [R1+0x358] ;  /* 0x0003580001067983 */ /* 0x001ea60000300800 */
[----:B------:R-:W-:Y:S01]  /*7a6d0*/  VIADD R53, R60, 0x88 ;  /* 0x000000883c357836 */ /* 0x000fe20000000000 */
[----:B------:R0:W-:Y:S01]  /*7a6e0*/  @P2 STG.E.U16 desc[UR6][R48.64], R54 ;  /* 0x0000003630002986 */ /* 0x0001e2000c101506 */
[----:B------:R-:W-:Y:S01]  /*7a6f0*/  ISETP.LT.AND P1, PT, R58, UR8, !P1 ;  /* 0x000000083a007c0c */ /* 0x000fe2000cf21270 */
[----:B------:R-:W-:-:S02]  /*7a700*/  VIADD R46, R60, 0x89 ;  /* 0x000000893c2e7836 */ /* 0x000fc40000000000 */
[----:B------:R-:W-:Y:S01]  /*7a710*/  ISETP.GE.AND P4, PT, R53, UR4, PT ;  /* 0x0000000435007c0c */ /* 0x000fe2000bf86270 */
[----:B------:R-:W-:Y:S01]  /*7a720*/  ULDC UR4, c[0x0][0x248] ;  /* 0x0000920000047ab9 */ /* 0x000fe20000000800 */
[----:B------:R-:W-:Y:S01]  /*7a730*/  ULDC UR8, c[0x0][0x22c] ;  /* 0x00008b0000087ab9 */ /* 0x000fe20000000800 */
[----:B----4-:R1:W-:Y:S01]  /*7a740*/  @P6 STG.E.U16 desc[UR6][R50.64], R5 ;  /* 0x0000000532006986 */ /* 0x0103e2000c101506 */
[----:B0-----:R-:W-:Y:S02]  /*7a750*/  PRMT R54, R5, 0x7632, R54 ;  /* 0x0000763205367816 */ /* 0x001fe40000000036 */
[----:B------:R-:W-:Y:S01]  /*7a760*/  ISETP.LT.AND P6, PT, R59, UR10, !P5 ;  /* 0x0000000a3b007c0c */ /* 0x000fe2000efc1270 */
[----:B------:R-:W-:Y:S01]  /*7a770*/  VIADD R53, R52, UR4 ;  /* 0x0000000434357c36 */ /* 0x000fe20008000000 */
[----:B-1----:R-:W4:Y:S01]  /*7a780*/  LDL.LU R5, [R1+0x348] ;  /* 0x0003480001057983 */ /* 0x002f220000300800 */
[----:B------:R-:W-:Y:S02]  /*7a790*/  ISETP.LT.AND P5, PT, R58, UR12, !P5 ;  /* 0x0000000c3a007c0c */ /* 0x000fe4000efa1270 */
        /* <DEDUP_REMOVED lines=11> */
[----:B---3--:R-:W-:Y:S01]  /*7a850*/  PRMT R52, R4, 0x7632, R52 ;  /* 0x0000763204347816 */ /* 0x008fe20000000034 */
        /* <DEDUP_REMOVED lines=17> */
[----:B------:R-:W-:Y:S01]  /*7a970*/  PRMT R57, R10, 0x7632, R57 ;  /* 0x000076320a397816 */ /* 0x000fe20000000039 */
[----:B------:R-:W-:Y:S01]  /*7a980*/  ULDC UR8, c[0x0][0x22c] ;  /* 0x00008b0000087ab9 */ /* 0x000fe20000000800 */
[----:B------:R-:W-:Y:S01]  /*7a990*/  ULDC UR14, c[0x0][0x228] ;  /* 0x00008a00000e7ab9 */ /* 0x000fe20000000800 */
[----:B0-----:R-:W3:Y:S01]  /*7a9a0*/  LDL.LU R61, [R1+0x34c] ;  /* 0x00034c00013d7983 */ /* 0x001ee20000300800 */
[----:B------:R-:W-:-:S04]  /*7a9b0*/  IMAD.WIDE R50, R54, 0x2, R2 ;  /* 0x0000000236327825 */ /* 0x000fc800078e0202 */
[----:B------:R-:W-:Y:S01]  /*7a9c0*/  IMAD.WIDE R52, R54, 0x2, R44 ;  /* 0x0000000236347825 */ /* 0x000fe200078e022c */
[----:B------:R-:W3:Y:S01]  /*7a9d0*/  LDL.LU R11, [R1+0x370] ;  /* 0x00037000010b7983 */ /* 0x000ee20000300800 */
[----:B------:R-:W-:Y:S01]  /*7a9e0*/  ISETP.GE.AND P5, PT, R55, UR4, PT ;  /* 0x0000000437007c0c */ /* 0x000fe2000bfa6270 */
[----:B------:R-:W-:Y:S01]  /*7a9f0*/  ULDC UR4, c[0x0][0x248] ;  /* 0x0000920000047ab9 */ /* 0x000fe20000000800 */
[----:B------:R-:W-:Y:S01]  /*7aa00*/  VIADD R46, R60, 0x8c ;  /* 0x0000008c3c2e7836 */ /* 0x000fe20000000000 */
[----:B------:R0:W-:Y:S01]  /*7aa10*/  @P0 STG.E.U16 desc[UR6][R48.64], R56 ;  /* 0x0000003830000986 */ /* 0x0001e2000c101506 */
[----:B------:R-:W-:-:S03]  /*7aa20*/  ULDC UR16, c[0x0][0x228] ;  /* 0x00008a0000107ab9 */ /* 0x000fc60000000800 */
[----:B------:R-:W-:Y:S04]  /*7aa30*/  @P6 STG.E.U16 desc[UR6][R50.64], R10 ;  /* 0x0000000a32006986 */ /* 0x000fe8000c101506 */
[----:B------:R1:W-:Y:S01]  /*7aa40*/  @P4 STG.E.U16 desc[UR6][R52.64], R57 ;  /* 0x0000003934004986 */ /* 0x0003e2000c101506 */
[C---:B------:R-:W-:Y:S01]  /*7aa50*/  ISETP.LT.AND P4, PT, R59.reuse, UR10, !P2 ;  /* 0x0000000a3b007c0c */ /* 0x040fe2000d781270 */
[----:B------:R-:W-:Y:S01]  /*7aa60*/  ULDC UR10, c[0x0][0x228] ;  /* 0x00008a00000a7ab9 */ /* 0x000fe20000000800 */
[----:B0-----:R-:W-:Y:S01]  /*7aa70*/  IADD3 R48, R54, UR4, RZ ;  /* 0x0000000436307c10 */ /* 0x001fe2000fffe0ff */
[----:B------:R-:W-:Y:S01]  /*7aa80*/  ULDC UR4, c[0x0][0x248] ;  /* 0x0000920000047ab9 */ /* 0x000fe20000000800 */
[----:B------:R-:W-:Y:S01]  /*7aa90*/  ISETP.GE.AND P0, PT, R46, UR8, PT ;  /* 0x000000082e007c0c */ /* 0x000fe2000bf06270 */
[----:B------:R-:W-:Y:S01]  /*7aaa0*/  ULDC UR8, c[0x0][0x22c] ;  /* 0x00008b0000087ab9 */ /* 0x000fe20000000800 */
[----:B------:R-:W-:Y:S01]  /*7aab0*/  ISETP.LT.AND P2, PT, R58, UR12, !P2 ;  /* 0x0000000c3a007c0c */ /* 0x000fe2000d741270 */
[C---:B------:R-:W-:Y:S01]  /*7aac0*/  IMAD.WIDE R46, R48.reuse, 0x2, R2 ;  /* 0x00000002302e7825 */ /* 0x040fe200078e0202 */
[----:B------:R-:W-:Y:S01]  /*7aad0*/  ISETP.LT.AND P6, PT, R59, UR14, !P1 ;  /* 0x0000000e3b007c0c */ /* 0x000fe2000cfc1270 */
[----:B------:R-:W-:Y:S01]  /*7aae0*/  ULDC UR12, c[0x0][0x228] ;  /* 0x00008a00000c7ab9 */ /* 0x000fe20000000800 */
[----:B------:R-:W-:Y:S01]  /*7aaf0*/  PRMT R54, R9, 0x7632, R54 ;  /* 0x0000763209367816 */ /* 0x000fe20000000036 */
[----:B-1----:R-:W-:-:S02]  /*7ab00*/  VIADD R52, R48, UR4 ;  /* 0x0000000430347c36 */ /* 0x002fc40008000000 */
        /* <DEDUP_REMOVED lines=9> */
[----:B------:R0:W-:Y:S01]  /*7aba0*/  @P2 STG.E.U16 desc[UR6][R48.64], R54 ;  /* 0x0000003630002986 */ /* 0x0001e2000c101506 */
[----:B------:R-:W-:Y:S01]  /*7abb0*/  ULDC UR10, c[0x0][0x22c] ;  /* 0x00008b00000a7ab9 */ /* 0x000fe20000000800 */
[----:B------:R-:W-:Y:S01]  /*7abc0*/  ISETP.GE.AND P4, PT, R53, UR4, PT ;  /* 0x0000000435007c0c */ /* 0x000fe2000bf86270 */
[----:B------:R-:W-:Y:S01]  /*7abd0*/  ULDC UR4, c[0x0][0x248] ;  /* 0x0000920000047ab9 */ /* 0x000fe20000000800 */
[----:B------:R1:W-:Y:S01]  /*7abe0*/  @P6 STG.E.U16 desc[UR6][R50.64], R8 ;  /* 0x0000000832006986 */ /* 0x0003e2000c101506 */
[----:B------:R-:W-:-:S02]  /*7abf0*/  PRMT R55, R8, 0x7632, R55 ;  /* 0x0000763208377816 */ /* 0x000fc40000000037 */
[----:B------:R-:W-:Y:S01]  /*7ac00*/  ISETP.LT.AND P6, PT, R59, UR12, !P5 ;  /* 0x0000000c3b007c0c */ /* 0x000fe2000efc1270 */
[----:B------:R-:W-:Y:S01]  /*7ac10*/  VIADD R53, R52, UR4 ;  /* 0x0000000434357c36 */ /* 0x000fe20008000000 */
[----:B------:R-:W-:Y:S01]  /*7ac20*/  ISETP.LT.AND P5, PT, R58, UR14, !P5 ;  /* 0x0000000e3a007c0c */ /* 0x000fe2000efa1270 */
[----:B0-----:R-:W-:Y:S01]  /*7ac30*/  VIADD R54, R60, 0x8f ;  /* 0x0000008f3c367836 */ /* 0x001fe20000000000 */
[----:B------:R-:W-:Y:S01]  /*7ac40*/  ISETP.GE.AND P2, PT, R46, UR8, PT ;  /* 0x000000082e007c0c */ /* 0x000fe2000bf46270 */
[----:B-1----:R-:W3:Y:S01]  /*7ac50*/  LDL.LU R8, [R1+0x374] ;  /* 0x0003740001087983 */ /* 0x002ee20000300800 */
[----:B------:R-:W-:Y:S01]  /*7ac60*/  IMAD.WIDE R46, R52, 0x2, R44 ;  /* 0x00000002342e7825 */ /* 0x000fe200078e022c */
[----:B------:R-:W-:Y:S01]  /*7ac70*/  ULDC UR12, c[0x0][0x228] ;  /* 0x00008a00000c7ab9 */ /* 0x000fe20000000800 */
[----:B------:R-:W-:Y:S01]  /*7ac80*/  ULDC UR4, c[0x0][0x22c] ;  /* 0x00008b0000047ab9 */ /* 0x000fe20000000800 */
[----:B------:R-:W-:Y:S01]  /*7ac90*/  ULDC UR14, c[0x0][0x228] ;  /* 0x00008a00000e7ab9 */ /* 0x000fe20000000800 */
[C---:B------:R-:W-:Y:S01]  /*7aca0*/  IMAD.WIDE R48, R53.reuse, 0x2, R2 ;  /* 0x0000000235307825 */ /* 0x040fe200078e0202 */
[----:B------:R0:W-:Y:S03]  /*7acb0*/  @P1 STG.E.U16 desc[UR6][R46.64], R55 ;  /* 0x000000372e001986 */ /* 0x0001e6000c101506 */
[----:B------:R-:W-:Y:S01]  /*7acc0*/  IMAD.WIDE R50, R53, 0x2, R44 ;  /* 0x0000000235327825 */ /* 0x000fe200078e022c */
[----:B------:R-:W-:Y:S01]  /*7acd0*/  ISETP.GE.AND P1, PT, R54, UR4, PT ;  /* 0x0000000436007c0c */ /* 0x000fe2000bf26270 */
[----:B------:R-:W-:Y:S01]  /*7ace0*/  ULDC UR4, c[0x0][0x248] ;  /* 0x0000920000047ab9 */ /* 0x000fe20000000800 */
[----:B------:R-:W-:Y:S01]  /*7acf0*/  ULDC UR8, c[0x0][0x248] ;  /* 0x0000920000087ab9 */ /* 0x000fe20000000800 */
[----:B0-----:R-:W-:Y:S01]  /*7ad00*/  VIADD R55, R60, 0x90 ;  /* 0x000000903c377836 */ /* 0x001fe20000000000 */
[----:B--2---:R-:W-:Y:S01]  /*7ad10*/  PRMT R52, R7, 0x7632, R52 ;  /* 0x0000763207347816 */ /* 0x004fe20000000034 */
[----:B------:R0:W-:Y:S04]  /*7ad20*/  @P6 STG.E.U16 desc[UR6][R48.64], R7 ;  /* 0x0000000730006986 */ /* 0x0001e8000c101506 */
[----:B------:R1:W-:Y:S01]  /*7ad30*/  @P5 STG.E.U16 desc[UR6][R50.64], R52 ;  /* 0x0000003432005986 */ /* 0x0003e2000c101506 */
[----:B------:R-:W-:Y:S01]  /*7ad40*/  ISETP.LT.AND P5, PT, R59, UR12, !P0 ;  /* 0x0000000c3b007c0c */ /* 0x000fe2000c7a1270 */
[----:B------:R-:W-:Y:S01]  /*7ad50*/  ULDC UR12, c[0x0][0x228] ;  /* 0x00008a00000c7ab9 */ /* 0x000fe20000000800 */
        /* <DEDUP_REMOVED lines=15> */
[C---:B-1----:R-:W-:Y:S01]  /*7ae50*/  IMAD.WIDE R50, R54.reuse, 0x2, R2 ;  /* 0x0000000236327825 */ /* 0x042fe200078e0202 */
[----:B0-----:R-:W2:Y:S03]  /*7ae60*/  LDL.LU R6, [R1+0x378] ;  /* 0x0003780001067983 */ /* 0x001ea60000300800 */
[C---:B------:R-:W-:Y:S01]  /*7ae70*/  IMAD.WIDE R52, R54.reuse, 0x2, R44 ;  /* 0x0000000236347825 */ /* 0x040fe200078e022c */
[----:B------:R0:W-:Y:S01]  /*7ae80*/  @P0 STG.E.U16 desc[UR6][R48.64], R56 ;  /* 0x0000003830000986 */ /* 0x0001e2000c101506 */
[----:B------:R-:W-:Y:S01]  /*7ae90*/  ISETP.GE.AND P5, PT, R55, UR10, PT ;  /* 0x0000000a37007c0c */ /* 0x000fe2000bfa6270 */
[----:B------:R-:W-:Y:S01]  /*7aea0*/  ULDC UR10, c[0x0][0x228] ;  /* 0x00008a00000a7ab9 */ /* 0x000fe20000000800 */
[----:B----4-:R-:W-:Y:S01]  /*7aeb0*/  PRMT R57, R5, 0x7632, R57 ;  /* 0x0000763205397816 */ /* 0x010fe20000000039 */
[----:B------:R1:W-:Y:S04]  /*7aec0*/  @P6 STG.E.U16 desc[UR6][R50.64], R5 ;  /* 0x0000000532006986 */ /* 0x0003e8000c101506 */
[----:B------:R4:W-:Y:S01]  /*7aed0*/  @P4 STG.E.U16 desc[UR6][R52.64], R57 ;  /* 0x0000003934004986 */ /* 0x0009e2000c101506 */
[----:B------:R-:W-:Y:S01]  /*7aee0*/  ISETP.LT.AND P4, PT, R59, UR10, !P2 ;  /* 0x0000000a3b007c0c */ /* 0x000fe2000d781270 */
[----:B0-----:R-:W-:-:S02]  /*7aef0*/  VIADD R48, R54, UR4 ;  /* 0x0000000436307c36 */ /* 0x001fc40008000000 */
[----:B-1----:R-:W2:Y:S01]  /*7af00*/  LDL.LU R5, [R1+0x368] ;  /* 0x0003680001057983 */ /* 0x002ea20000300800 */
[C---:B------:R-:W-:Y:S01]  /*7af10*/  IADD3 R46, R60.reuse, 0x91, RZ ;  /* 0x000000913c2e7810 */ /* 0x040fe20007ffe0ff */
[----:B------:R-:W-:Y:S01]  /*7af20*/  ULDC UR4, c[0x0][0x248] ;  /* 0x0000920000047ab9 */ /* 0x000fe20000000800 */
[----:B------:R-:W-:Y:S01]  /*7af30*/  ISETP.LT.AND P6, PT, R59, UR14, !P1 ;  /* 0x0000000e3b007c0c */ /* 0x000fe2000cfc1270 */
[----:B----4-:R-:W-:Y:S01]  /*7af40*/  VIADD R53, R60, 0x92 ;  /* 0x000000923c357836 */ /* 0x010fe20000000000 */
[----:B------:R-:W-:Y:S01]  /*7af50*/  ISETP.GE.AND P0, PT, R46, UR8, PT ;  /* 0x000000082e007c0c */ /* 0x000fe2000bf06270 */
        /* <DEDUP_REMOVED lines=9> */
[----:B------:R-:W-:Y:S01]  /*7aff0*/  IMAD.WIDE R50, R52, 0x2, R2 ;  /* 0x0000000234327825 */ /* 0x000fe200078e0202 */
[----:B---3--:R-:W-:Y:S01]  /*7b000*/  PRMT R54, R4, 0x7632, R54 ;  /* 0x0000763204367816 */ /* 0x008fe20000000036 */
[----:B------:R0:W-:Y:S04]  /*7b010*/  @P4 STG.E.U16 desc[UR6][R46.64], R4 ;  /* 0x000000042e004986 */ /* 0x0001e8000c101506 */
[----:B0-----:R-:W3:Y:S01]  /*7b020*/  LDL.LU R4, [R1+0x37c] ;  /* 0x00037c0001047983 */ /* 0x001ee20000300800 */
[----:B------:R-:W-:-:S03]  /*7b030*/  VIADD R47, R60, 0x93 ;  /* 0x000000933c2f7836 */ /* 0x000fc60000000000 */
[----:B------:R-:W-:Y:S02]  /*7b040*/  @P2 STG.E.U16 desc[UR6][R48.64], R54 ;  /* 0x0000003630002986 */ /* 0x000fe4000c101506 */
[----:B------:R-:W-:Y:S01]  /*7b050*/  ISETP.GE.AND P2, PT, R47, UR8, PT ;  /* 0x000000082f007c0c */ /* 0x000fe2000bf46270 */
[----:B------:R-:W-:Y:S01]  /*7b060*/  ULDC UR8, c[0x0][0x248] ;  /* 0x0000920000087ab9 */ /* 0x000fe20000000800 */
[----:B------:R0:W-:Y:S01]  /*7b070*/  @P6 STG.E.U16 desc[UR6][R50.64], R61 ;  /* 0x0000003d32006986 */ /* 0x0001e2000c101506 */
[----:B------:R-:W-:-:S03]  /*7b080*/  PRMT R47, R61, 0x7632, R47 ;  /* 0x000076323d2f7816 */ /* 0x000fc6000000002f */
[----:B0-----:R-:W4:Y:S01]  /*7b090*/  LDL.LU R61, [R1+0x36c] ;  /* 0x00036c00013d7983 */ /* 0x001f220000300800 */
        /* <DEDUP_REMOVED lines=11> */
[----:B------:R-:W4:Y:S01]  /*7b150*/  LDL.LU R10, [R1+0x390] ;  /* 0x00039000010a7983 */ /* 0x000f220000300800 */
[----:B------:R-:W-:Y:S01]  /*7b160*/  ULDC UR12, c[0x0][0x228] ;  /* 0x00008a00000c7ab9 */ /* 0x000fe20000000800 */
[----:B------:R-:W-:Y:S01]  /*7b170*/  ULDC UR14, c[0x0][0x228] ;  /* 0x00008a00000e7ab9 */ /* 0x000fe20000000800 */
[----:B------:R-:W-:Y:S01]  /*7b180*/  IMAD.WIDE R52, R46, 0x2, R44 ;  /* 0x000000022e347825 */ /* 0x000fe200078e022c */
[----:B------:R0:W-:Y:S03]  /*7b190*/  @P1 STG.E.U16 desc[UR6][R48.64], R47 ;  /* 0x0000002f30001986 */ /* 0x0001e6000c101506 */
[----:B------:R-:W-:Y:S01]  /*7b1a0*/  VIADD R54, R60, 0x94 ;  /* 0x000000943c367836 */ /* 0x000fe20000000000 */
[----:B------:R-:W-:Y:S04]  /*7b1b0*/  @P6 STG.E.U16 desc[UR6][R50.64], R11 ;  /* 0x0000000b32006986 */ /* 0x000fe8000c101506 */
[----:B------:R1:W-:Y:S01]  /*7b1c0*/  @P5 STG.E.U16 desc[UR6][R52.64], R55 ;  /* 0x0000003734005986 */ /* 0x0003e2000c101506 */
[----:B------:R-:W-:Y:S01]  /*7b1d0*/  ISETP.LT.AND P5, PT, R59, UR10, !P0 ;  /* 0x0000000a3b007c0c */ /* 0x000fe2000c7a1270 */
[----:B------:R-:W-:Y:S01]  /*7b1e0*/  ULDC UR10, c[0x0][0x228] ;  /* 0x00008a00000a7ab9 */ /* 0x000fe20000000800 */
[----:B------:R-:W-:Y:S01]  /*7b1f0*/  ISETP.GE.AND P1, PT, R54, UR4, PT ;  /* 0x0000000436007c0c */ /* 0x000fe2000bf26270 */
[----:B------:R-:W-:-:S02]  /*7b200*/  ULDC UR4, c[0x0][0x248] ;  /* 0x0000920000047ab9 */ /* 0x000fc40000000800 */
[----:B0-----:R-:W-:Y:S01]  /*7b210*/  VIADD R48, R46, UR4 ;  /* 0x000000042e307c36 */ /* 0x001fe20008000000 */
[----:B------:R-:W-:Y:S01]  /*7b220*/  ISETP.LT.AND P0, PT, R58, UR12, !P0 ;  /* 0x0000000c3a007c0c */ /* 0x000fe2000c701270 */
[----:B------:R-:W-:Y:S01]  /*7b230*/  ULDC UR4, c[0x0][0x22c] ;  /* 0x00008b0000047ab9 */ /* 0x000fe20000000800 */
[----:B------:R-:W-:Y:S01]  /*7b240*/  ISETP.LT.AND P6, PT, R59, UR14, !P4 ;  /* 0x0000000e3b007c0c */ /* 0x000fe2000e7c1270 */
[----:B------:R-:W-:Y:S01]  /*7b250*/  IMAD.WIDE R46, R48, 0x2, R2 ;  /* 0x00000002302e7825 */ /* 0x000fe200078e0202 */
[----:B------:R-:W-:Y:S01]  /*7b260*/  PRMT R56, R9, 0x7632, R56 ;  /* 0x0000763209387816 */ /* 0x000fe20000000038 */
[----:B------:R-:W-:Y:S01]  /*7b270*/  ULDC UR12, c[0x0][0x228] ;  /* 0x00008a00000c7ab9 */ /* 0x000fe20000000800 */
[----:B------:R-:W-:Y:S01]  /*7b280*/  ISETP.LT.AND P4, PT, R58, UR16, !P4 ;  /* 0x000000103a007c0c */ /* 0x000fe2000e781270 */
[C---:B------:R-:W-:Y:S01]  /*7b290*/  VIADD R54, R48.reuse, UR8 ;  /* 0x0000000830367c36 */ /* 0x040fe20008000000 */
[----:B------:R0:W-:Y:S01]  /*7b2a0*/  @P5 STG.E.U16 desc[UR6][R46.64], R9 ;  /* 0x000000092e005986 */ /* 0x0001e2000c101506 */
[----:B------:R-:W-:Y:S01]  /*7b2b0*/  IMAD.WIDE R48, R48, 0x2, R44 ;  /* 0x0000000230307825 */ /* 0x000fe200078e022c */
[----:B-1----:R-:W-:Y:S01]  /*7b2c0*/  IADD3 R55, R60, 0x95, RZ ;  /* 0x000000953c377810 */ /* 0x002fe20007ffe0ff */
[----:B------:R-:W-:Y:S01]  /*7b2d0*/  ULDC UR8, c[0x0][0x22c] ;  /* 0x00008b0000087ab9 */ /* 0x000fe20000000800 */
[----:B------:R-:W-:Y:S01]  /*7b2e0*/  ULDC UR14, c[0x0][0x228] ;  /* 0x00008a00000e7ab9 */ /* 0x000fe20000000800 */
[C---:B------:R-:W-:Y:S01]  /*7b2f0*/  IMAD.WIDE R50, R54.reuse, 0x2, R2 ;  /* 0x0000000236327825 */ /* 0x040fe200078e0202 */
[----:B------:R-:W-:Y:S01]  /*7b300*/  ULDC UR16, c[0x0][0x228] ;  /* 0x00008a0000107ab9 */ /* 0x000fe20000000800 */
[----:B0-----:R-:W4:Y:S02]  /*7b310*/  LDL.LU R9, [R1+0x380] ;  /* 0x0003800001097983 */ /* 0x001f240000300800 */
[----:B------:R-:W-:Y:S01]  /*7b320*/  IMAD.WIDE R52, R54, 0x2, R44 ;  /* 0x0000000236347825 */ /* 0x000fe200078e022c */
[----:B------:R-:W-:Y:S01]  /*7b330*/  PRMT R57, R8, 0x7632, R57 ;  /* 0x0000763208397816 */ /* 0x000fe20000000039 */
[----:B------:R0:W-:Y:S01]  /*7b340*/  @P0 STG.E.U16 desc[UR6][R48.64], R56 ;  /* 0x0000003830000986 */ /* 0x0001e2000c101506 */
[----:B------:R-:W-:Y:S01]  /*7b350*/  ISETP.GE.AND P5, PT, R55, UR4, PT ;  /* 0x0000000437007c0c */ /* 0x000fe2000bfa6270 */
[----:B------:R-:W-:-:S02]  /*7b360*/  ULDC UR4, c[0x0][0x248] ;  /* 0x0000920000047ab9 */ /* 0x000fc40000000800 */
[----:B------:R1:W-:Y:S01]  /*7b370*/  @P6 STG.E.U16 desc[UR6][R50.64], R8 ;  /* 0x0000000832006986 */ /* 0x0003e2000c101506 */
[----:B------:R-:W-:-:S03]  /*7b380*/  VIADD R46, R60, 0x96 ;  /* 0x000000963c2e7836 */ /* 0x000fc60000000000 */
[----:B------:R1:W-:Y:S01]  /*7b390*/  @P4 STG.E.U16 desc[UR6][R52.64], R57 ;  /* 0x0000003934004986 */ /* 0x0003e2000c101506 */
[C---:B------:R-:W-:Y:S01]  /*7b3a0*/  ISETP.LT.AND P4, PT, R59.reuse, UR10, !P2 ;  /* 0x0000000a3b007c0c */ /* 0x040fe2000d781270 */
[----:B------:R-:W-:Y:S01]  /*7b3b0*/  ULDC UR10, c[0x0][0x228] ;  /* 0x00008a00000a7ab9 */ /* 0x000fe20000000800 */
[----:B0-----:R-:W-:Y:S01]  /*7b3c0*/  VIADD R48, R54, UR4 ;  /* 0x0000000436307c36 */ /* 0x001fe20008000000 */
[----:B-1----:R-:W4:Y:S01]  /*7b3d0*/  LDL.LU R8, [R1+0x394] ;  /* 0x0003940001087983 */ /* 0x002f220000300800 */
[----:B------:R-:W-:Y:S02]  /*7b3e0*/  ISETP.GE.AND P0, PT, R46, UR8, PT ;  /* 0x000000082e007c0c */ /* 0x000fe4000bf06270 */
[----:B------:R-:W-:Y:S01]  /*7b3f0*/  IMAD.WIDE R46, R48, 0x2, R2 ;  /* 0x00000002302e7825 */ /* 0x000fe200078e0202 */
[----:B------:R-:W-:Y:S01]  /*7b400*/  ISETP.LT.AND P2, PT, R58, UR12, !P2 ;  /* 0x0000000c3a007c0c */ /* 0x000fe2000d741270 */
[----:B------:R-:W-:Y:S01]  /*7b410*/  ULDC UR4, c[0x0][0x248] ;  /* 0x0000920000047ab9 */ /* 0x000fe20000000800 */
[----:B------:R-:W-:Y:S01]  /*7b420*/  ISETP.LT.AND P6, PT, R59, UR14, !P1 ;  /* 0x0000000e3b007c0c */ /* 0x000fe2000cfc1270 */
[C---:B------:R-:W-:Y:S01]  /*7b430*/  VIADD R52, R48.reuse, UR4 ;  /* 0x0000000430347c36 */ /* 0x040fe20008000000 */
[----:B------:R-:W-:Y:S01]  /*7b440*/  ULDC UR12, c[0x0][0x228] ;  /* 0x00008a00000c7ab9 */ /* 0x000fe20000000800 */
[----:B------:R-:W-:Y:S01]  /*7b450*/  IMAD.WIDE R48, R48, 0x2, R44 ;  /* 0x0000000230307825 */ /* 0x000fe200078e022c */
[----:B------:R-:W-:Y:S01]  /*7b460*/  ULDC UR4, c[0x0][0x22c] ;  /* 0x00008b0000047ab9 */ /* 0x000fe20000000800 */
[----:B------:R-:W-:Y:S01]  /*7b470*/  ULDC UR14, c[0x0][0x228] ;  /* 0x00008a00000e7ab9 */ /* 0x000fe20000000800 */
[----:B------:R-:W-:Y:S01]  /*7b480*/  ULDC UR8, c[0x0][0x22c] ;  /* 0x00008b0000087ab9 */ /* 0x000fe20000000800 */
[----:B------:R-:W-:Y:S01]  /*7b490*/  IMAD.WIDE R50, R52, 0x2, R2 ;  /* 0x0000000234327825 */ /* 0x000fe200078e0202 */
[----:B------:R-:W-:Y:S01]  /*7b4a0*/  ISETP.LT.AND P1, PT, R58, UR10, !P1 ;  /* 0x0000000a3a007c0c */ /* 0x000fe2000cf21270 */
[----:B------:R-:W-:-:S02]  /*7b4b0*/  ULDC UR10, c[0x0][0x22c] ;  /* 0x00008b00000a7ab9 */ /* 0x000fc40000000800 */
[C---:B------:R-:W-:Y:S01]  /*7b4c0*/  VIADD R53, R60.reuse, 0x97 ;  /* 0x000000973c357836 */ /* 0x040fe20000000000 */
[----:B--2---:R-:W-:Y:S01]  /*7b4d0*/  PRMT R54, R7, 0x7632, R54 ;  /* 0x0000763207367816 */ /* 0x004fe20000000036 */
[----:B------:R0:W-:Y:S03]  /*7b4e0*/  @P4 STG.E.U16 desc[UR6][R46.64], R7 ;  /* 0x000000072e004986 */ /* 0x0001e6000c101506 */
[----:B------:R-:W-:Y:S01]  /*7b4f0*/  ISETP.GE.AND P4, PT, R53, UR4, PT ;  /* 0x0000000435007c0c */ /* 0x000fe2000bf86270 */
[----:B------:R-:W-:Y:S01]  /*7b500*/  ULDC UR4, c[0x0][0x248] ;  /* 0x0000920000047ab9 */ /* 0x000fe20000000800 */
[----:B------:R1:W-:Y:S04]  /*7b510*/  @P2 STG.E.U16 desc[UR6][R48.64], R54 ;  /* 0x0000003630002986 */ /* 0x0003e8000c101506 */
[----:B0-----:R-:W2:Y:S01]  /*7b520*/  LDL.LU R7, [R1+0x384] ;  /* 0x0003840001077983 */ /* 0x001ea20000300800 */
[----:B------:R-:W-:-:S02]  /*7b530*/  VIADD R46, R60, 0x98 ;  /* 0x000000983c2e7836 */ /* 0x000fc40000000000 */
[----:B------:R-:W-:Y:S01]  /*7b540*/  VIADD R53, R52, UR4 ;  /* 0x0000000434357c36 */ /* 0x000fe20008000000 */
[----:B------:R-:W-:Y:S01]  /*7b550*/  ULDC UR4, c[0x0][0x22c] ;  /* 0x00008b0000047ab9 */ /* 0x000fe20000000800 */
[----:B------:R0:W-:Y:S01]  /*7b560*/  @P6 STG.E.U16 desc[UR6][R50.64], R6 ;  /* 0x0000000632006986 */ /* 0x0001e2000c101506 */
[----:B------:R-:W-:Y:S02]  /*7b570*/  PRMT R55, R6, 0x7632, R55 ;  /* 0x0000763206377816 */ /* 0x000fe40000000037 */
[----:B------:R-:W-:Y:S02]  /*7b580*/  ISETP.LT.AND P6, PT, R59, UR12, !P5 ;  /* 0x0000000c3b007c0c */ /* 0x000fe4000efc1270 */
[----:B------:R-:W-:Y:S01]  /*7b590*/  ISETP.GE.AND P2, PT, R46, UR8, PT ;  /* 0x000000082e007c0c */ /* 0x000fe2000bf46270 */
[----:B-1----:R-:W-:Y:S01]  /*7b5a0*/  IMAD.WIDE R48, R53, 0x2, R2 ;  /* 0x0000000235307825 */ /* 0x002fe200078e0202 */
[----:B------:R-:W-:Y:S01]  /*7b5b0*/  ISETP.LT.AND P5, PT, R58, UR14, !P5 ;  /* 0x0000000e3a007c0c */ /* 0x000fe2000efa1270 */
[----:B------:R-:W-:Y:S01]  /*7b5c0*/  ULDC UR12, c[0x0][0x228] ;  /* 0x00008a00000c7ab9 */ /* 0x000fe20000000800 */
[----:B------:R-:W-:Y:S01]  /*7b5d0*/  ULDC UR14, c[0x0][0x228] ;  /* 0x00008a00000e7ab9 */ /* 0x000fe20000000800 */
[----:B0-----:R-:W2:Y:S01]  /*7b5e0*/  LDL.LU R6, [R1+0x398] ;  /* 0x0003980001067983 */ /* 0x001ea20000300800 */
[----:B------:R-:W-:Y:S01]  /*7b5f0*/  IMAD.WIDE R46, R52, 0x2, R44 ;  /* 0x00000002342e7825 */ /* 0x000fe200078e022c */
[----:B------:R-:W-:-:S03]  /*7b600*/  ULDC UR8, c[0x0][0x248] ;  /* 0x0000920000087ab9 */ /* 0x000fc60000000800 */
[----:B------:R-:W-:Y:S01]  /*7b610*/  IMAD.WIDE R50, R53, 0x2, R44 ;  /* 0x0000000235327825 */ /* 0x000fe200078e022c */
[----:B------:R-:W-:Y:S03]  /*7b620*/  @P1 STG.E.U16 desc[UR6][R46.64], R55 ;  /* 0x000000372e001986 */ /* 0x000fe6000c101506 */
[----:B------:R-:W-:Y:S01]  /*7b630*/  VIADD R54, R60, 0x99 ;  /* 0x000000993c367836 */ /* 0x000fe20000000000 */
[----:B------:R-:W-:Y:S01]  /*7b640*/  PRMT R52, R5, 0x7632, R52 ;  /* 0x0000763205347816 */ /* 0x000fe20000000034 */
[----:B------:R0:W-:Y:S03]  /*7b650*/  @P6 STG.E.U16 desc[UR6][R48.64], R5 ;  /* 0x0000000530006986 */ /* 0x0001e6000c101506 */
[----:B------:R-:W-:Y:S01]  /*7b660*/  ISETP.GE.AND P1, PT, R54, UR4, PT ;  /* 0x0000000436007c0c */ /* 0x000fe2000bf26270 */
[----:B------:R-:W-:Y:S01]  /*7b670*/  ULDC UR4, c[0x0][0x248] ;  /* 0x0000920000047ab9 */ /* 0x000fe20000000800 */
[----:B------:R-:W-:Y:S01]  /*7b680*/  @P5 STG.E.U16 desc[UR6][R50.64], R52 ;  /* 0x0000003432005986 */ /* 0x000fe2000c101506 */
[----:B------:R-:W-:-:S02]  /*7b690*/  ISETP.LT.AND P5, PT, R59, UR12, !P0 ;  /* 0x0000000c3b007c0c */ /* 0x000fc4000c7a1270 */
[----:B---3--:R-:W-:Y:S01]  /*7b6a0*/  PRMT R56, R4, 0x7632, R56 ;  /* 0x0000763204387816 */ /* 0x008fe20000000038 */
[----:B0-----:R-:W-:Y:S01]  /*7b6b0*/  VIADD R48, R53, UR4 ;  /* 0x0000000435307c36 */ /* 0x001fe20008000000 */
[----:B------:R-:W3:Y:S01]  /*7b6c0*/  LDL.LU R5, [R1+0x388] ;  /* 0x0003880001057983 */ /* 0x000ee20000300800 */
[----:B------:R-:W-:Y:S02]  /*7b6d0*/  ISETP.LT.AND P0, PT, R58, UR14, !P0 ;  /* 0x0000000e3a007c0c */ /* 0x000fe4000c701270 */
[----:B----4-:R-:W-:Y:S01]  /*7b6e0*/  PRMT R57, R61, 0x7632, R57 ;  /* 0x000076323d397816 */ /* 0x010fe20000000039 */
[C---:B------:R-:W-:Y:S01]  /*7b6f0*/  IMAD.WIDE R46, R48.reuse, 0x2, R2 ;  /* 0x00000002302e7825 */ /* 0x040fe200078e0202 */
[----:B------:R-:W-:Y:S01]  /*7b700*/  ISETP.LT.AND P6, PT, R59, UR16, !P4 ;  /* 0x000000103b007c0c */ /* 0x000fe2000e7c1270 */
[----:B------:R-:W-:Y:S01]  /*7b710*/  ULDC UR12, c[0x0][0x228] ;  /* 0x00008a00000c7ab9 */ /* 0x000fe20000000800 */
[----:B------:R-:W-:Y:S01]  /*7b720*/  IADD3 R54, R48, UR8, RZ ;  /* 0x0000000830367c10 */ /* 0x000fe2000fffe0ff */
[----:B------:R-:W-:Y:S01]  /*7b730*/  VIADD R55, R60, 0x9a ;  /* 0x0000009a3c377836 */ /* 0x000fe20000000000 */
[----:B------:R0:W-:Y:S01]  /*7b740*/  @P5 STG.E.U16 desc[UR6][R46.64], R4 ;  /* 0x000000042e005986 */ /* 0x0001e2000c101506 */
[----:B------:R-:W-:Y:S01]  /*7b750*/  IMAD.WIDE R48, R48, 0x2, R44 ;  /* 0x0000000230307825 */ /* 0x000fe200078e022c */
[----:B------:R-:W-:Y:S01]  /*7b760*/  ISETP.LT.AND P4, PT, R58, UR18, !P4 ;  /* 0x000000123a007c0c */ /* 0x000fe2000e781270 */
[----:B------:R-:W-:Y:S01]  /*7b770*/  ULDC UR4, c[0x0][0x248] ;  /* 0x0000920000047ab9 */ /* 0x000fe20000000800 */
[----:B------:R-:W-:Y:S01]  /*7b780*/  ULDC UR14, c[0x0][0x228] ;  /* 0x00008a00000e7ab9 */ /* 0x000fe20000000800 */
[----:B------:R-:W-:Y:S01]  /*7b790*/  ULDC UR8, c[0x0][0x22c] ;  /* 0x00008b0000087ab9 */ /* 0x000fe20000000800 */
[----:B------:R-:W-:Y:S01]  /*7b7a0*/  ULDC UR16, c[0x0][0x228] ;  /* 0x00008a0000107ab9 */ /* 0x000fe20000000800 */
[----:B0-----:R-:W4:Y:S01]  /*7b7b0*/  LDL.LU R4, [R1+0x39c] ;  /* 0x00039c0001047983 */ /* 0x001f220000300800 */
[C---:B------:R-:W-:Y:S01]  /*7b7c0*/  IMAD.WIDE R50, R54.reuse, 0x2, R2 ;  /* 0x0000000236327825 */ /* 0x040fe200078e0202 */
[----:B------:R-:W-:Y:S01]  /*7b7d0*/  ISETP.GE.AND P5, PT, R55, UR10, PT ;  /* 0x0000000a37007c0c */ /* 0x000fe2000bfa6270 */
[----:B------:R-:W-:Y:S01]  /*7b7e0*/  ULDC UR10, c[0x0][0x228] ;  /* 0x00008a00000a7ab9 */ /* 0x000fe20000000800 */
[----:B------:R-:W-:Y:S01]  /*7b7f0*/  @P0 STG.E.U16 desc[UR6][R48.64], R56 ;  /* 0x0000003830000986 */ /* 0x000fe2000c101506 */
[----:B------:R-:W-:Y:S01]  /*7b800*/  IMAD.WIDE R52, R54, 0x2, R44 ;  /* 0x0000000236347825 */ /* 0x000fe200078e022c */
[----:B------:R-:W-:-:S02]  /*7b810*/  ULDC UR18, c[0x0][0x228] ;  /* 0x00008a0000127ab9 */ /* 0x000fc40000000800 */
[----:B------:R0:W-:Y:S04]  /*7b820*/  @P6 STG.E.U16 desc[UR6][R50.64], R61 ;  /* 0x0000003d32006986 */ /* 0x0001e8000c101506 */
[----:B0-----:R-:W4:Y:S01]  /*7b830*/  LDL.LU R61, [R1+0x38c] ;  /* 0x00038c00013d7983 */ /* 0x001f220000300800 */
[----:B------:R-:W-:-:S03]  /*7b840*/  VIADD R46, R60, 0x9b ;  /* 0x0000009b3c2e7836 */ /* 0x000fc60000000000 */
[----:B------:R0:W-:Y:S01]  /*7b850*/  @P4 STG.E.U16 desc[UR6][R52.64], R57 ;  /* 0x0000003934004986 */ /* 0x0001e2000c101506 */
[C---:B------:R-:W-:Y:S01]  /*7b860*/  ISETP.LT.AND P4, PT, R59.reuse, UR10, !P2 ;  /* 0x0000000a3b007c0c */ /* 0x040fe2000d781270 */
[----:B------:R-:W-:Y:S01]  /*7b870*/  VIADD R48, R54, UR4 ;  /* 0x0000000436307c36 */ /* 0x000fe20008000000 */
[----:B------:R-:W-:Y:S01]  /*7b880*/  ISETP.LT.AND P2, PT, R58, UR12, !P2 ;  /* 0x0000000c3a007c0c */ /* 0x000fe2000d741270 */
[----:B------:R-:W-:Y:S01]  /*7b890*/  ULDC UR4, c[0x0][0x248] ;  /* 0x0000920000047ab9 */ /* 0x000fe20000000800 */
[----:B------:R-:W-:Y:S01]  /*7b8a0*/  ISETP.LT.AND P6, PT, R59, UR14, !P1 ;  /* 0x0000000e3b007c0c */ /* 0x000fe2000cfc1270 */
[----:B------:R-:W-:Y:S01]  /*7b8b0*/  ULDC UR10, c[0x0][0x228] ;  /* 0x00008a00000a7ab9 */ /* 0x000fe20000000800 */
[----:B------:R-:W-:Y:S01]  /*7b8c0*/  ISETP.GE.AND P0, PT, R46, UR8, PT ;  /* 0x000000082e007c0c */ /* 0x000fe2000bf06270 */
[----:B------:R-:W-:Y:S01]  /*7b8d0*/  IMAD.WIDE R46, R48, 0x2, R2 ;  /* 0x00000002302e7825 */ /* 0x000fe200078e0202 */
[----:B------:R-:W-:Y:S01]  /*7b8e0*/  PRMT R54, R10, 0x7632, R54 ;  /* 0x000076320a367816 */ /* 0x000fe20000000036 */
[----:B------:R-:W-:-:S02]  /*7b8f0*/  ULDC UR12, c[0x0][0x228] ;  /* 0x00008a00000c7ab9 */ /* 0x000fc40000000800 */
[C---:B0-----:R-:W-:Y:S01]  /*7b900*/  VIADD R53, R48.reuse, UR4 ;  /* 0x0000000430357c36 */ /* 0x041fe20008000000 */
[----:B------:R-:W-:Y:S01]  /*7b910*/  ULDC UR4, c[0x0][0x22c] ;  /* 0x00008b0000047ab9 */ /* 0x000fe20000000800 */
[----:B------:R-:W-:Y:S01]  /*7b920*/  IMAD.WIDE R48, R48, 0x2, R44 ;  /* 0x0000000230307825 */ /* 0x000fe200078e022c */
[----:B------:R0:W-:Y:S03]  /*7b930*/  @P4 STG.E.U16 desc[UR6][R46.64], R10 ;  /* 0x0000000a2e004986 */ /* 0x0001e6000c101506 */
[----:B------:R-:W-:Y:S01]  /*7b940*/  VIADD R52, R60, 0x9c ;  /* 0x0000009c3c347836 */ /* 0x000fe20000000000 */
[----:B------:R-:W-:Y:S01]  /*7b950*/  ISETP.LT.AND P1, PT, R58, UR10, !P1 ;  /* 0x0000000a3a007c0c */ /* 0x000fe2000cf21270 */
[----:B------:R-:W-:Y:S01]  /*7b960*/  IMAD.WIDE R50, R53, 0x2, R2 ;  /* 0x0000000235327825 */ /* 0x000fe200078e0202 */
[----:B------:R-:W-:Y:S01]  /*7b970*/  @P2 STG.E.U16 desc[UR6][R48.64], R54 ;  /* 0x0000003630002986 */ /* 0x000fe2000c101506 */
[----:B------:R-:W-:Y:S01]  /*7b980*/  ULDC UR8, c[0x0][0x22c] ;  /* 0x00008b0000087ab9 */ /* 0x000fe20000000800 */
[----:B------:R-:W-:Y:S01]  /*7b990*/  ISETP.GE.AND P4, PT, R52, UR4, PT ;  /* 0x0000000434007c0c */ /* 0x000fe2000bf86270 */
[----:B------:R-:W-:Y:S01]  /*7b9a0*/  ULDC UR4, c[0x0][0x248] ;  /* 0x0000920000047ab9 */ /* 0x000fe20000000800 */
[----:B------:R1:W-:Y:S01]  /*7b9b0*/  @P6 STG.E.U16 desc[UR6][R50.64], R9 ;  /* 0x0000000932006986 */ /* 0x0003e2000c101506 */
[----:B------:R-:W-:Y:S01]  /*7b9c0*/  ISETP.LT.AND P6, PT, R59, UR12, !P5 ;  /* 0x0000000c3b007c0c */ /* 0x000fe2000efc1270 */
[----:B0-----:R-:W-:Y:S01]  /*7b9d0*/  VIADD R46, R60, 0x9d ;  /* 0x0000009d3c2e7836 */ /* 0x001fe20000000000 */
[----:B------:R-:W-:Y:S01]  /*7b9e0*/  PRMT R55, R9, 0x7632, R55 ;  /* 0x0000763209377816 */ /* 0x000fe20000000037 */
[C---:B------:R-:W-:Y:S01]  /*7b9f0*/  VIADD R52, R53.reuse, UR4 ;  /* 0x0000000435347c36 */ /* 0x040fe20008000000 */
[----:B------:R-:W4:Y:S01]  /*7ba00*/  LDL.LU R10, [R1+0x3b0] ;  /* 0x0003b000010a7983 */ /* 0x000f220000300800 */
[----:B------:R-:W-:Y:S01]  /*7ba10*/  ULDC UR14, c[0x0][0x228] ;  /* 0x00008a00000e7ab9 */ /* 0x000fe20000000800 */
[----:B------:R-:W-:Y:S01]  /*7ba20*/  ISETP.GE.AND P2, PT, R46, UR8, PT ;  /* 0x000000082e007c0c */ /* 0x000fe2000bf46270 */
[----:B------:R-:W-:Y:S01]  /*7ba30*/  IMAD.WIDE R46, R53, 0x2, R44 ;  /* 0x00000002352e7825 */ /* 0x000fe200078e022c */
[----:B------:R-:W-:Y:S01]  /*7ba40*/  ISETP.LT.AND P5, PT, R58, UR14, !P5 ;  /* 0x0000000e3a007c0c */ /* 0x000fe2000efa1270 */
[----:B------:R-:W-:Y:S01]  /*7ba50*/  ULDC UR4, c[0x0][0x22c] ;  /* 0x00008b0000047ab9 */ /* 0x000fe20000000800 */
[----:B------:R-:W-:Y:S01]  /*7ba60*/  ULDC UR10, c[0x0][0x228] ;  /* 0x00008a00000a7ab9 */ /* 0x000fe20000000800 */
[----:B-1----:R-:W4:Y:S01]  /*7ba70*/  LDL.LU R9, [R1+0x3a0] ;  /* 0x0003a00001097983 */ /* 0x002f220000300800 */
[----:B------:R-:W-:-:S04]  /*7ba80*/  IMAD.WIDE R48, R52, 0x2, R2 ;  /* 0x0000000234307825 */ /* 0x000fc800078e0202 */
[----:B------:R-:W-:Y:S01]  /*7ba90*/  VIADD R54, R60, 0x9e ;  /* 0x0000009e3c367836 */ /* 0x000fe20000000000 */
[----:B------:R-:W-:Y:S01]  /*7baa0*/  @P1 STG.E.U16 desc[UR6][R46.64], R55 ;  /* 0x000000372e001986 */ /* 0x000fe2000c101506 */
[----:B------:R-:W-:Y:S01]  /*7bab0*/  IMAD.WIDE R50, R52, 0x2, R44 ;  /* 0x0000000234327825 */ /* 0x000fe200078e022c */
[----:B------:R-:W-:Y:S01]  /*7bac0*/  PRMT R53, R8, 0x7632, R53 ;  /* 0x0000763208357816 */ /* 0x000fe20000000035 */
[----:B------:R-:W-:Y:S01]  /*7bad0*/  ULDC UR12, c[0x0][0x228] ;  /* 0x00008a00000c7ab9 */ /* 0x000fe20000000800 */
[----:B------:R0:W-:Y:S01]  /*7bae0*/  @P6 STG.E.U16 desc[UR6][R48.64], R8 ;  /* 0x0000000830006986 */ /* 0x0001e2000c101506 */
[----:B------:R-:W-:Y:S01]  /*7baf0*/  ISETP.GE.AND P1, PT, R54, UR4, PT ;  /* 0x0000000436007c0c */ /* 0x000fe2000bf26270 */
[----:B------:R-:W-:Y:S01]  /*7bb00*/  ULDC UR4, c[0x0][0x248] ;  /* 0x0000920000047ab9 */ /* 0x000fe20000000800 */
[C---:B------:R-:W-:Y:S01]  /*7bb10*/  ISETP.LT.AND P6, PT, R59.reuse, UR10, !P0 ;  /* 0x0000000a3b007c0c */ /* 0x040fe2000c7c1270 */
[----:B------:R-:W-:Y:S01]  /*7bb20*/  ULDC UR14, c[0x0][0x228] ;  /* 0x00008a00000e7ab9 */ /* 0x000fe20000000800 */
[----:B------:R1:W-:Y:S01]  /*7bb30*/  @P5 STG.E.U16 desc[UR6][R50.64], R53 ;  /* 0x0000003532005986 */ /* 0x0003e2000c101506 */
[----:B------:R-:W-:Y:S01]  /*7bb40*/  ISETP.LT.AND P0, PT, R58, UR12, !P0 ;  /* 0x0000000c3a007c0c */ /* 0x000fe2000c701270 */
[----:B------:R-:W-:Y:S01]  /*7bb50*/  ULDC UR8, c[0x0][0x248] ;  /* 0x0000920000087ab9 */ /* 0x000fe20000000800 */
[----:B0-----:R-:W-:Y:S01]  /*7bb60*/  IADD3 R48, R52, UR4, RZ ;  /* 0x0000000434307c10 */ /* 0x001fe2000fffe0ff */
[----:B------:R-:W4:Y:S01]  /*7bb70*/  LDL.LU R8, [R1+0x3b4] ;  /* 0x0003b40001087983 */ /* 0x000f220000300800 */
[----:B------:R-:W-:Y:S01]  /*7bb80*/  ISETP.LT.AND P5, PT, R59, UR14, !P4 ;  /* 0x0000000e3b007c0c */ /* 0x000fe2000e7a1270 */
[----:B------:R-:W-:Y:S01]  /*7bb90*/  VIADD R55, R60, 0x9f ;  /* 0x0000009f3c377836 */ /* 0x000fe20000000000 */
[----:B------:R-:W-:Y:S01]  /*7bba0*/  ULDC UR10, c[0x0][0x228] ;  /* 0x00008a00000a7ab9 */ /* 0x000fe20000000800 */
        /* <DEDUP_REMOVED lines=37> */
[----:B------:R-:W-:Y:S01]  /*7be00*/  ULDC UR14, c[0x0][0x228] ;  /* 0x00008a00000e7ab9 */ /* 0x000fe20000000800 */
[C---:B------:R-:W-:Y:S01]  /*7be10*/  IADD3 R55, R60.reuse, 0xa3, RZ ;  /* 0x000000a33c377810 */ /* 0x040fe20007ffe0ff */
[C---:B------:R-:W-:Y:S01]  /*7be20*/  VIADD R53, R60.reuse, 0xa1 ;  /* 0x000000a13c357836 */ /* 0x040fe20000000000 */
[----:B------:R-:W-:Y:S01]  /*7be30*/  ULDC UR10, c[0x0][0x228] ;  /* 0x00008a00000a7ab9 */ /* 0x000fe20000000800 */
[----:B---3--:R-:W-:Y:S01]  /*7be40*/  PRMT R54, R5, 0x7632, R54 ;  /* 0x0000763205367816 */ /* 0x008fe20000000036 */
[----:B------:R0:W-:Y:S04]  /*7be50*/  @P4 STG.E.U16 desc[UR6][R46.64], R5 ;  /* 0x000000052e004986 */ /* 0x0001e8000c101506 */
[----:B------:R1:W-:Y:S04]  /*7be60*/  @P2 STG.E.U16 desc[UR6][R48.64], R54 ;  /* 0x0000003630002986 */ /* 0x0003e8000c101506 */
[----:B0-----:R-:W3:Y:S01]  /*7be70*/  LDL.LU R5, [R1+0x3a8] ;  /* 0x0003a80001057983 */ /* 0x001ee20000300800 */
[----:B------:R-:W-:Y:S01]  /*7be80*/  ISETP.GE.AND P4, PT, R53, UR4, PT ;  /* 0x0000000435007c0c */ /* 0x000fe2000bf86270 */
[----:B------:R-:W-:Y:S01]  /*7be90*/  VIADD R46, R60, 0xa2 ;  /* 0x000000a23c2e7836 */ /* 0x000fe20000000000 */
[----:B------:R-:W-:-:S02]  /*7bea0*/  ULDC UR4, c[0x0][0x248] ;  /* 0x0000920000047ab9 */ /* 0x000fc40000000800 */
[----:B------:R-:W-:Y:S01]  /*7beb0*/  VIADD R53, R52, UR4 ;  /* 0x0000000434357c36 */ /* 0x000fe20008000000 */
[----:B------:R-:W-:Y:S01]  /*7bec0*/  ULDC UR4, c[0x0][0x22c] ;  /* 0x00008b0000047ab9 */ /* 0x000fe20000000800 */
[----:B------:R-:W-:Y:S01]  /*7bed0*/  ISETP.GE.AND P2, PT, R46, UR8, PT ;  /* 0x000000082e007c0c */ /* 0x000fe2000bf46270 */
[----:B------:R-:W-:Y:S01]  /*7bee0*/  IMAD.WIDE R46, R52, 0x2, R44 ;  /* 0x00000002342e7825 */ /* 0x000fe200078e022c */
[----:B------:R-:W-:Y:S01]  /*7bef0*/  ULDC UR8, c[0x0][0x248] ;  /* 0x0000920000087ab9 */ /* 0x000fe20000000800 */
[----:B----4-:R0:W-:Y:S01]  /*7bf00*/  @P5 STG.E.U16 desc[UR6][R50.64], R4 ;  /* 0x0000000432005986 */ /* 0x0101e2000c101506 */
[----:B-1----:R-:W-:Y:S02]  /*7bf10*/  PRMT R54, R4, 0x7632, R54 ;  /* 0x0000763204367816 */ /* 0x002fe40000000036 */
[----:B------:R-:W-:Y:S01]  /*7bf20*/  ISETP.LT.AND P5, PT, R59, UR12, !P6 ;  /* 0x0000000c3b007c0c */ /* 0x000fe2000f7a1270 */
[----:B------:R-:W-:Y:S01]  /*7bf30*/  IMAD.WIDE R48, R53, 0x2, R2 ;  /* 0x0000000235307825 */ /* 0x000fe200078e0202 */
[----:B0-----:R-:W4:Y:S04]  /*7bf40*/  LDL.LU R4, [R1+0x3bc] ;  /* 0x0003bc0001047983 */ /* 0x001f280000300800 */
[----:B------:R-:W-:Y:S01]  /*7bf50*/  @P1 STG.E.U16 desc[UR6][R46.64], R54 ;  /* 0x000000362e001986 */ /* 0x000fe2000c101506 */
[----:B------:R-:W-:-:S06]  /*7bf60*/  PRMT R52, R61, 0x7632, R52 ;  /* 0x000076323d347816 */ /* 0x000fcc0000000034 */
[----:B------:R0:W-:Y:S01]  /*7bf70*/  @P5 STG.E.U16 desc[UR6][R48.64], R61 ;  /* 0x0000003d30005986 */ /* 0x0001e2000c101506 */
[----:B------:R-:W-:Y:S01]  /*7bf80*/  IMAD.WIDE R50, R53, 0x2, R44 ;  /* 0x0000000235327825 */ /* 0x000fe200078e022c */
[----:B------:R-:W-:Y:S02]  /*7bf90*/  ULDC UR12, c[0x0][0x228] ;  /* 0x00008a00000c7ab9 */ /* 0x000fe40000000800 */
[----:B0-----:R-:W4:Y:S01]  /*7bfa0*/  LDL.LU R61, [R1+0x3ac] ;  /* 0x0003ac00013d7983 */ /* 0x001f220000300800 */
[C---:B------:R-:W-:Y:S01]  /*7bfb0*/  ISETP.LT.AND P6, PT, R58.reuse, UR14, !P6 ;  /* 0x0000000e3a007c0c */ /* 0x040fe2000f7c1270 */
[----:B------:R-:W-:Y:S01]  /*7bfc0*/  ULDC UR14, c[0x0][0x228] ;  /* 0x00008a00000e7ab9 */ /* 0x000fe20000000800 */
[----:B------:R-:W-:Y:S01]  /*7bfd0*/  ISETP.GE.AND P1, PT, R55, UR4, PT ;  /* 0x0000000437007c0c */ /* 0x000fe2000bf26270 */
[----:B------:R-:W-:Y:S01]  /*7bfe0*/  ULDC UR4, c[0x0][0x248] ;  /* 0x0000920000047ab9 */ /* 0x000fe20000000800 */
[----:B------:R-:W-:Y:S01]  /*7bff0*/  ISETP.LT.AND P5, PT, R59, UR10, !P0 ;  /* 0x0000000a3b007c0c */ /* 0x000fe2000c7a1270 */
[----:B------:R-:W-:Y:S01]  /*7c000*/  VIADD R48, R53, UR4 ;  /* 0x0000000435307c36 */ /* 0x000fe20008000000 */
[----:B------:R-:W-:-:S07]  /*7c010*/  ISETP.LT.AND P0, PT, R58, UR12, !P0 ;  /* 0x0000000c3a007c0c */ /* 0x000fce000c701270 */
[----:B------:R0:W-:Y:S01]  /*7c020*/  @P6 STG.E.U16 desc[UR6][R50.64], R52 ;  /* 0x0000003432006986 */ /* 0x0001e2000c101506 */
[----:B------:R-:W-:Y:S01]  /*7c030*/  ISETP.LT.AND P6, PT, R59, UR14, !P4 ;  /* 0x0000000e3b007c0c */ /* 0x000fe2000e7c1270 */
[----:B------:R-:W-:Y:S01]  /*7c040*/  VIADD R54, R48, UR8 ;  /* 0x0000000830367c36 */ /* 0x000fe20008000000 */
[----:B------:R-:W-:Y:S01]  /*7c050*/  ISETP.LT.AND P4, PT, R58, UR16, !P4 ;  /* 0x000000103a007c0c */ /* 0x000fe2000e781270 */
[----:B------:R-:W-:Y:S01]  /*7c060*/  IMAD.WIDE R46, R48, 0x2, R2 ;  /* 0x00000002302e7825 */ /* 0x000fe200078e0202 */
[----:B------:R-:W-:Y:S01]  /*7c070*/  ULDC UR4, c[0x0][0x22c] ;  /* 0x00008b0000047ab9 */ /* 0x000fe20000000800 */
[----:B------:R-:W-:Y:S01]  /*7c080*/  ULDC UR10, c[0x0][0x228] ;  /* 0x00008a00000a7ab9 */ /* 0x000fe20000000800 */
[----:B------:R-:W-:Y:S01]  /*7c090*/  PRMT R56, R10, 0x7632, R56 ;  /* 0x000076320a387816 */ /* 0x000fe20000000038 */
[----:B------:R-:W-:Y:S01]  /*7c0a0*/  IMAD.WIDE R48, R48, 0x2, R44 ;  /* 0x0000000230307825 */ /* 0x000fe200078e022c */
[----:B------:R1:W-:Y:S01]  /*7c0b0*/  @P5 STG.E.U16 desc[UR6][R46.64], R10 ;  /* 0x0000000a2e005986 */ /* 0x0003e2000c101506 */
[----:B------:R-:W-:Y:S01]  /*7c0c0*/  ULDC UR12, c[0x0][0x228] ;  /* 0x00008a00000c7ab9 */ /* 0x000fe20000000800 */
[----:B------:R-:W-:Y:S01]  /*7c0d0*/  ULDC UR14, c[0x0][0x228] ;  /* 0x00008a00000e7ab9 */ /* 0x000fe20000000800 */
[----:B0-----:R-:W-:Y:S01]  /*7c0e0*/  IMAD.WIDE R50, R54, 0x2, R2 ;  /* 0x0000000236327825 */ /* 0x001fe200078e0202 */
[----:B------:R-:W-:Y:S01]  /*7c0f0*/  PRMT R57, R9, 0x7632, R57 ;  /* 0x0000763209397816 */ /* 0x000fe20000000039 */
[----:B------:R-:W-:-:S02]  /*7c100*/  ULDC UR8, c[0x0][0x22c] ;  /* 0x00008b0000087ab9 */ /* 0x000fc40000000800 */
[----:B------:R-:W-:Y:S02]  /*7c110*/  VIADD R55, R60, 0xa4 ;  /* 0x000000a43c377836 */ /* 0x000fe40000000000 */
[----:B------:R-:W-:Y:S01]  /*7c120*/  IMAD.WIDE R52, R54, 0x2, R44 ;  /* 0x0000000236347825 */ /* 0x000fe200078e022c */
[----:B------:R0:W-:Y:S01]  /*7c130*/  @P0 STG.E.U16 desc[UR6][R48.64], R56 ;  /* 0x0000003830000986 */ /* 0x0001e2000c101506 */
[----:B------:R-:W-:Y:S01]  /*7c140*/  ULDC UR16, c[0x0][0x228] ;  /* 0x00008a0000107ab9 */ /* 0x000fe20000000800 */
[----:B------:R-:W-:Y:S01]  /*7c150*/  ISETP.GE.AND P5, PT, R55, UR4, PT ;  /* 0x0000000437007c0c */ /* 0x000fe2000bfa6270 */
[----:B------:R-:W-:Y:S01]  /*7c160*/  ULDC UR4, c[0x0][0x248] ;  /* 0x0000920000047ab9 */ /* 0x000fe20000000800 */
[----:B-1----:R-:W4:Y:S04]  /*7c170*/  LDL.LU R10, [R1+0x3c0] ;  /* 0x0003c000010a7983 */ /* 0x002f280000300800 */
[----:B------:R1:W-:Y:S01]  /*7c180*/  @P6 STG.E.U16 desc[UR6][R50.64], R9 ;  /* 0x0000000932006986 */ /* 0x0003e2000c101506 */
[----:B------:R-:W-:-:S03]  /*7c190*/  VIADD R46, R60, 0xa5 ;  /* 0x000000a53c2e7836 */ /* 0x000fc60000000000 */
[----:B------:R1:W-:Y:S01]  /*7c1a0*/  @P4 STG.E.U16 desc[UR6][R52.64], R57 ;  /* 0x0000003934004986 */ /* 0x0003e2000c101506 */
[C---:B------:R-:W-:Y:S01]  /*7c1b0*/  ISETP.LT.AND P4, PT, R59.reuse, UR10, !P2 ;  /* 0x0000000a3b007c0c */ /* 0x040fe2000d781270 */
[----:B0-----:R-:W-:Y:S01]  /*7c1c0*/  VIADD R48, R54, UR4 ;  /* 0x0000000436307c36 */ /* 0x001fe20008000000 */
[----:B------:R-:W-:Y:S01]  /*7c1d0*/  ISETP.LT.AND P2, PT, R58, UR12, !P2 ;  /* 0x0000000c3a007c0c */ /* 0x000fe2000d741270 */
[----:B------:R-:W-:Y:S01]  /*7c1e0*/  ULDC UR4, c[0x0][0x248] ;  /* 0x0000920000047ab9 */ /* 0x000fe20000000800 */
[----:B------:R-:W-:Y:S01]  /*7c1f0*/  ISETP.LT.AND P6, PT, R59, UR14, !P1 ;  /* 0x0000000e3b007c0c */ /* 0x000fe2000cfc1270 */
[----:B------:R-:W-:Y:S01]  /*7c200*/  ULDC UR10, c[0x0][0x228] ;  /* 0x00008a00000a7ab9 */ /* 0x000fe20000000800 */
[----:B------:R-:W-:Y:S01]  /*7c210*/  ISETP.GE.AND P0, PT, R46, UR8, PT ;  /* 0x000000082e007c0c */ /* 0x000fe2000bf06270 */
[----:B-1----:R-:W4:Y:S01]  /*7c220*/  LDL.LU R9, [R1+0x3d0] ;  /* 0x0003d00001097983 */ /* 0x002f220000300800 */
[----:B------:R-:W-:Y:S01]  /*7c230*/  IMAD.WIDE R46, R48, 0x2, R2 ;  /* 0x00000002302e7825 */ /* 0x000fe200078e0202 */
[----:B------:R-:W-:Y:S01]  /*7c240*/  PRMT R54, R8, 0x7632, R54 ;  /* 0x0000763208367816 */ /* 0x000fe20000000036 */
[----:B------:R-:W-:Y:S01]  /*7c250*/  ULDC UR12, c[0x0][0x228] ;  /* 0x00008a00000c7ab9 */ /* 0x000fe20000000800 */
[----:B------:R-:W-:Y:S01]  /*7c260*/  ULDC UR14, c[0x0][0x228] ;  /* 0x00008a00000e7ab9 */ /* 0x000fe20000000800 */
[----:B------:R-:W-:-:S02]  /*7c270*/  VIADD R52, R48, UR4 ;  /* 0x0000000430347c36 */ /* 0x000fc40008000000 */
[----:B------:R-:W-:Y:S01]  /*7c280*/  VIADD R53, R60, 0xa6 ;  /* 0x000000a63c357836 */ /* 0x000fe20000000000 */
[----:B------:R0:W-:Y:S01]  /*7c290*/  @P4 STG.E.U16 desc[UR6][R46.64], R8 ;  /* 0x000000082e004986 */ /* 0x0001e2000c101506 */
[----:B------:R-:W-:Y:S01]  /*7c2a0*/  IMAD.WIDE R48, R48, 0x2, R44 ;  /* 0x0000000230307825 */ /* 0x000fe200078e022c */
[----:B------:R-:W-:Y:S01]  /*7c2b0*/  ULDC UR4, c[0x0][0x22c] ;  /* 0x00008b0000047ab9 */ /* 0x000fe20000000800 */
[----:B------:R-:W-:Y:S01]  /*7c2c0*/  ISETP.LT.AND P1, PT, R58, UR10, !P1 ;  /* 0x0000000a3a007c0c */ /* 0x000fe2000cf21270 */
[----:B------:R-:W-:Y:S01]  /*7c2d0*/  ULDC UR8, c[0x0][0x22c] ;  /* 0x00008b0000087ab9 */ /* 0x000fe20000000800 */
[----:B------:R-:W-:Y:S01]  /*7c2e0*/  IMAD.WIDE R50, R52, 0x2, R2 ;  /* 0x0000000234327825 */ /* 0x000fe200078e0202 */
[----:B------:R1:W-:Y:S01]  /*7c2f0*/  @P2 STG.E.U16 desc[UR6][R48.64], R54 ;  /* 0x0000003630002986 */ /* 0x0003e2000c101506 */
[----:B------:R-:W-:Y:S01]  /*7c300*/  ISETP.GE.AND P4, PT, R53, UR4, PT ;  /* 0x0000000435007c0c */ /* 0x000fe2000bf86270 */
[----:B------:R-:W-:Y:S01]  /*7c310*/  ULDC UR4, c[0x0][0x248] ;  /* 0x0000920000047ab9 */ /* 0x000fe20000000800 */
[----:B------:R-:W-:Y:S01]  /*7c320*/  VIADD R55, R60, 0xa8 ;  /* 0x000000a83c377836 */ /* 0x000fe20000000000 */
[----:B------:R-:W-:Y:S01]  /*7c330*/  IADD3 R53, R52, UR4, RZ ;  /* 0x0000000434357c10 */ /* 0x000fe2000fffe0ff */
[----:B------:R-:W-:Y:S01]  /*7c340*/  ULDC UR4, c[0x0][0x22c] ;  /* 0x00008b0000047ab9 */ /* 0x000fe20000000800 */
[----:B0-----:R-:W-:Y:S01]  /*7c350*/  VIADD R46, R60, 0xa7 ;  /* 0x000000a73c2e7836 */ /* 0x001fe20000000000 */
[----:B------:R-:W4:Y:S01]  /*7c360*/  LDL.LU R8, [R1+0x3c4] ;  /* 0x0003c40001087983 */ /* 0x000f220000300800 */
[----:B------:R-:W-:-:S03]  /*7c370*/  ULDC UR10, c[0x0][0x22c] ;  /* 0x00008b00000a7ab9 */ /* 0x000fc60000000800 */
[----:B------:R-:W-:Y:S01]  /*7c380*/  ISETP.GE.AND P2, PT, R46, UR8, PT ;  /* 0x000000082e007c0c */ /* 0x000fe2000bf46270 */
[----:B------:R-:W-:Y:S01]  /*7c390*/  IMAD.WIDE R46, R52, 0x2, R44 ;  /* 0x00000002342e7825 */ /* 0x000fe200078e022c */
[----:B------:R-:W-:-:S03]  /*7c3a0*/  ULDC UR8, c[0x0][0x248] ;  /* 0x0000920000087ab9 */ /* 0x000fc60000000800 */
[----:B-1----:R-:W-:Y:S01]  /*7c3b0*/  IMAD.WIDE R48, R53, 0x2, R2 ;  /* 0x0000000235307825 */ /* 0x002fe200078e0202 */
[----:B--2---:R0:W-:Y:S01]  /*7c3c0*/  @P6 STG.E.U16 desc[UR6][R50.64], R7 ;  /* 0x0000000732006986 */ /* 0x0041e2000c101506 */
[----:B------:R-:W-:Y:S01]  /*7c3d0*/  ISETP.LT.AND P6, PT, R59, UR12, !P5 ;  /* 0x0000000c3b007c0c */ /* 0x000fe2000efc1270 */
[----:B------:R-:W-:Y:S01]  /*7c3e0*/  ULDC UR12, c[0x0][0x228] ;  /* 0x00008a00000c7ab9 */ /* 0x000fe20000000800 */
[----:B------:R-:W-:Y:S01]  /*7c3f0*/  ISETP.LT.AND P5, PT, R58, UR14, !P5 ;  /* 0x0000000e3a007c0c */ /* 0x000fe2000efa1270 */
[----:B------:R-:W-:Y:S01]  /*7c400*/  ULDC UR14, c[0x0][0x228] ;  /* 0x00008a00000e7ab9 */ /* 0x000fe20000000800 */
[----:B------:R-:W-:Y:S02]  /*7c410*/  PRMT R54, R7, 0x7632, R54 ;  /* 0x0000763207367816 */ /* 0x000fe40000000036 */
[----:B0-----:R-:W2:Y:S01]  /*7c420*/  LDL.LU R7, [R1+0x3d4] ;  /* 0x0003d40001077983 */ /* 0x001ea20000300800 */
[----:B------:R-:W-:-:S03]  /*7c430*/  IMAD.WIDE R50, R53, 0x2, R44 ;  /* 0x0000000235327825 */ /* 0x000fc600078e022c */
[----:B------:R0:W-:Y:S01]  /*7c440*/  @P1 STG.E.U16 desc[UR6][R46.64], R54 ;  /* 0x000000362e001986 */ /* 0x0001e2000c101506 */
[----:B------:R-:W-:Y:S01]  /*7c450*/  ISETP.GE.AND P1, PT, R55, UR4, PT ;  /* 0x0000000437007c0c */ /* 0x000fe2000bf26270 */
[----:B------:R-:W-:Y:S01]  /*7c460*/  ULDC UR4, c[0x0][0x248] ;  /* 0x0000920000047ab9 */ /* 0x000fe20000000800 */
[----:B------:R-:W-:Y:S01]  /*7c470*/  PRMT R52, R6, 0x7632, R52 ;  /* 0x0000763206347816 */ /* 0x000fe20000000034 */
[----:B------:R1:W-:Y:S04]  /*7c480*/  @P6 STG.E.U16 desc[UR6][R48.64], R6 ;  /* 0x0000000630006986 */ /* 0x0003e8000c101506 */
[----:B------:R1:W-:Y:S01]  /*7c490*/  @P5 STG.E.U16 desc[UR6][R50.64], R52 ;  /* 0x0000003432005986 */ /* 0x0003e2000c101506 */
[----:B------:R-:W-:Y:S01]  /*7c4a0*/  ISETP.LT.AND P5, PT, R59, UR12, !P0 ;  /* 0x0000000c3b007c0c */ /* 0x000fe2000c7a1270 */
[----:B0-----:R-:W-:Y:S01]  /*7c4b0*/  VIADD R54, R60, 0xa9 ;  /* 0x000000a93c367836 */ /* 0x001fe20000000000 */
[----:B------:R-:W-:Y:S01]  /*7c4c0*/  ISETP.LT.AND P0, PT, R58, UR14, !P0 ;  /* 0x0000000e3a007c0c */ /* 0x000fe2000c701270 */
[----:B------:R-:W-:Y:S01]  /*7c4d0*/  ULDC UR12, c[0x0][0x228] ;  /* 0x00008a00000c7ab9 */ /* 0x000fe20000000800 */
        /* <DEDUP_REMOVED lines=11> */
[----:B------:R-:W-:-:S03]  /*7c590*/  ULDC UR18, c[0x0][0x228] ;  /* 0x00008a0000127ab9 */ /* 0x000fc60000000800 */
[----:B------:R-:W-:-:S04]  /*7c5a0*/  IMAD.WIDE R50, R55, 0x2, R2 ;  /* 0x0000000237327825 */ /* 0x000fc800078e0202 */
[----:B------:R-:W-:Y:S01]  /*7c5b0*/  IMAD.WIDE R52, R55, 0x2, R44 ;  /* 0x0000000237347825 */ /* 0x000fe200078e022c */
[----:B---3--:R-:W-:Y:S01]  /*7c5c0*/  PRMT R57, R5, 0x7632, R57 ;  /* 0x0000763205397816 */ /* 0x008fe20000000039 */
[----:B------:R0:W-:Y:S04]  /*7c5d0*/  @P5 STG.E.U16 desc[UR6][R46.64], R5 ;  /* 0x000000052e005986 */ /* 0x0001e8000c101506 */
[----:B------:R1:W-:Y:S04]  /*7c5e0*/  @P0 STG.E.U16 desc[UR6][R48.64], R57 ;  /* 0x0000003930000986 */ /* 0x0003e8000c101506 */
[----:B0-----:R-:W3:Y:S01]  /*7c5f0*/  LDL.LU R5, [R1+0x3d8] ;  /* 0x0003d80001057983 */ /* 0x001ee20000300800 */
[----:B------:R-:W-:Y:S01]  /*7c600*/  ISETP.GE.AND P5, PT, R54, UR10, PT ;  /* 0x0000000a36007c0c */ /* 0x000fe2000bfa6270 */
[----:B------:R-:W-:Y:S01]  /*7c610*/  ULDC UR10, c[0x0][0x228] ;  /* 0x00008a00000a7ab9 */ /* 0x000fe20000000800 */
[----:B------:R-:W-:-:S02]  /*7c620*/  VIADD R46, R60, 0xaa ;  /* 0x000000aa3c2e7836 */ /* 0x000fc40000000000 */
[----:B-1----:R-:W-:Y:S01]  /*7c630*/  VIADD R48, R55, UR4 ;  /* 0x0000000437307c36 */ /* 0x002fe20008000000 */
[----:B------:R-:W-:Y:S02]  /*7c640*/  ULDC UR4, c[0x0][0x248] ;  /* 0x0000920000047ab9 */ /* 0x000fe40000000800 */
[----:B------:R-:W-:Y:S01]  /*7c650*/  ISETP.GE.AND P0, PT, R46, UR8, PT ;  /* 0x000000082e007c0c */ /* 0x000fe2000bf06270 */
[----:B------:R-:W-:Y:S01]  /*7c660*/  IMAD.WIDE R46, R48, 0x2, R2 ;  /* 0x00000002302e7825 */ /* 0x000fe200078e0202 */
[----:B------:R-:W-:Y:S01]  /*7c670*/  ULDC UR8, c[0x0][0x22c] ;  /* 0x00008b0000087ab9 */ /* 0x000fe20000000800 */
[----:B----4-:R-:W-:Y:S01]  /*7c680*/  PRMT R56, R4, 0x7632, R56 ;  /* 0x0000763204387816 */ /* 0x010fe20000000038 */
[----:B------:R0:W-:Y:S04]  /*7c690*/  @P6 STG.E.U16 desc[UR6][R50.64], R4 ;  /* 0x0000000432006986 */ /* 0x0001e8000c101506 */
[----:B------:R-:W-:Y:S01]  /*7c6a0*/  @P4 STG.E.U16 desc[UR6][R52.64], R56 ;  /* 0x0000003834004986 */ /* 0x000fe2000c101506 */
[----:B------:R-:W-:Y:S01]  /*7c6b0*/  ISETP.LT.AND P4, PT, R59, UR10, !P2 ;  /* 0x0000000a3b007c0c */ /* 0x000fe2000d781270 */
[----:B------:R-:W-:-:S02]  /*7c6c0*/  ULDC UR10, c[0x0][0x228] ;  /* 0x00008a00000a7ab9 */ /* 0x000fc40000000800 */
[----:B0-----:R-:W4:Y:S01]  /*7c6d0*/  LDL.LU R4, [R1+0x3cc] ;  /* 0x0003cc0001047983 */ /* 0x001f220000300800 */
[----:B------:R-:W-:-:S09]  /*7c6e0*/  PRMT R54, R61, 0x7632, R54 ;  /* 0x000076323d367816 */ /* 0x000fd20000000036 */
[----:B------:R0:W-:Y:S04]  /*7c6f0*/  @P4 STG.E.U16 desc[UR6][R46.64], R61 ;  /* 0x0000003d2e004986 */ /* 0x0001e8000c101506 */
[----:B0-----:R-:W4:Y:S01]  /*7c700*/  LDL.LU R61, [R1+0x3dc] ;  /* 0x0003dc00013d7983 */ /* 0x001f220000300800 */
[----:B------:R-:W-:Y:S02]  /*7c710*/  ISETP.LT.AND P2, PT, R58, UR12, !P2 ;  /* 0x0000000c3a007c0c */ /* 0x000fe4000d741270 */
[----:B------:R-:W-:Y:S01]  /*7c720*/  ISETP.LT.AND P6, PT, R59, UR14, !P1 ;  /* 0x0000000e3b007c0c */ /* 0x000fe2000cfc1270 */
[C---:B------:R-:W-:Y:S01]  /*7c730*/  VIADD R52, R48.reuse, UR4 ;  /* 0x0000000430347c36 */ /* 0x040fe20008000000 */
[----:B------:R-:W-:Y:S01]  /*7c740*/  ULDC UR12, c[0x0][0x228] ;  /* 0x00008a00000c7ab9 */ /* 0x000fe20000000800 */
[----:B------:R-:W-:Y:S01]  /*7c750*/  IMAD.WIDE R48, R48, 0x2, R44 ;  /* 0x0000000230307825 */ /* 0x000fe200078e022c */
[----:B------:R-:W-:Y:S01]  /*7c760*/  ULDC UR4, c[0x0][0x22c] ;  /* 0x00008b0000047ab9 */ /* 0x000fe20000000800 */
[----:B------:R-:W-:Y:S01]  /*7c770*/  ULDC UR14, c[0x0][0x228] ;  /* 0x00008a00000e7ab9 */ /* 0x000fe20000000800 */
[----:B------:R-:W4:Y:S01]  /*7c780*/  LDL.LU R11, [R1+0x3f0] ;  /* 0x0003f000010b7983 */ /* 0x000f220000300800 */
[----:B------:R-:W-:Y:S01]  /*7c790*/  IMAD.WIDE R50, R52, 0x2, R2 ;  /* 0x0000000234327825 */ /* 0x000fe200078e0202 */
[----:B------:R-:W-:Y:S01]  /*7c7a0*/  ISETP.LT.AND P1, PT, R58, UR10, !P1 ;  /* 0x0000000a3a007c0c */ /* 0x000fe2000cf21270 */
[----:B------:R-:W-:-:S02]  /*7c7b0*/  ULDC UR10, c[0x0][0x228] ;  /* 0x00008a00000a7ab9 */ /* 0x000fc40000000800 */
[C---:B------:R-:W-:Y:S01]  /*7c7c0*/  VIADD R53, R60.reuse, 0xab ;  /* 0x000000ab3c357836 */ /* 0x040fe20000000000 */
[----:B------:R0:W-:Y:S01]  /*7c7d0*/  @P2 STG.E.U16 desc[UR6][R48.64], R54 ;  /* 0x0000003630002986 */ /* 0x0001e2000c101506 */
[----:B------:R-:W-:-:S03]  /*7c7e0*/  IADD3 R46, R60, 0xac, RZ ;  /* 0x000000ac3c2e7810 */ /* 0x000fc60007ffe0ff */
[----:B------:R-:W-:Y:S01]  /*7c7f0*/  ISETP.GE.AND P4, PT, R53, UR4, PT ;  /* 0x0000000435007c0c */ /* 0x000fe2000bf86270 */
[----:B------:R-:W-:Y:S01]  /*7c800*/  ULDC UR4, c[0x0][0x248] ;  /* 0x0000920000047ab9 */ /* 0x000fe20000000800 */
[----:B------:R1:W-:Y:S01]  /*7c810*/  @P6 STG.E.U16 desc[UR6][R50.64], R10 ;  /* 0x0000000a32006986 */ /* 0x0003e2000c101506 */
[----:B------:R-:W-:Y:S01]  /*7c820*/  ISETP.LT.AND P6, PT, R59, UR12, !P5 ;  /* 0x0000000c3b007c0c */ /* 0x000fe2000efc1270 */
[----:B------:R-:W-:Y:S01]  /*7c830*/  VIADD R53, R52, UR4 ;  /* 0x0000000434357c36 */ /* 0x000fe20008000000 */
[----:B------:R-:W-:Y:S02]  /*7c840*/  ISETP.LT.AND P5, PT, R58, UR14, !P5 ;  /* 0x0000000e3a007c0c */ /* 0x000fe4000efa1270 */
[----:B------:R-:W-:Y:S02]  /*7c850*/  PRMT R55, R10, 0x7632, R55 ;  /* 0x000076320a377816 */ /* 0x000fe40000000037 */
[----:B------:R-:W-:Y:S01]  /*7c860*/  ISETP.GE.AND P2, PT, R46, UR8, PT ;  /* 0x000000082e007c0c */ /* 0x000fe2000bf46270 */
[----:B------:R-:W-:Y:S01]  /*7c870*/  IMAD.WIDE R46, R52, 0x2, R44 ;  /* 0x00000002342e7825 */ /* 0x000fe200078e022c */
[----:B------:R-:W-:Y:S01]  /*7c880*/  ULDC UR4, c[0x0][0x22c] ;  /* 0x00008b0000047ab9 */ /* 0x000fe20000000800 */
[----:B------:R-:W-:Y:S01]  /*7c890*/  ULDC UR12, c[0x0][0x228] ;  /* 0x00008a00000c7ab9 */ /* 0x000fe20000000800 */
[----:B------:R-:W-:Y:S01]  /*7c8a0*/  ULDC UR14, c[0x0][0x228] ;  /* 0x00008a00000e7ab9 */ /* 0x000fe20000000800 */
[----:B0-----:R-:W-:Y:S01]  /*7c8b0*/  IMAD.WIDE R48, R53, 0x2, R2 ;  /* 0x0000000235307825 */ /* 0x001fe200078e0202 */
[----:B------:R0:W-:Y:S01]  /*7c8c0*/  @P1 STG.E.U16 desc[UR6][R46.64], R55 ;  /* 0x000000372e001986 */ /* 0x0001e2000c101506 */
[----:B------:R-:W-:-:S02]  /*7c8d0*/  ULDC UR8, c[0x0][0x248] ;  /* 0x0000920000087ab9 */ /* 0x000fc40000000800 */
[----:B------:R-:W-:Y:S01]  /*7c8e0*/  VIADD R54, R60, 0xad ;  /* 0x000000ad3c367836 */ /* 0x000fe20000000000 */
[----:B------:R-:W-:Y:S01]  /*7c8f0*/  PRMT R52, R9, 0x7632, R52 ;  /* 0x0000763209347816 */ /* 0x000fe20000000034 */
[----:B-1----:R-:W-:Y:S01]  /*7c900*/  IMAD.WIDE R50, R53, 0x2, R44 ;  /* 0x0000000235327825 */ /* 0x002fe200078e022c */
[----:B------:R1:W-:Y:S02]  /*7c910*/  @P6 STG.E.U16 desc[UR6][R48.64], R9 ;  /* 0x0000000930006986 */ /* 0x0003e4000c101506 */
[----:B------:R-:W-:Y:S01]  /*7c920*/  ISETP.GE.AND P1, PT, R54, UR4, PT ;  /* 0x0000000436007c0c */ /* 0x000fe2000bf26270 */
[----:B------:R-:W-:Y:S01]  /*7c930*/  ULDC UR4, c[0x0][0x248] ;  /* 0x0000920000047ab9 */ /* 0x000fe20000000800 */
[----:B------:R1:W-:Y:S01]  /*7c940*/  @P5 STG.E.U16 desc[UR6][R50.64], R52 ;  /* 0x0000003432005986 */ /* 0x0003e2000c101506 */
[----:B------:R-:W-:-:S03]  /*7c950*/  ISETP.LT.AND P5, PT, R59, UR10, !P0 ;  /* 0x0000000a3b007c0c */ /* 0x000fc6000c7a1270 */
[----:B------:R-:W4:Y:S01]  /*7c960*/  LDL.LU R10, [R1+0x3e0] ;  /* 0x0003e000010a7983 */ /* 0x000f220000300800 */
[----:B------:R-:W-:Y:S01]  /*7c970*/  ISETP.LT.AND P0, PT, R58, UR12, !P0 ;  /* 0x0000000c3a007c0c */ /* 0x000fe2000c701270 */
[----:B0-----:R-:W-:Y:S01]  /*7c980*/  VIADD R55, R60, 0xae ;  /* 0x000000ae3c377836 */ /* 0x001fe20000000000 */
[----:B------:R-:W-:Y:S01]  /*7c990*/  ISETP.LT.AND P6, PT, R59, UR14, !P4 ;  /* 0x0000000e3b007c0c */ /* 0x000fe2000e7c1270 */
[----:B-1----:R-:W-:Y:S01]  /*7c9a0*/  VIADD R48, R53, UR4 ;  /* 0x0000000435307c36 */ /* 0x002fe20008000000 */
[----:B------:R-:W-:Y:S01]  /*7c9b0*/  ISETP.LT.AND P4, PT, R58, UR16, !P4 ;  /* 0x000000103a007c0c */ /* 0x000fe2000e781270 */
[----:B------:R-:W4:Y:S01]  /*7c9c0*/  LDL.LU R9, [R1+0x3f4] ;  /* 0x0003f40001097983 */ /* 0x000f220000300800 */
[----:B------:R-:W-:Y:S01]  /*7c9d0*/  ULDC UR4, c[0x0][0x22c] ;  /* 0x00008b0000047ab9 */ /* 0x000fe20000000800 */
[C---:B------:R-:W-:Y:S01]  /*7c9e0*/  VIADD R54, R48.reuse, UR8 ;  /* 0x0000000830367c36 */ /* 0x040fe20008000000 */
[----:B------:R-:W-:Y:S01]  /*7c9f0*/  ULDC UR10, c[0x0][0x228] ;  /* 0x00008a00000a7ab9 */ /* 0x000fe20000000800 */
[----:B------:R-:W-:Y:S01]  /*7ca00*/  IMAD.WIDE R46, R48, 0x2, R2 ;  /* 0x00000002302e7825 */ /* 0x000fe200078e0202 */
[----:B------:R-:W-:Y:S01]  /*7ca10*/  PRMT R56, R8, 0x7632, R56 ;  /* 0x0000763208387816 */ /* 0x000fe20000000038 */
[----:B------:R-:W-:Y:S01]  /*7ca20*/  ULDC UR12, c[0x0][0x228] ;  /* 0x00008a00000c7ab9 */ /* 0x000fe20000000800 */
[----:B------:R-:W-:Y:S01]  /*7ca30*/  ULDC UR14, c[0x0][0x228] ;  /* 0x00008a00000e7ab9 */ /* 0x000fe20000000800 */
[----:B------:R-:W-:Y:S01]  /*7ca40*/  IMAD.WIDE R48, R48, 0x2, R44 ;  /* 0x0000000230307825 */ /* 0x000fe200078e022c */
[----:B------:R0:W-:Y:S01]  /*7ca50*/  @P5 STG.E.U16 desc[UR6][R46.64], R8 ;  /* 0x000000082e005986 */ /* 0x0001e2000c101506 */
[----:B------:R-:W-:Y:S01]  /*7ca60*/  ULDC UR8, c[0x0][0x22c] ;  /* 0x00008b0000087ab9 */ /* 0x000fe20000000800 */
[----:B------:R-:W-:Y:S01]  /*7ca70*/  ULDC UR16, c[0x0][0x228] ;  /* 0x00008a0000107ab9 */ /* 0x000fe20000000800 */
[C---:B------:R-:W-:Y:S01]  /*7ca80*/  IMAD.WIDE R50, R54.reuse, 0x2, R2 ;  /* 0x0000000236327825 */ /* 0x040fe200078e0202 */
[----:B------:R1:W-:Y:S03]  /*7ca90*/  @P0 STG.E.U16 desc[UR6][R48.64], R56 ;  /* 0x0000003830000986 */ /* 0x0003e6000c101506 */
[----:B------:R-:W-:Y:S01]  /*7caa0*/  IMAD.WIDE R52, R54, 0x2, R44 ;  /* 0x0000000236347825 */ /* 0x000fe200078e022c */
[----:B------:R-:W-:Y:S01]  /*7cab0*/  ISETP.GE.AND P5, PT, R55, UR4, PT ;  /* 0x0000000437007c0c */ /* 0x000fe2000bfa6270 */
[----:B------:R-:W-:-:S02]  /*7cac0*/  ULDC UR4, c[0x0][0x248] ;  /* 0x0000920000047ab9 */ /* 0x000fc40000000800 */
[----:B0-----:R-:W-:Y:S02]  /*7cad0*/  VIADD R46, R60, 0xaf ;  /* 0x000000af3c2e7836 */ /* 0x001fe40000000000 */
[----:B-1----:R-:W-:Y:S01]  /*7cae0*/  VIADD R48, R54, UR4 ;  /* 0x0000000436307c36 */ /* 0x002fe20008000000 */
[----:B------:R-:W-:Y:S02]  /*7caf0*/  ULDC UR4, c[0x0][0x248] ;  /* 0x0000920000047ab9 */ /* 0x000fe40000000800 */
[----:B------:R-:W-:Y:S01]  /*7cb00*/  ISETP.GE.AND P0, PT, R46, UR8, PT ;  /* 0x000000082e007c0c */ /* 0x000fe2000bf06270 */
[----:B------:R-:W-:Y:S01]  /*7cb10*/  ULDC UR8, c[0x0][0x228] ;  /* 0x00008a0000087ab9 */ /* 0x000fe20000000800 */
[----:B------:R-:W-:-:S04]  /*7cb20*/  IMAD.WIDE R46, R48, 0x2, R2 ;  /* 0x00000002302e7825 */ /* 0x000fc800078e0202 */
[----:B------:R-:W-:Y:S01]  /*7cb30*/  VIADD R55, R60, 0xb2 ;  /* 0x000000b23c377836 */ /* 0x000fe20000000000 */
[----:B--2---:R-:W-:Y:S01]  /*7cb40*/  PRMT R57, R7, 0x7632, R57 ;  /* 0x0000763207397816 */ /* 0x004fe20000000039 */
[----:B------:R0:W-:Y:S01]  /*7cb50*/  @P6 STG.E.U16 desc[UR6][R50.64], R7 ;  /* 0x0000000732006986 */ /* 0x0001e2000c101506 */
[C---:B------:R-:W-:Y:S01]  /*7cb60*/  ISETP.LT.AND P6, PT, R59.reuse, UR14, !P1 ;  /* 0x0000000e3b007c0c */ /* 0x040fe2000cfc1270 */
[----:B------:R-:W-:Y:S02]  /*7cb70*/  ULDC UR14, c[0x0][0x228] ;  /* 0x00008a00000e7ab9 */ /* 0x000fe40000000800 */
[----:B------:R1:W-:Y:S01]  /*7cb80*/  @P4 STG.E.U16 desc[UR6][R52.64], R57 ;  /* 0x0000003934004986 */ /* 0x0003e2000c101506 */
[----:B------:R-:W-:Y:S01]  /*7cb90*/  ISETP.LT.AND P4, PT, R59, UR10, !P2 ;  /* 0x0000000a3b007c0c */ /* 0x000fe2000d781270 */
[----:B------:R-:W-:Y:S01]  /*7cba0*/  ULDC UR10, c[0x0][0x228] ;  /* 0x00008a00000a7ab9 */ /* 0x000fe20000000800 */
[----:B------:R-:W-:Y:S01]  /*7cbb0*/  ISETP.LT.AND P2, PT, R58, UR12, !P2 ;  /* 0x0000000c3a007c0c */ /* 0x000fe2000d741270 */
[----:B------:R-:W-:Y:S01]  /*7cbc0*/  ULDC UR12, c[0x0][0x228] ;  /* 0x00008a00000c7ab9 */ /* 0x000fe20000000800 */
[----:B0-----:R-:W2:Y:S01]  /*7cbd0*/  LDL.LU R7, [R1+0x3e4] ;  /* 0x0003e40001077983 */ /* 0x001ea20000300800 */
[----:B-1----:R-:W-:Y:S01]  /*7cbe0*/  VIADD R52, R48, UR4 ;  /* 0x0000000430347c36 */ /* 0x002fe20008000000 */
[----:B------:R-:W-:Y:S01]  /*7cbf0*/  IADD3 R53, R60, 0xb0, RZ ;  /* 0x000000b03c357810 */ /* 0x000fe20007ffe0ff */
[----:B------:R-:W-:Y:S01]  /*7cc00*/  IMAD.WIDE R48, R48, 0x2, R44 ;  /* 0x0000000230307825 */ /* 0x000fe200078e022c */
[----:B------:R-:W-:-:S03]  /*7cc10*/  ULDC UR4, c[0x0][0x22c] ;  /* 0x00008b0000047ab9 */ /* 0x000fc60000000800 */
[----:B------:R-:W-:Y:S01]  /*7cc20*/  IMAD.WIDE R50, R52, 0x2, R2 ;  /* 0x0000000234327825 */ /* 0x000fe200078e0202 */
[----:B------:R-:W-:Y:S01]  /*7cc30*/  PRMT R54, R6, 0x7632, R54 ;  /* 0x0000763206367816 */ /* 0x000fe20000000036 */
[----:B------:R0:W-:Y:S01]  /*7cc40*/  @P4 STG.E.U16 desc[UR6][R46.64], R6 ;  /* 0x000000062e004986 */ /* 0x0001e2000c101506 */
[----:B------:R-:W-:Y:S01]  /*7cc50*/  ISETP.LT.AND P1, PT, R58, UR8, !P1 ;  /* 0x000000083a007c0c */ /* 0x000fe2000cf21270 */
[----:B------:R-:W-:Y:S02]  /*7cc60*/  ULDC UR8, c[0x0][0x22c] ;  /* 0x00008b0000087ab9 */ /* 0x000fe40000000800 */
[----:B------:R1:W-:Y:S01]  /*7cc70*/  @P2 STG.E.U16 desc[UR6][R48.64], R54 ;  /* 0x0000003630002986 */ /* 0x0003e2000c101506 */
[----:B------:R-:W-:Y:S01]  /*7cc80*/  ISETP.GE.AND P4, PT, R53, UR4, PT ;  /* 0x0000000435007c0c */ /* 0x000fe2000bf86270 */
[----:B------:R-:W-:Y:S02]  /*7cc90*/  ULDC UR4, c[0x0][0x248] ;  /* 0x0000920000047ab9 */ /* 0x000fe40000000800 */
[----:B------:R-:W-:Y:S01]  /*7cca0*/  VIADD R53, R52, UR4 ;  /* 0x0000000434357c36 */ /* 0x000fe20008000000 */
[----:B------:R-:W-:Y:S01]  /*7ccb0*/  ULDC UR4, c[0x0][0x22c] ;  /* 0x00008b0000047ab9 */ /* 0x000fe20000000800 */
[----:B0-----:R-:W-:Y:S01]  /*7ccc0*/  VIADD R46, R60, 0xb1 ;  /* 0x000000b13c2e7836 */ /* 0x001fe20000000000 */
[----:B------:R-:W2:Y:S04]  /*7ccd0*/  LDL.LU R6, [R1+0x3f8] ;  /* 0x0003f80001067983 */ /* 0x000ea80000300800 */
[----:B------:R-:W-:Y:S01]  /*7cce0*/  ISETP.GE.AND P2, PT, R46, UR8, PT ;  /* 0x000000082e007c0c */ /* 0x000fe2000bf46270 */
[----:B------:R-:W-:Y:S01]  /*7ccf0*/  IMAD.WIDE R46, R52, 0x2, R44 ;  /* 0x00000002342e7825 */ /* 0x000fe200078e022c */
[----:B------:R-:W-:-:S03]  /*7cd00*/  ULDC UR8, c[0x0][0x248] ;  /* 0x0000920000087ab9 */ /* 0x000fc60000000800 */
[----:B-1----:R-:W-:Y:S01]  /*7cd10*/  IMAD.WIDE R48, R53, 0x2, R2 ;  /* 0x0000000235307825 */ /* 0x002fe200078e0202 */
[----:B---3--:R0:W-:Y:S01]  /*7cd20*/  @P6 STG.E.U16 desc[UR6][R50.64], R5 ;  /* 0x0000000532006986 */ /* 0x0081e2000c101506 */
[----:B------:R-:W-:Y:S01]  /*7cd30*/  ISETP.LT.AND P6, PT, R59, UR10, !P5 ;  /* 0x0000000a3b007c0c */ /* 0x000fe2000efc1270 */
[----:B------:R-:W-:Y:S01]  /*7cd40*/  ULDC UR10, c[0x0][0x228] ;  /* 0x00008a00000a7ab9 */ /* 0x000fe20000000800 */
[----:B------:R-:W-:Y:S01]  /*7cd50*/  ISETP.LT.AND P5, PT, R58, UR12, !P5 ;  /* 0x0000000c3a007c0c */ /* 0x000fe2000efa1270 */
[----:B------:R-:W-:Y:S01]  /*7cd60*/  ULDC UR12, c[0x0][0x228] ;  /* 0x00008a00000c7ab9 */ /* 0x000fe20000000800 */
[----:B------:R-:W-:Y:S02]  /*7cd70*/  PRMT R54, R5, 0x7632, R54 ;  /* 0x0000763205367816 */ /* 0x000fe40000000036 */
[----:B0-----:R-:W3:Y:S01]  /*7cd80*/  LDL.LU R5, [R1+0x3e8] ;  /* 0x0003e80001057983 */ /* 0x001ee20000300800 */
[----:B------:R-:W-:-:S03]  /*7cd90*/  IMAD.WIDE R50, R53, 0x2, R44 ;  /* 0x0000000235327825 */ /* 0x000fc600078e022c */
[----:B------:R-:W-:Y:S01]  /*7cda0*/  @P1 STG.E.U16 desc[UR6][R46.64], R54 ;  /* 0x000000362e001986 */ /* 0x000fe2000c101506 */
[----:B------:R-:W-:Y:S01]  /*7cdb0*/  ISETP.GE.AND P1, PT, R55, UR4, PT ;  /* 0x0000000437007c0c */ /* 0x000fe2000bf26270 */
[----:B------:R-:W-:Y:S01]  /*7cdc0*/  ULDC UR4, c[0x0][0x248] ;  /* 0x0000920000047ab9 */ /* 0x000fe20000000800 */
[----:B----4-:R-:W-:Y:S01]  /*7cdd0*/  PRMT R52, R4, 0x7632, R52 ;  /* 0x0000763204347816 */ /* 0x010fe20000000034 */
[----:B------:R0:W-:Y:S04]  /*7cde0*/  @P6 STG.E.U16 desc[UR6][R48.64], R4 ;  /* 0x0000000430006986 */ /* 0x0001e8000c101506 */
[----:B------:R-:W-:Y:S01]  /*7cdf0*/  @P5 STG.E.U16 desc[UR6][R50.64], R52 ;  /* 0x0000003432005986 */ /* 0x000fe2000c101506 */
[----:B------:R-:W-:Y:S02]  /*7ce00*/  ISETP.LT.AND P5, PT, R59, UR10, !P0 ;  /* 0x0000000a3b007c0c */ /* 0x000fe4000c7a1270 */
[----:B------:R-:W-:Y:S01]  /*7ce10*/  PRMT R56, R61, 0x7632, R56 ;  /* 0x000076323d387816 */ /* 0x000fe20000000038 */
[----:B0-----:R-:W-:Y:S01]  /*7ce20*/  VIADD R48, R53, UR4 ;  /* 0x0000000435307c36 */ /* 0x001fe20008000000 */
[----:B------:R-:W4:Y:S01]  /*7ce30*/  LDL.LU R4, [R1+0x3fc] ;  /* 0x0003fc0001047983 */ /* 0x000f220000300800 */
[----:B------:R-:W-:Y:S01]  /*7ce40*/  ISETP.LT.AND P0, PT, R58, UR12, !P0 ;  /* 0x0000000c3a007c0c */ /* 0x000fe2000c701270 */
[----:B------:R-:W-:Y:S01]  /*7ce50*/  VIADD R55, R60, 0xb3 ;  /* 0x000000b33c377836 */ /* 0x000fe20000000000 */
[----:B------:R-:W-:Y:S01]  /*7ce60*/  ISETP.LT.AND P6, PT, R59, UR14, !P4 ;  /* 0x0000000e3b007c0c */ /* 0x000fe2000e7c1270 */
[C---:B------:R-:W-:Y:S01]  /*7ce70*/  IMAD.WIDE R46, R48.reuse, 0x2, R2 ;  /* 0x00000002302e7825 */ /* 0x040fe200078e0202 */
[----:B------:R-:W-:Y:S01]  /*7ce80*/  ULDC UR4, c[0x0][0x22c] ;  /* 0x00008b0000047ab9 */ /* 0x000fe20000000800 */
[----:B------:R-:W-:Y:S01]  /*7ce90*/  ULDC UR10, c[0x0][0x228] ;  /* 0x00008a00000a7ab9 */ /* 0x000fe20000000800 */
[----:B------:R-:W-:Y:S01]  /*7cea0*/  PRMT R57, R11, 0x7632, R57 ;  /* 0x000076320b397816 */ /* 0x000fe20000000039 */
[----:B------:R-:W-:Y:S01]  /*7ceb0*/  VIADD R54, R48, UR8 ;  /* 0x0000000830367c36 */ /* 0x000fe20008000000 */
[----:B------:R0:W-:Y:S01]  /*7cec0*/  @P5 STG.E.U16 desc[UR6][R46.64], R61 ;  /* 0x0000003d2e005986 */ /* 0x0001e2000c101506 */
[----:B------:R-:W-:Y:S01]  /*7ced0*/  ISETP.LT.AND P4, PT, R58, UR16, !P4 ;  /* 0x000000103a007c0c */ /* 0x000fe2000e781270 */
[----:B------:R-:W-:Y:S01]  /*7cee0*/  IMAD.WIDE R48, R48, 0x2, R44 ;  /* 0x0000000230307825 */ /* 0x000fe200078e022c */
[----:B------:R-:W-:Y:S01]  /*7cef0*/  ULDC UR12, c[0x0][0x228] ;  /* 0x00008a00000c7ab9 */ /* 0x000fe20000000800 */
[----:B------:R-:W-:Y:S01]  /*7cf00*/  ULDC UR14, c[0x0][0x228] ;  /* 0x00008a00000e7ab9 */ /* 0x000fe20000000800 */
[----:B------:R-:W-:Y:S01]  /*7cf10*/  ULDC UR8, c[0x0][0x22c] ;  /* 0x00008b0000087ab9 */ /* 0x000fe20000000800 */
[----:B0-----:R-:W4:Y:S01]  /*7cf20*/  LDL.LU R61, [R1+0x3ec] ;  /* 0x0003ec00013d7983 */ /* 0x001f220000300800 */
[----:B------:R-:W-:Y:S01]  /*7cf30*/  IMAD.WIDE R50, R54, 0x2, R2 ;  /* 0x0000000236327825 */ /* 0x000fe200078e0202 */
[----:B------:R-:W-:Y:S01]  /*7cf40*/  ISETP.GE.AND P5, PT, R55, UR4, PT ;  /* 0x0000000437007c0c */ /* 0x000fe2000bfa6270 */
[----:B------:R-:W-:-:S02]  /*7cf50*/  ULDC UR4, c[0x0][0x248] ;  /* 0x0000920000047ab9 */ /* 0x000fc40000000800 */
[----:B------:R-:W-:Y:S01]  /*7cf60*/  IMAD.WIDE R52, R54, 0x2, R44 ;  /* 0x0000000236347825 */ /* 0x000fe200078e022c */
[----:B------:R0:W-:Y:S01]  /*7cf70*/  @P0 STG.E.U16 desc[UR6][R48.64], R56 ;  /* 0x0000003830000986 */ /* 0x0001e2000c101506 */
[----:B------:R-:W-:-:S03]  /*7cf80*/  ULDC UR16, c[0x0][0x228] ;  /* 0x00008a0000107ab9 */ /* 0x000fc60000000800 */
[----:B------:R-:W-:Y:S01]  /*7cf90*/  @P6 STG.E.U16 desc[UR6][R50.64], R11 ;  /* 0x0000000b32006986 */ /* 0x000fe2000c101506 */
[----:B------:R-:W-:-:S03]  /*7cfa0*/  VIADD R46, R60, 0xb4 ;  /* 0x000000b43c2e7836 */ /* 0x000fc60000000000 */
[----:B------:R1:W-:Y:S01]  /*7cfb0*/  @P4 STG.E.U16 desc[UR6][R52.64], R57 ;  /* 0x0000003934004986 */ /* 0x0003e2000c101506 */
[C---:B------:R-:W-:Y:S01]  /*7cfc0*/  ISETP.LT.AND P4, PT, R59.reuse, UR10, !P2 ;  /* 0x0000000a3b007c0c */ /* 0x040fe2000d781270 */
[----:B------:R-:W-:Y:S01]  /*7cfd0*/  ULDC UR10, c[0x0][0x228] ;  /* 0x00008a00000a7ab9 */ /* 0x000fe20000000800 */
[----:B------:R-:W-:Y:S01]  /*7cfe0*/  ISETP.LT.AND P2, PT, R58, UR12, !P2 ;  /* 0x0000000c3a007c0c */ /* 0x000fe2000d741270 */
[----:B0-----:R-:W-:Y:S01]  /*7cff0*/  VIADD R48, R54, UR4 ;  /* 0x0000000436307c36 */ /* 0x001fe20008000000 */
[----:B------:R-:W-:Y:S01]  /*7d000*/  ISETP.LT.AND P6, PT, R59, UR14, !P1 ;  /* 0x0000000e3b007c0c */ /* 0x000fe2000cfc1270 */
[----:B------:R-:W-:Y:S01]  /*7d010*/  ULDC UR4, c[0x0][0x248] ;  /* 0x0000920000047ab9 */ /* 0x000fe20000000800 */
[----:B------:R-:W4:Y:S01]  /*7d020*/  LDL.LU R8, [R1+0x400] ;  /* 0x0004000001087983 */ /* 0x000f220000300800 */
[----:B------:R-:W-:Y:S01]  /*7d030*/  ISETP.GE.AND P0, PT, R46, UR8, PT ;  /* 0x000000082e007c0c */ /* 0x000fe2000bf06270 */
[C---:B------:R-:W-:Y:S01]  /*7d040*/  IMAD.WIDE R46, R48.reuse, 0x2, R2 ;  /* 0x00000002302e7825 */ /* 0x040fe200078e0202 */
[----:B------:R-:W-:Y:S01]  /*7d050*/  ULDC UR12, c[0x0][0x228] ;  /* 0x00008a00000c7ab9 */ /* 0x000fe20000000800 */
[----:B------:R-:W-:Y:S01]  /*7d060*/  ULDC UR14, c[0x0][0x228] ;  /* 0x00008a00000e7ab9 */ /* 0x000fe20000000800 */
[C---:B-1----:R-:W-:Y:S01]  /*7d070*/  IADD3 R52, R48.reuse, UR4, RZ ;  /* 0x0000000430347c10 */ /* 0x042fe2000fffe0ff */
[----:B------:R-:W-:Y:S01]  /*7d080*/  IMAD.WIDE R48, R48, 0x2, R44 ;  /* 0x0000000230307825 */ /* 0x000fe200078e022c */
[----:B------:R-:W-:Y:S01]  /*7d090*/  PRMT R54, R10, 0x7632, R54 ;  /* 0x000076320a367816 */ /* 0x000fe20000000036 */
[----:B------:R0:W-:Y:S01]  /*7d0a0*/  @P4 STG.E.U16 desc[UR6][R46.64], R10 ;  /* 0x0000000a2e004986 */ /* 0x0001e2000c101506 */
[----:B------:R-:W-:Y:S01]  /*7d0b0*/  ULDC UR4, c[0x0][0x22c] ;  /* 0x00008b0000047ab9 */ /* 0x000fe20000000800 */
[----:B------:R-:W-:Y:S01]  /*7d0c0*/  IMAD.WIDE R50, R52, 0x2, R2 ;  /* 0x0000000234327825 */ /* 0x000fe200078e0202 */
[----:B------:R-:W-:Y:S01]  /*7d0d0*/  ISETP.LT.AND P1, PT, R58, UR10, !P1 ;  /* 0x0000000a3a007c0c */ /* 0x000fe2000cf21270 */
[----:B------:R-:W-:Y:S01]  /*7d0e0*/  @P2 STG.E.U16 desc[UR6][R48.64], R54 ;  /* 0x0000003630002986 */ /* 0x000fe2000c101506 */
[----:B------:R-:W-:Y:S01]  /*7d0f0*/  ULDC UR8, c[0x0][0x22c] ;  /* 0x00008b0000087ab9 */ /* 0x000fe20000000800 */
[C---:B------:R-:W-:Y:S01]  /*7d100*/  VIADD R53, R60.reuse, 0xb5 ;  /* 0x000000b53c357836 */ /* 0x040fe20000000000 */
[----:B------:R-:W-:Y:S01]  /*7d110*/  PRMT R55, R9, 0x7632, R55 ;  /* 0x0000763209377816 */ /* 0x000fe20000000037 */
[----:B------:R1:W-:Y:S01]  /*7d120*/  @P6 STG.E.U16 desc[UR6][R50.64], R9 ;  /* 0x0000000932006986 */ /* 0x0003e2000c101506 */
[----:B------:R-:W-:Y:S01]  /*7d130*/  ISETP.LT.AND P6, PT, R59, UR12, !P5 ;  /* 0x0000000c3b007c0c */ /* 0x000fe2000efc1270 */
[----:B------:R-:W-:Y:S01]  /*7d140*/  ULDC UR12, c[0x0][0x228] ;  /* 0x00008a00000c7ab9 */ /* 0x000fe20000000800 */
[----:B------:R-:W-:Y:S01]  /*7d150*/  ISETP.GE.AND P4, PT, R53, UR4, PT ;  /* 0x0000000435007c0c */ /* 0x000fe2000bf86270 */
[----:B0-----:R-:W-:Y:S01]  /*7d160*/  VIADD R46, R60, 0xb6 ;  /* 0x000000b63c2e7836 */ /* 0x001fe20000000000 */
[----:B------:R-:W-:Y:S01]  /*7d170*/  ISETP.LT.AND P5, PT, R58, UR14, !P5 ;  /* 0x0000000e3a007c0c */ /* 0x000fe2000efa1270 */
[----:B------:R-:W-:Y:S01]  /*7d180*/  ULDC UR4, c[0x0][0x248] ;  /* 0x0000920000047ab9 */ /* 0x000fe20000000800 */
[----:B------:R-:W-:Y:S01]  /*7d190*/  ULDC UR14, c[0x0][0x228] ;  /* 0x00008a00000e7ab9 */ /* 0x000fe20000000800 */
[----:B------:R-:W-:Y:S01]  /*7d1a0*/  VIADD R53, R52, UR4 ;  /* 0x0000000434357c36 */ /* 0x000fe20008000000 */
[----:B------:R-:W-:Y:S01]  /*7d1b0*/  ISETP.GE.AND P2, PT, R46, UR8, PT ;  /* 0x000000082e007c0c */ /* 0x000fe2000bf46270 */
[----:B------:R-:W-:Y:S01]  /*7d1c0*/  IMAD.WIDE R46, R52, 0x2, R44 ;  /* 0x00000002342e7825 */ /* 0x000fe200078e022c */
[----:B------:R-:W-:Y:S01]  /*7d1d0*/  ULDC UR4, c[0x0][0x22c] ;  /* 0x00008b0000047ab9 */ /* 0x000fe20000000800 */
[----:B-1----:R-:W4:Y:S01]  /*7d1e0*/  LDL.LU R9, [R1+0x200] ;  /* 0x0002000001097983 */ /* 0x002f220000300800 */
[----:B------:R-:W-:Y:S01]  /*7d1f0*/  ULDC UR8, c[0x0][0x248] ;  /* 0x0000920000087ab9 */ /* 0x000fe20000000800 */
[C---:B------:R-:W-:Y:S01]  /*7d200*/  IMAD.WIDE R48, R53.reuse, 0x2, R2 ;  /* 0x0000000235307825 */ /* 0x040fe200078e0202 */
[----:B------:R-:W-:Y:S01]  /*7d210*/  ULDC UR10, c[0x0][0x22c] ;  /* 0x00008b00000a7ab9 */ /* 0x000fe20000000800 */
[----:B------:R-:W4:Y:S02]  /*7d220*/  LDL.LU R11, [R1+0x404] ;  /* 0x00040400010b7983 */ /* 0x000f240000300800 */
[----:B------:R-:W-:-:S02]  /*7d230*/  IMAD.WIDE R50, R53, 0x2, R44 ;  /* 0x0000000235327825 */ /* 0x000fc400078e022c */
[----:B------:R0:W-:Y:S02]  /*7d240*/  @P1 STG.E.U16 desc[UR6][R46.64], R55 ;  /* 0x000000372e001986 */ /* 0x0001e4000c101506 */
[----:B------:R-:W-:-:S05]  /*7d250*/  VIADD R54, R60, 0xb7 ;  /* 0x000000b73c367836 */ /* 0x000fca0000000000 */
[----:B------:R-:W-:Y:S01]  /*7d260*/  ISETP.GE.AND P1, PT, R54, UR4, PT ;  /* 0x0000000436007c0c */ /* 0x000fe2000bf26270 */
[----:B------:R-:W-:Y:S01]  /*7d270*/  ULDC UR4, c[0x0][0x248] ;  /* 0x0000920000047ab9 */ /* 0x000fe20000000800 */
[----:B0-----:R-:W-:Y:S01]  /*7d280*/  VIADD R55, R60, 0xb8 ;  /* 0x000000b83c377836 */ /* 0x001fe20000000000 */
[----:B--2---:R-:W-:Y:S01]  /*7d290*/  PRMT R52, R7, 0x7632, R52 ;  /* 0x0000763207347816 */ /* 0x004fe20000000034 */
[----:B------:R0:W-:Y:S04]  /*7d2a0*/  @P6 STG.E.U16 desc[UR6][R48.64], R7 ;  /* 0x0000000730006986 */ /* 0x0001e8000c101506 */
[----:B------:R1:W-:Y:S01]  /*7d2b0*/  @P5 STG.E.U16 desc[UR6][R50.64], R52 ;  /* 0x0000003432005986 */ /* 0x0003e2000c101506 */
[C---:B------:R-:W-:Y:S01]  /*7d2c0*/  ISETP.LT.AND P5, PT, R59.reuse, UR12, !P0 ;  /* 0x0000000c3b007c0c */ /* 0x040fe2000c7a1270 */
[----:B------:R-:W-:Y:S01]  /*7d2d0*/  ULDC UR12, c[0x0][0x228] ;  /* 0x00008a00000c7ab9 */ /* 0x000fe20000000800 */
[C---:B------:R-:W-:Y:S01]  /*7d2e0*/  ISETP.LT.AND P0, PT, R58.reuse, UR14, !P0 ;  /* 0x0000000e3a007c0c */ /* 0x040fe2000c701270 */
[----:B------:R-:W-:Y:S01]  /*7d2f0*/  ULDC UR14, c[0x0][0x228] ;  /* 0x00008a00000e7ab9 */ /* 0x000fe20000000800 */
[----:B------:R-:W-:Y:S01]  /*7d300*/  ISETP.LT.AND P6, PT, R59, UR16, !P4 ;  /* 0x000000103b007c0c */ /* 0x000fe2000e7c1270 */
[----:B------:R-:W-:Y:S01]  /*7d310*/  ULDC UR16, c[0x0][0x228] ;  /* 0x00008a0000107ab9 */ /* 0x000fe20000000800 */
[----:B0-----:R-:W-:Y:S01]  /*7d320*/  VIADD R48, R53, UR4 ;  /* 0x0000000435307c36 */ /* 0x001fe20008000000 */
[----:B------:R-:W-:Y:S01]  /*7d330*/  ISETP.LT.AND P4, PT, R58, UR18, !P4 ;  /* 0x000000123a007c0c */ /* 0x000fe2000e781270 */
[----:B------:R-:W2:Y:S01]  /*7d340*/  LDL.LU R7, [R1+0x204] ;  /* 0x0002040001077983 */ /* 0x000ea20000300800 */
[----:B------:R-:W-:Y:S01]  /*7d350*/  ULDC UR4, c[0x0][0x248] ;  /* 0x0000920000047ab9 */ /* 0x000fe20000000800 */
[----:B------:R-:W-:Y:S01]  /*7d360*/  IMAD.WIDE R46, R48, 0x2, R2 ;  /* 0x00000002302e7825 */ /* 0x000fe200078e0202 */
[----:B------:R-:W-:-:S03]  /*7d370*/  ULDC UR18, c[0x0][0x228] ;  /* 0x00008a0000127ab9 */ /* 0x000fc60000000800 */
[C---:B------:R-:W-:Y:S01]  /*7d380*/  VIADD R54, R48.reuse, UR8 ;  /* 0x0000000830367c36 */ /* 0x040fe20008000000 */
[----:B------:R-:W-:Y:S01]  /*7d390*/  ULDC UR8, c[0x0][0x22c] ;  /* 0x00008b0000087ab9 */ /* 0x000fe20000000800 */
[----:B------:R-:W-:Y:S01]  /*7d3a0*/  IMAD.WIDE R48, R48, 0x2, R44 ;  /* 0x0000000230307825 */ /* 0x000fe200078e022c */
[----:B------:R-:W-:-:S03]  /*7d3b0*/  PRMT R56, R6, 0x7632, R56 ;  /* 0x0000763206387816 */ /* 0x000fc60000000038 */
[C---:B-1----:R-:W-:Y:S01]  /*7d3c0*/  IMAD.WIDE R50, R54.reuse, 0x2, R2 ;  /* 0x0000000236327825 */ /* 0x042fe200078e0202 */
[----:B------:R0:W-:Y:S03]  /*7d3d0*/  @P5 STG.E.U16 desc[UR6][R46.64], R6 ;  /* 0x000000062e005986 */ /* 0x0001e6000c101506 */
[----:B------:R-:W-:Y:S01]  /*7d3e0*/  IMAD.WIDE R52, R54, 0x2, R44 ;  /* 0x0000000236347825 */ /* 0x000fe200078e022c */
[----:B------:R-:W-:Y:S01]  /*7d3f0*/  ISETP.GE.AND P5, PT, R55, UR10, PT ;  /* 0x0000000a37007c0c */ /* 0x000fe2000bfa6270 */
[----:B------:R1:W-:Y:S01]  /*7d400*/  @P0 STG.E.U16 desc[UR6][R48.64], R56 ;  /* 0x0000003830000986 */ /* 0x0003e2000c101506 */
[----:B------:R-:W-:-:S03]  /*7d410*/  ULDC UR10, c[0x0][0x228] ;  /* 0x00008a00000a7ab9 */ /* 0x000fc60000000800 */
[----:B0-----:R-:W2:Y:S01]  /*7d420*/  LDL.LU R6, [R1+0x408] ;  /* 0x0004080001067983 */ /* 0x001ea20000300800 */
[----:B------:R-:W-:Y:S01]  /*7d430*/  VIADD R46, R60, 0xb9 ;  /* 0x000000b93c2e7836 */ /* 0x000fe20000000000 */
[----:B-1----:R-:W-:Y:S01]  /*7d440*/  IADD3 R48, R54, UR4, RZ ;  /* 0x0000000436307c10 */ /* 0x002fe2000fffe0ff */
[----:B------:R-:W-:-:S03]  /*7d450*/  ULDC UR4, c[0x0][0x248] ;  /* 0x0000920000047ab9 */ /* 0x000fc60000000800 */
[----:B------:R-:W-:Y:S01]  /*7d460*/  ISETP.GE.AND P0, PT, R46, UR8, PT ;  /* 0x000000082e007c0c */ /* 0x000fe2000bf06270 */
[----:B------:R-:W-:Y:S01]  /*7d470*/  ULDC UR8, c[0x0][0x22c] ;  /* 0x00008b0000087ab9 */ /* 0x000fe20000000800 */
[----:B------:R-:W-:Y:S01]  /*7d480*/  IMAD.WIDE R46, R48, 0x2, R2 ;  /* 0x00000002302e7825 */ /* 0x000fe200078e0202 */
[----:B---3--:R-:W-:Y:S01]  /*7d490*/  PRMT R57, R5, 0x7632, R57 ;  /* 0x0000763205397816 */ /* 0x008fe20000000039 */
[----:B------:R0:W-:Y:S04]  /*7d4a0*/  @P6 STG.E.U16 desc[UR6][R50.64], R5 ;  /* 0x0000000532006986 */ /* 0x0001e8000c101506 */
[----:B------:R1:W-:Y:S01]  /*7d4b0*/  @P4 STG.E.U16 desc[UR6][R52.64], R57 ;  /* 0x0000003934004986 */ /* 0x0003e2000c101506 */
[C---:B------:R-:W-:Y:S01]  /*7d4c0*/  ISETP.LT.AND P4, PT, R59.reuse, UR10, !P2 ;  /* 0x0000000a3b007c0c */ /* 0x040fe2000d781270 */
[----:B------:R-:W-:Y:S01]  /*7d4d0*/  ULDC UR10, c[0x0][0x228] ;  /* 0x00008a00000a7ab9 */ /* 0x000fe20000000800 */
[----:B------:R-:W-:Y:S01]  /*7d4e0*/  ISETP.LT.AND P2, PT, R58, UR12, !P2 ;  /* 0x0000000c3a007c0c */ /* 0x000fe2000d741270 */
[----:B------:R-:W-:Y:S01]  /*7d4f0*/  ULDC UR12, c[0x0][0x228] ;  /* 0x00008a00000c7ab9 */ /* 0x000fe20000000800 */
[----:B------:R-:W-:Y:S01]  /*7d500*/  ISETP.LT.AND P6, PT, R59, UR14, !P1 ;  /* 0x0000000e3b007c0c */ /* 0x000fe2000cfc1270 */
[----:B------:R-:W-:Y:S01]  /*7d510*/  ULDC UR14, c[0x0][0x228] ;  /* 0x00008a00000e7ab9 */ /* 0x000fe20000000800 */
[----:B0-----:R-:W3:Y:S01]  /*7d520*/  LDL.LU R5, [R1+0x208] ;  /* 0x0002080001057983 */ /* 0x001ee20000300800 */
[C---:B-1----:R-:W-:Y:S01]  /*7d530*/  VIADD R52, R48.reuse, UR4 ;  /* 0x0000000430347c36 */ /* 0x042fe20008000000 */
[----:B------:R-:W-:Y:S01]  /*7d540*/  ULDC UR4, c[0x0][0x22c] ;  /* 0x00008b0000047ab9 */ /* 0x000fe20000000800 */
[----:B------:R-:W-:-:S04]  /*7d550*/  IMAD.WIDE R48, R48, 0x2, R44 ;  /* 0x0000000230307825 */ /* 0x000fc800078e022c */
[----:B------:R-:W-:Y:S01]  /*7d560*/  IMAD.WIDE R50, R52, 0x2, R2 ;  /* 0x0000000234327825 */ /* 0x000fe200078e0202 */
[----:B----4-:R-:W-:Y:S01]  /*7d570*/  PRMT R54, R4, 0x7632, R54 ;  /* 0x0000763204367816 */ /* 0x010fe20000000036 */
[----:B------:R0:W-:Y:S04]  /*7d580*/  @P4 STG.E.U16 desc[UR6][R46.64], R4 ;  /* 0x000000042e004986 */ /* 0x0001e8000c101506 */
[----:B------:R1:W-:Y:S01]  /*7d590*/  @P2 STG.E.U16 desc[UR6][R48.64], R54 ;  /* 0x0000003630002986 */ /* 0x0003e2000c101506 */
[----:B0-----:R-:W-:-:S03]  /*7d5a0*/  VIADD R47, R60, 0xbb ;  /* 0x000000bb3c2f7836 */ /* 0x001fc60000000000 */
[----:B------:R-:W4:Y:S02]  /*7d5b0*/  LDL.LU R4, [R1+0x40c] ;  /* 0x00040c0001047983 */ /* 0x000f240000300800 */
[----:B------:R-:W-:Y:S01]  /*7d5c0*/  ISETP.GE.AND P2, PT, R47, UR8, PT ;  /* 0x000000082f007c0c */ /* 0x000fe2000bf46270 */
[----:B------:R-:W-:Y:S01]  /*7d5d0*/  VIADD R53, R60, 0xba ;  /* 0x000000ba3c357836 */ /* 0x000fe20000000000 */
[----:B------:R-:W-:Y:S01]  /*7d5e0*/  ISETP.LT.AND P1, PT, R58, UR10, !P1 ;  /* 0x0000000a3a007c0c */ /* 0x000fe2000cf21270 */
[----:B------:R0:W-:Y:S01]  /*7d5f0*/  @P6 STG.E.U16 desc[UR6][R50.64], R61 ;  /* 0x0000003d32006986 */ /* 0x0001e2000c101506 */
[----:B------:R-:W-:Y:S01]  /*7d600*/  PRMT R47, R61, 0x7632, R47 ;  /* 0x000076323d2f7816 */ /* 0x000fe2000000002f */
[----:B-1----:R-:W-:Y:S01]  /*7d610*/  IMAD.WIDE R48, R52, 0x2, R44 ;  /* 0x0000000234307825 */ /* 0x002fe200078e022c */
[----:B------:R-:W-:Y:S01]  /*7d620*/  ISETP.GE.AND P4, PT, R53, UR4, PT ;  /* 0x0000000435007c0c */ /* 0x000fe2000bf86270 */
[----:B------:R-:W-:Y:S01]  /*7d630*/  ULDC UR4, c[0x0][0x248] ;  /* 0x0000920000047ab9 */ /* 0x000fe20000000800 */
[----:B------:R-:W-:Y:S01]  /*7d640*/  ULDC UR10, c[0x0][0x228] ;  /* 0x00008a00000a7ab9 */ /* 0x000fe20000000800 */
[----:B------:R-:W-:Y:S01]  /*7d650*/  VIADD R54, R60, 0xbc ;  /* 0x000000bc3c367836 */ /* 0x000fe20000000000 */
[----:B------:R-:W-:Y:S01]  /*7d660*/  ULDC UR8, c[0x0][0x248] ;  /* 0x0000920000087ab9 */ /* 0x000fe20000000800 */
[----:B0-----:R-:W4:Y:S04]  /*7d670*/  LDL.LU R61, [R1+0x20c] ;  /* 0x00020c00013d7983 */ /* 0x001f280000300800 */
[----:B------:R-:W4:Y:S01]  /*7d680*/  LDL.LU R10, [R1+0x220] ;  /* 0x00022000010a7983 */ /* 0x000f220000300800 */
[----:B------:R-:W-:Y:S01]  /*7d690*/  ISETP.LT.AND P6, PT, R59, UR12, !P5 ;  /* 0x0000000c3b007c0c */ /* 0x000fe2000efc1270 */
[----:B------:R-:W-:Y:S01]  /*7d6a0*/  VIADD R46, R52, UR4 ;  /* 0x00000004342e7c36 */ /* 0x000fe20008000000 */
[----:B------:R-:W-:Y:S01]  /*7d6b0*/  ISETP.LT.AND P5, PT, R58, UR14, !P5 ;  /* 0x0000000e3a007c0c */ /* 0x000fe2000efa1270 */
[----:B------:R-:W-:Y:S01]  /*7d6c0*/  ULDC UR4, c[0x0][0x22c] ;  /* 0x00008b0000047ab9 */ /* 0x000fe20000000800 */
[----:B------:R-:W-:Y:S01]  /*7d6d0*/  PRMT R55, R8, 0x7632, R55 ;  /* 0x0000763208377816 */ /* 0x000fe20000000037 */
[----:B------:R-:W-:Y:S01]  /*7d6e0*/  IMAD.WIDE R50, R46, 0x2, R2 ;  /* 0x000000022e327825 */ /* 0x000fe200078e0202 */
[----:B------:R0:W-:Y:S01]  /*7d6f0*/  @P1 STG.E.U16 desc[UR6][R48.64], R47 ;  /* 0x0000002f30001986 */ /* 0x0001e2000c101506 */
[----:B------:R-:W-:-:S02]  /*7d700*/  ULDC UR12, c[0x0][0x228] ;  /* 0x00008a00000c7ab9 */ /* 0x000fc40000000800 */
[----:B------:R-:W-:Y:S01]  /*7d710*/  IMAD.WIDE R52, R46, 0x2, R44 ;  /* 0x000000022e347825 */ /* 0x000fe200078e022c */
[----:B------:R-:W-:Y:S01]  /*7d720*/  ISETP.GE.AND P1, PT, R54, UR4, PT ;  /* 0x0000000436007c0c */ /* 0x000fe2000bf26270 */
[----:B------:R-:W-:Y:S01]  /*7d730*/  ULDC UR4, c[0x0][0x248] ;  /* 0x0000920000047ab9 */ /* 0x000fe20000000800 */
[----:B------:R-:W-:Y:S01]  /*7d740*/  ULDC UR14, c[0x0][0x228] ;  /* 0x00008a00000e7ab9 */ /* 0x000fe20000000800 */
[----:B------:R1:W-:Y:S01]  /*7d750*/  @P6 STG.E.U16 desc[UR6][R50.64], R8 ;  /* 0x0000000832006986 */ /* 0x0003e2000c101506 */
[C---:B------:R-:W-:Y:S01]  /*7d760*/  ISETP.LT.AND P6, PT, R59.reuse, UR14, !P4 ;  /* 0x0000000e3b007c0c */ /* 0x040fe2000e7c1270 */
[----:B------:R-:W-:Y:S02]  /*7d770*/  ULDC UR14, c[0x0][0x228] ;  /* 0x00008a00000e7ab9 */ /* 0x000fe40000000800 */
[----:B------:R1:W-:Y:S01]  /*7d780*/  @P5 STG.E.U16 desc[UR6][R52.64], R55 ;  /* 0x0000003734005986 */ /* 0x0003e2000c101506 */
[----:B------:R-:W-:Y:S01]  /*7d790*/  ISETP.LT.AND P5, PT, R59, UR10, !P0 ;  /* 0x0000000a3b007c0c */ /* 0x000fe2000c7a1270 */
[----:B0-----:R-:W-:Y:S01]  /*7d7a0*/  VIADD R48, R46, UR4 ;  /* 0x000000042e307c36 */ /* 0x001fe20008000000 */
[C---:B------:R-:W-:Y:S01]  /*7d7b0*/  ISETP.LT.AND P0, PT, R58.reuse, UR12, !P0 ;  /* 0x0000000c3a007c0c */ /* 0x040fe2000c701270 */
[----:B------:R-:W-:Y:S01]  /*7d7c0*/  ULDC UR4, c[0x0][0x22c] ;  /* 0x00008b0000047ab9 */ /* 0x000fe20000000800 */
[----:B------:R-:W-:Y:S01]  /*7d7d0*/  ISETP.LT.AND P4, PT, R58, UR16, !P4 ;  /* 0x000000103a007c0c */ /* 0x000fe2000e781270 */
[C---:B------:R-:W-:Y:S01]  /*7d7e0*/  VIADD R54, R48.reuse, UR8 ;  /* 0x0000000830367c36 */ /* 0x040fe20008000000 */
[----:B------:R-:W-:Y:S01]  /*7d7f0*/  ULDC UR10, c[0x0][0x228] ;  /* 0x00008a00000a7ab9 */ /* 0x000fe20000000800 */
[C---:B------:R-:W-:Y:S01]  /*7d800*/  IMAD.WIDE R46, R48.reuse, 0x2, R2 ;  /* 0x00000002302e7825 */ /* 0x040fe200078e0202 */
[----:B------:R-:W-:Y:S01]  /*7d810*/  ULDC UR12, c[0x0][0x228] ;  /* 0x00008a00000c7ab9 */ /* 0x000fe20000000800 */
[----:B------:R-:W-:Y:S01]  /*7d820*/  ULDC UR8, c[0x0][0x22c] ;  /* 0x00008b0000087ab9 */ /* 0x000fe20000000800 */
[----:B------:R-:W-:Y:S01]  /*7d830*/  ULDC UR16, c[0x0][0x228] ;  /* 0x00008a0000107ab9 */ /* 0x000fe20000000800 */
[----:B------:R-:W-:Y:S01]  /*7d840*/  IMAD.WIDE R48, R48, 0x2, R44 ;  /* 0x0000000230307825 */ /* 0x000fe200078e022c */
[----:B-1----:R-:W4:Y:S01]  /*7d850*/  LDL.LU R8, [R1+0x2528] ;  /* 0x0025280001087983 */ /* 0x002f220000300800 */
[----:B------:R-:W-:-:S02]  /*7d860*/  PRMT R56, R9, 0x7632, R56 ;  /* 0x0000763209387816 */ /* 0x000fc40000000038 */
[----:B------:R-:W-:Y:S01]  /*7d870*/  IMAD.WIDE R50, R54, 0x2, R2 ;  /* 0x0000000236327825 */ /* 0x000fe200078e0202 */
[----:B------:R-:W-:Y:S01]  /*7d880*/  @P5 STG.E.U16 desc[UR6][R46.64], R9 ;  /* 0x000000092e005986 */ /* 0x000fe2000c101506 */
[----:B------:R-:W-:Y:S02]  /*7d890*/  PRMT R57, R11, 0x7632, R57 ;  /* 0x000076320b397816 */ /* 0x000fe40000000039 */
[----:B------:R-:W-:Y:S02]  /*7d8a0*/  VIADD R55, R60, 0xbd ;  /* 0x000000bd3c377836 */ /* 0x000fe40000000000 */
[----:B------:R-:W-:Y:S01]  /*7d8b0*/  IMAD.WIDE R52, R54, 0x2, R44 ;  /* 0x0000000236347825 */ /* 0x000fe200078e022c */
[----:B------:R0:W-:Y:S02]  /*7d8c0*/  @P0 STG.E.U16 desc[UR6][R48.64], R56 ;  /* 0x0000003830000986 */ /* 0x0001e4000c101506 */
[----:B------:R-:W-:Y:S01]  /*7d8d0*/  ISETP.GE.AND P5, PT, R55, UR4, PT ;  /* 0x0000000437007c0c */ /* 0x000fe2000bfa6270 */
[----:B------:R-:W-:Y:S01]  /*7d8e0*/  ULDC UR4, c[0x0][0x248] ;  /* 0x0000920000047ab9 */ /* 0x000fe20000000800 */
[----:B------:R-:W-:Y:S01]  /*7d8f0*/  @P6 STG.E.U16 desc[UR6][R50.64], R11 ;  /* 0x0000000b32006986 */ /* 0x000fe2000c101506 */
[----:B------:R-:W-:Y:S01]  /*7d900*/  ISETP.LT.AND P6, PT, R59, UR14, !P1 ;  /* 0x0000000e3b007c0c */ /* 0x000fe2000cfc1270 */
[----:B------:R-:W-:-:S02]  /*7d910*/  ULDC UR14, c[0x0][0x228] ;  /* 0x00008a00000e7ab9 */ /* 0x000fc40000000800 */
[----:B------:R1:W-:Y:S01]  /*7d920*/  @P4 STG.E.U16 desc[UR6][R52.64], R57 ;  /* 0x0000003934004986 */ /* 0x0003e2000c101506 */
[----:B------:R-:W-:Y:S01]  /*7d930*/  ISETP.LT.AND P4, PT, R59, UR10, !P2 ;  /* 0x0000000a3b007c0c */ /* 0x000fe2000d781270 */
[----:B------:R-:W-:Y:S01]  /*7d940*/  ULDC UR10, c[0x0][0x228] ;  /* 0x00008a00000a7ab9 */ /* 0x000fe20000000800 */
[----:B------:R-:W-:Y:S01]  /*7d950*/  ISETP.LT.AND P2, PT, R58, UR12, !P2 ;  /* 0x0000000c3a007c0c */ /* 0x000fe2000d741270 */
[----:B0-----:R-:W-:Y:S01]  /*7d960*/  VIADD R48, R54, UR4 ;  /* 0x0000000436307c36 */ /* 0x001fe20008000000 */
[----:B------:R-:W-:Y:S01]  /*7d970*/  IADD3 R46, R60, 0xbe, RZ ;  /* 0x000000be3c2e7810 */ /* 0x000fe20007ffe0ff */
[----:B------:R-:W-:Y:S01]  /*7d980*/  ULDC UR4, c[0x0][0x248] ;  /* 0x0000920000047ab9 */ /* 0x000fe20000000800 */
[----:B------:R-:W-:Y:S01]  /*7d990*/  ULDC UR12, c[0x0][0x228] ;  /* 0x00008a00000c7ab9 */ /* 0x000fe20000000800 */
[----:B------:R-:W4:Y:S01]  /*7d9a0*/  LDL.LU R9, [R1+0x2524] ;  /* 0x0025240001097983 */ /* 0x000f220000300800 */
[----:B------:R-:W-:Y:S01]  /*7d9b0*/  ISETP.GE.AND P0, PT, R46, UR8, PT ;  /* 0x000000082e007c0c */ /* 0x000fe2000bf06270 */
[----:B------:R-:W-:Y:S01]  /*7d9c0*/  IMAD.WIDE R46, R48, 0x2, R2 ;  /* 0x00000002302e7825 */ /* 0x000fe200078e0202 */
[----:B------:R-:W-:Y:S01]  /*7d9d0*/  ISETP.LT.AND P1, PT, R58, UR10, !P1 ;  /* 0x0000000a3a007c0c */ /* 0x000fe2000cf21270 */
[----:B------:R-:W-:Y:S01]  /*7d9e0*/  ULDC UR8, c[0x0][0x22c] ;  /* 0x00008b0000087ab9 */ /* 0x000fe20000000800 */
[----:B------:R-:W-:Y:S01]  /*7d9f0*/  ULDC UR10, c[0x0][0x22c] ;  /* 0x00008b00000a7ab9 */ /* 0x000fe20000000800 */
[C---:B-1----:R-:W-:Y:S01]  /*7da00*/  VIADD R52, R48.reuse, UR4 ;  /* 0x0000000430347c36 */ /* 0x042fe20008000000 */
[----:B------:R-:W-:Y:S01]  /*7da10*/  ULDC UR4, c[0x0][0x22c] ;  /* 0x00008b0000047ab9 */ /* 0x000fe20000000800 */
[----:B------:R-:W-:Y:S01]  /*7da20*/  IMAD.WIDE R48, R48, 0x2, R44 ;  /* 0x0000000230307825 */ /* 0x000fe200078e022c */
[----:B------:R-:W4:Y:S03]  /*7da30*/  LDL.LU R11, [R1+0x224] ;  /* 0x00022400010b7983 */ /* 0x000f260000300800 */
[----:B------:R-:W-:-:S04]  /*7da40*/  IMAD.WIDE R50, R52, 0x2, R2 ;  /* 0x0000000234327825 */ /* 0x000fc800078e0202 */
[----:B------:R-:W-:Y:S01]  /*7da50*/  VIADD R53, R60, 0xbf ;  /* 0x000000bf3c357836 */ /* 0x000fe20000000000 */
[----:B--2---:R-:W-:Y:S01]  /*7da60*/  PRMT R54, R7, 0x7632, R54 ;  /* 0x0000763207367816 */ /* 0x004fe20000000036 */
[----:B------:R0:W-:Y:S03]  /*7da70*/  @P4 STG.E.U16 desc[UR6][R46.64], R7 ;  /* 0x000000072e004986 */ /* 0x0001e6000c101506 */
[----:B------:R-:W-:Y:S01]  /*7da80*/  ISETP.GE.AND P4, PT, R53, UR4, PT ;  /* 0x0000000435007c0c */ /* 0x000fe2000bf86270 */
[----:B------:R-:W-:Y:S01]  /*7da90*/  ULDC UR4, c[0x0][0x248] ;  /* 0x0000920000047ab9 */ /* 0x000fe20000000800 */
[----:B------:R1:W-:Y:S01]  /*7daa0*/  @P2 STG.E.U16 desc[UR6][R48.64], R54 ;  /* 0x0000003630002986 */ /* 0x0003e2000c101506 */
[----:B------:R-:W-:Y:S01]  /*7dab0*/  VIADD R53, R52, UR4 ;  /* 0x0000000434357c36 */ /* 0x000fe20008000000 */
[----:B------:R-:W-:Y:S01]  /*7dac0*/  ULDC UR4, c[0x0][0x22c] ;  /* 0x00008b0000047ab9 */ /* 0x000fe20000000800 */
[----:B0-----:R-:W-:Y:S01]  /*7dad0*/  VIADD R46, R60, 0xc0 ;  /* 0x000000c03c2e7836 */ /* 0x001fe20000000000 */
[----:B------:R-:W2:Y:S04]  /*7dae0*/  LDL.LU R7, [R1+0x214] ;  /* 0x0002140001077983 */ /* 0x000ea80000300800 */
[----:B------:R-:W-:Y:S01]  /*7daf0*/  ISETP.GE.AND P2, PT, R46, UR8, PT ;  /* 0x000000082e007c0c */ /* 0x000fe2000bf46270 */
[----:B------:R0:W-:Y:S01]  /*7db00*/  @P6 STG.E.U16 desc[UR6][R50.64], R6 ;  /* 0x0000000632006986 */ /* 0x0001e2000c101506 */
[----:B------:R-:W-:Y:S01]  /*7db10*/  ISETP.LT.AND P6, PT, R59, UR12, !P5 ;  /* 0x0000000c3b007c0c */ /* 0x000fe2000efc1270 */
[----:B------:R-:W-:Y:S01]  /*7db20*/  IMAD.WIDE R46, R52, 0x2, R44 ;  /* 0x00000002342e7825 */ /* 0x000fe200078e022c */
[----:B------:R-:W-:Y:S01]  /*7db30*/  ISETP.LT.AND P5, PT, R58, UR14, !P5 ;  /* 0x0000000e3a007c0c */ /* 0x000fe2000efa1270 */
[----:B------:R-:W-:Y:S01]  /*7db40*/  ULDC UR12, c[0x0][0x228] ;  /* 0x00008a00000c7ab9 */ /* 0x000fe20000000800 */
[----:B------:R-:W-:Y:S01]  /*7db50*/  PRMT R55, R6, 0x7632, R55 ;  /* 0x0000763206377816 */ /* 0x000fe20000000037 */
[----:B-1----:R-:W-:Y:S01]  /*7db60*/  IMAD.WIDE R48, R53, 0x2, R2 ;  /* 0x0000000235307825 */ /* 0x002fe200078e0202 */
[----:B------:R-:W-:Y:S01]  /*7db70*/  ULDC UR14, c[0x0][0x228] ;  /* 0x00008a00000e7ab9 */ /* 0x000fe20000000800 */
[----:B------:R-:W-:-:S02]  /*7db80*/  ULDC UR8, c[0x0][0x248] ;  /* 0x0000920000087ab9 */ /* 0x000fc40000000800 */
[----:B------:R-:W-:Y:S02]  /*7db90*/  VIADD R54, R60, 0xc1 ;  /* 0x000000c13c367836 */ /* 0x000fe40000000000 */
[----:B0-----:R-:W-:Y:S01]  /*7dba0*/  IMAD.WIDE R50, R53, 0x2, R44 ;  /* 0x0000000235327825 */ /* 0x001fe200078e022c */
[----:B------:R0:W-:Y:S02]  /*7dbb0*/  @P1 STG.E.U16 desc[UR6][R46.64], R55 ;  /* 0x000000372e001986 */ /* 0x0001e4000c101506 */
[----:B------:R-:W-:Y:S01]  /*7dbc0*/  ISETP.GE.AND P1, PT, R54, UR4, PT ;  /* 0x0000000436007c0c */ /* 0x000fe2000bf26270 */
[----:B------:R-:W-:Y:S01]  /*7dbd0*/  ULDC UR4, c[0x0][0x248] ;  /* 0x0000920000047ab9 */ /* 0x000fe20000000800 */
[----:B------:R-:W2:Y:S01]  /*7dbe0*/  LDL.LU R6, [R1+0x228] ;  /* 0x0002280001067983 */ /* 0x000ea20000300800 */
[----:B0-----:R-:W-:Y:S02]  /*7dbf0*/  IADD3 R55, R60, 0xc2, RZ ;  /* 0x000000c23c377810 */ /* 0x001fe40007ffe0ff */
[----:B---3--:R-:W-:Y:S01]  /*7dc00*/  PRMT R52, R5, 0x7632, R52 ;  /* 0x0000763205347816 */ /* 0x008fe20000000034 */
[----:B------:R0:W-:Y:S01]  /*7dc10*/  @P6 STG.E.U16 desc[UR6][R48.64], R5 ;  /* 0x0000000530006986 */ /* 0x0001e2000c101506 */
[----:B------:R-:W-:Y:S01]  /*7dc20*/  ISETP.LT.AND P6, PT, R59, UR16, !P4 ;  /* 0x000000103b007c0c */ /* 0x000fe2000e7c1270 */
[----:B------:R-:W-:-:S02]  /*7dc30*/  ULDC UR16, c[0x0][0x228] ;  /* 0x00008a0000107ab9 */ /* 0x000fc40000000800 */
[----:B------:R1:W-:Y:S01]  /*7dc40*/  @P5 STG.E.U16 desc[UR6][R50.64], R52 ;  /* 0x0000003432005986 */ /* 0x0003e2000c101506 */
[----:B------:R-:W-:Y:S01]  /*7dc50*/  ISETP.LT.AND P5, PT, R59, UR12, !P0 ;  /* 0x0000000c3b007c0c */ /* 0x000fe2000c7a1270 */
[----:B------:R-:W-:Y:S01]  /*7dc60*/  ULDC UR12, c[0x0][0x228] ;  /* 0x00008a00000c7ab9 */ /* 0x000fe20000000800 */
[C---:B------:R-:W-:Y:S01]  /*7dc70*/  ISETP.LT.AND P0, PT, R58.reuse, UR14, !P0 ;  /* 0x0000000e3a007c0c */ /* 0x040fe2000c701270 */
[----:B------:R-:W-:Y:S01]  /*7dc80*/  ULDC UR14, c[0x0][0x228] ;  /* 0x00008a00000e7ab9 */ /* 0x000fe20000000800 */
[----:B------:R-:W-:Y:S01]  /*7dc90*/  ISETP.LT.AND P4, PT, R58, UR18, !P4 ;  /* 0x000000123a007c0c */ /* 0x000fe2000e781270 */
[----:B------:R-:W-:Y:S01]  /*7dca0*/  ULDC UR18, c[0x0][0x228] ;  /* 0x00008a0000127ab9 */ /* 0x000fe20000000800 */
[----:B0-----:R-:W-:Y:S01]  /*7dcb0*/  VIADD R48, R53, UR4 ;  /* 0x0000000435307c36 */ /* 0x001fe20008000000 */
[----:B------:R-:W-:Y:S01]  /*7dcc0*/  ULDC UR4, c[0x0][0x248] ;  /* 0x0000920000047ab9 */ /* 0x000fe20000000800 */
[----:B------:R-:W3:Y:S02]  /*7dcd0*/  LDL.LU R5, [R1+0x218] ;  /* 0x0002180001057983 */ /* 0x000ee40000300800 */
[C---:B------:R-:W-:Y:S01]  /*7dce0*/  VIADD R54, R48.reuse, UR8 ;  /* 0x0000000830367c36 */ /* 0x040fe20008000000 */
[----:B------:R-:W-:Y:S01]  /*7dcf0*/  ULDC UR8, c[0x0][0x22c] ;  /* 0x00008b0000087ab9 */ /* 0x000fe20000000800 */
[----:B------:R-:W-:-:S04]  /*7dd00*/  IMAD.WIDE R46, R48, 0x2, R2 ;  /* 0x00000002302e7825 */ /* 0x000fc800078e0202 */
[----:B------:R-:W-:-:S04]  /*7dd10*/  IMAD.WIDE R48, R48, 0x2, R44 ;  /* 0x0000000230307825 */ /* 0x000fc800078e022c */
[----:B-1----:R-:W-:-:S04]  /*7dd20*/  IMAD.WIDE R50, R54, 0x2, R2 ;  /* 0x0000000236327825 */ /* 0x002fc800078e0202 */
[----:B------:R-:W-:Y:S01]  /*7dd30*/  IMAD.WIDE R52, R54, 0x2, R44 ;  /* 0x0000000236347825 */ /* 0x000fe200078e022c */
[----:B----4-:R-:W-:Y:S01]  /*7dd40*/  PRMT R56, R4, 0x7632, R56 ;  /* 0x0000763204387816 */ /* 0x010fe20000000038 */
[----:B------:R0:W-:Y:S01]  /*7dd50*/  @P5 STG.E.U16 desc[UR6][R46.64], R4 ;  /* 0x000000042e005986 */ /* 0x0001e2000c101506 */
[----:B------:R-:W-:Y:S01]  /*7dd60*/  ISETP.GE.AND P5, PT, R55, UR10, PT ;  /* 0x0000000a37007c0c */ /* 0x000fe2000bfa6270 */
[----:B------:R-:W-:Y:S02]  /*7dd70*/  ULDC UR10, c[0x0][0x228] ;  /* 0x00008a00000a7ab9 */ /* 0x000fe40000000800 */
[----:B------:R1:W-:Y:S01]  /*7dd80*/  @P0 STG.E.U16 desc[UR6][R48.64], R56 ;  /* 0x0000003830000986 */ /* 0x0003e2000c101506 */
[----:B------:R-:W-:-:S03]  /*7dd90*/  PRMT R57, R61, 0x7632, R57 ;  /* 0x000076323d397816 */ /* 0x000fc60000000039 */
[----:B------:R4:W-:Y:S01]  /*7dda0*/  @P6 STG.E.U16 desc[UR6][R50.64], R61 ;  /* 0x0000003d32006986 */ /* 0x0009e2000c101506 */
[----:B0-----:R-:W-:-:S03]  /*7ddb0*/  VIADD R46, R60, 0xc3 ;  /* 0x000000c33c2e7836 */ /* 0x001fc60000000000 */
[----:B------:R0:W-:Y:S01]  /*7ddc0*/  @P4 STG.E.U16 desc[UR6][R52.64], R57 ;  /* 0x0000003934004986 */ /* 0x0001e2000c101506 */
[C---:B------:R-:W-:Y:S01]  /*7ddd0*/  ISETP.LT.AND P4, PT, R59.reuse, UR10, !P2 ;  /* 0x0000000a3b007c0c */ /* 0x040fe2000d781270 */
[----:B-1----:R-:W-:Y:S01]  /*7dde0*/  VIADD R48, R54, UR4 ;  /* 0x0000000436307c36 */ /* 0x002fe20008000000 */
[----:B------:R-:W-:Y:S01]  /*7ddf0*/  ISETP.GE.AND P0, PT, R46, UR8, PT ;  /* 0x000000082e007c0c */ /* 0x000fe2000bf06270 */
[----:B------:R-:W3:Y:S01]  /*7de00*/  LDL.LU R4, [R1+0x22c] ;  /* 0x00022c0001047983 */ /* 0x000ee20000300800 */
[----:B------:R-:W-:Y:S01]  /*7de10*/  PRMT R54, R10, 0x7632, R54 ;  /* 0x000076320a367816 */ /* 0x000fe20000000036 */
[----:B------:R-:W-:Y:S01]  /*7de20*/  IMAD.WIDE R46, R48, 0x2, R2 ;  /* 0x00000002302e7825 */ /* 0x000fe200078e0202 */
[----:B------:R-:W-:Y:S01]  /*7de30*/  ISETP.LT.AND P2, PT, R58, UR12, !P2 ;  /* 0x0000000c3a007c0c */ /* 0x000fe2000d741270 */
[----:B----4-:R-:W4:Y:S01]  /*7de40*/  LDL.LU R61, [R1+0x21c] ;  /* 0x00021c00013d7983 */ /* 0x010f220000300800 */
[----:B------:R-:W-:Y:S01]  /*7de50*/  ISETP.LT.AND P6, PT, R59, UR14, !P1 ;  /* 0x0000000e3b007c0c */ /* 0x000fe2000cfc1270 */
[----:B------:R-:W-:Y:S01]  /*7de60*/  ULDC UR4, c[0x0][0x248] ;  /* 0x0000920000047ab9 */ /* 0x000fe20000000800 */
[----:B------:R-:W-:Y:S01]  /*7de70*/  ULDC UR10, c[0x0][0x228] ;  /* 0x00008a00000a7ab9 */ /* 0x000fe20000000800 */
[----:B0-----:R-:W-:Y:S01]  /*7de80*/  VIADD R52, R60, 0xc4 ;  /* 0x000000c43c347836 */ /* 0x001fe20000000000 */
[----:B------:R-:W-:Y:S01]  /*7de90*/  ULDC UR12, c[0x0][0x228] ;  /* 0x00008a00000c7ab9 */ /* 0x000fe20000000800 */
[----:B------:R0:W-:Y:S01]  /*7dea0*/  @P4 STG.E.U16 desc[UR6][R46.64], R10 ;  /* 0x0000000a2e004986 */ /* 0x0001e2000c101506 */
[----:B------:R-:W-:Y:S01]  /*7deb0*/  ULDC UR14, c[0x0][0x228] ;  /* 0x00008a00000e7ab9 */ /* 0x000fe20000000800 */
[----:B------:R-:W-:-:S02]  /*7dec0*/  ULDC UR8, c[0x0][0x22c] ;  /* 0x00008b0000087ab9 */ /* 0x000fc40000000800 */
[----:B0-----:R-:W4:Y:S04]  /*7ded0*/  LDL.LU R10, [R1+0x2520] ;  /* 0x00252000010a7983 */ /* 0x001f280000300800 */
[----:B------:R-:W3:Y:S01]  /*7dee0*/  LDL.LU R47, [R1+0x210] ;  /* 0x00021000012f7983 */ /* 0x000ee20000300800 */
[----:B------:R-:W-:Y:S01]  /*7def0*/  VIADD R53, R48, UR4 ;  /* 0x0000000430357c36 */ /* 0x000fe20008000000 */
[----:B------:R-:W-:Y:S01]  /*7df00*/  ISETP.LT.AND P1, PT, R58, UR10, !P1 ;  /* 0x0000000a3a007c0c */ /* 0x000fe2000cf21270 */
[----:B------:R-:W-:Y:S01]  /*7df10*/  IMAD.WIDE R48, R48, 0x2, R44 ;  /* 0x0000000230307825 */ /* 0x000fe200078e022c */
[----:B------:R-:W-:Y:S01]  /*7df20*/  ULDC UR4, c[0x0][0x22c] ;  /* 0x00008b0000047ab9 */ /* 0x000fe20000000800 */
[----:B------:R-:W-:Y:S02]  /*7df30*/  ULDC UR10, c[0x0][0x228] ;  /* 0x00008a00000a7ab9 */ /* 0x000fe40000000800 */
[----:B------:R-:W-:Y:S01]  /*7df40*/  IMAD.WIDE R50, R53, 0x2, R2 ;  /* 0x0000000235327825 */ /* 0x000fe200078e0202 */
[----:B------:R0:W-:Y:S01]  /*7df50*/  @P2 STG.E.U16 desc[UR6][R48.64], R54 ;  /* 0x0000003630002986 */ /* 0x0001e2000c101506 */
[----:B------:R-:W-:Y:S01]  /*7df60*/  ISETP.GE.AND P4, PT, R52, UR4, PT ;  /* 0x0000000434007c0c */ /* 0x000fe2000bf86270 */
[----:B------:R-:W-:Y:S01]  /*7df70*/  ULDC UR4, c[0x0][0x248] ;  /* 0x0000920000047ab9 */ /* 0x000fe20000000800 */
[----:B------:R-:W-:-:S02]  /*7df80*/  VIADD R46, R60, 0xc5 ;  /* 0x000000c53c2e7836 */ /* 0x000fc40000000000 */
[----:B------:R-:W-:Y:S01]  /*7df90*/  VIADD R52, R53, UR4 ;  /* 0x0000000435347c36 */ /* 0x000fe20008000000 */
[----:B------:R-:W-:Y:S02]  /*7dfa0*/  ULDC UR4, c[0x0][0x22c] ;  /* 0x00008b0000047ab9 */ /* 0x000fe40000000800 */
[----:B------:R-:W-:Y:S01]  /*7dfb0*/  ISETP.GE.AND P2, PT, R46, UR8, PT ;  /* 0x000000082e007c0c */ /* 0x000fe2000bf46270 */
[----:B------:R-:W-:Y:S01]  /*7dfc0*/  ULDC UR8, c[0x0][0x248] ;  /* 0x0000920000087ab9 */ /* 0x000fe20000000800 */
[----:B0-----:R-:W-:Y:S02]  /*7dfd0*/  VIADD R54, R60, 0xc6 ;  /* 0x000000c63c367836 */ /* 0x001fe40000000000 */
[----:B------:R-:W-:Y:S01]  /*7dfe0*/  IMAD.WIDE R48, R52, 0x2, R2 ;  /* 0x0000000234307825 */ /* 0x000fe200078e0202 */
[----:B--2---:R-:W-:Y:S02]  /*7dff0*/  PRMT R56, R7, 0x7632, R56 ;  /* 0x0000763207387816 */ /* 0x004fe40000000038 */
[----:B------:R-:W-:Y:S01]  /*7e000*/  PRMT R57, R6, 0x7632, R57 ;  /* 0x0000763206397816 */ /* 0x000fe20000000039 */
[----:B---3--:R0:W-:Y:S01]  /*7e010*/  @P6 STG.E.U16 desc[UR6][R50.64], R47 ;  /* 0x0000002f32006986 */ /* 0x0081e2000c101506 */
[----:B------:R-:W-:Y:S01]  /*7e020*/  ISETP.LT.AND P6, PT, R59, UR12, !P5 ;  /* 0x0000000c3b007c0c */ /* 0x000fe2000efc1270 */
[----:B------:R-:W-:Y:S01]  /*7e030*/  ULDC UR12, c[0x0][0x228] ;  /* 0x00008a00000c7ab9 */ /* 0x000fe20000000800 */
[----:B------:R-:W-:Y:S01]  /*7e040*/  ISETP.LT.AND P5, PT, R58, UR14, !P5 ;  /* 0x0000000e3a007c0c */ /* 0x000fe2000efa1270 */
[----:B------:R-:W-:Y:S01]  /*7e050*/  ULDC UR14, c[0x0][0x228] ;  /* 0x00008a00000e7ab9 */ /* 0x000fe20000000800 */
[----:B------:R-:W-:Y:S01]  /*7e060*/  PRMT R55, R47, 0x7632, R55 ;  /* 0x000076322f377816 */ /* 0x000fe20000000037 */
[----:B0-----:R-:W-:Y:S01]  /*7e070*/  IMAD.WIDE R46, R53, 0x2, R44 ;  /* 0x00000002352e7825 */ /* 0x001fe200078e022c */
[----:B------:R-:W-:-:S03]  /*7e080*/  PRMT R53, R11, 0x7632, R53 ;  /* 0x000076320b357816 */ /* 0x000fc60000000035 */
[----:B------:R-:W-:Y:S01]  /*7e090*/  IMAD.WIDE R50, R52, 0x2, R44 ;  /* 0x0000000234327825 */ /* 0x000fe200078e022c */
[----:B------:R0:W-:Y:S01]  /*7e0a0*/  @P1 STG.E.U16 desc[UR6][R46.64], R55 ;  /* 0x000000372e001986 */ /* 0x0001e2000c101506 */
[----:B------:R-:W-:Y:S01]  /*7e0b0*/  ISETP.GE.AND P1, PT, R54, UR4, PT ;  /* 0x0000000436007c0c */ /* 0x000fe2000bf26270 */
[----:B------:R-:W-:Y:S02]  /*7e0c0*/  ULDC UR4, c[0x0][0x248] ;  /* 0x0000920000047ab9 */ /* 0x000fe40000000800 */
[----:B------:R1:W-:Y:S01]  /*7e0d0*/  @P6 STG.E.U16 desc[UR6][R48.64], R11 ;  /* 0x0000000b30006986 */ /* 0x0003e2000c101506 */
[C---:B------:R-:W-:Y:S01]  /*7e0e0*/  ISETP.LT.AND P6, PT, R59.reuse, UR14, !P4 ;  /* 0x0000000e3b007c0c */ /* 0x040fe2000e7c1270 */
[----:B------:R-:W-:Y:S02]  /*7e0f0*/  ULDC UR14, c[0x0][0x228] ;  /* 0x00008a00000e7ab9 */ /* 0x000fe40000000800 */
[----:B------:R2:W-:Y:S01]  /*7e100*/  @P5 STG.E.U16 desc[UR6][R50.64], R53 ;  /* 0x0000003532005986 */ /* 0x0005e2000c101506 */
[----:B------:R-:W-:Y:S01]  /*7e110*/  ISETP.LT.AND P5, PT, R59, UR10, !P0 ;  /* 0x0000000a3b007c0c */ /* 0x000fe2000c7a1270 */
[----:B------:R-:W-:Y:S01]  /*7e120*/  ULDC UR10, c[0x0][0x228] ;  /* 0x00008a00000a7ab9 */ /* 0x000fe20000000800 */
[----:B------:R-:W-:Y:S01]  /*7e130*/  ISETP.LT.AND P0, PT, R58, UR12, !P0 ;  /* 0x0000000c3a007c0c */ /* 0x000fe2000c701270 */
[----:B0-----:R-:W-:Y:S01]  /*7e140*/  VIADD R55, R60, 0xc7 ;  /* 0x000000c73c377836 */ /* 0x001fe20000000000 */
[----:B------:R-:W-:Y:S01]  /*7e150*/  ISETP.LT.AND P4, PT, R58, UR16, !P4 ;  /* 0x000000103a007c0c */ /* 0x000fe2000e781270 */
[----:B------:R-:W-:Y:S01]  /*7e160*/  ULDC UR12, c[0x0][0x228] ;  /* 0x00008a00000c7ab9 */ /* 0x000fe20000000800 */
[----:B------:R-:W-:Y:S01]  /*7e170*/  ULDC UR16, c[0x0][0x228] ;  /* 0x00008a0000107ab9 */ /* 0x000fe20000000800 */
[----:B-1----:R-:W-:Y:S01]  /*7e180*/  VIADD R48, R52, UR4 ;  /* 0x0000000434307c36 */ /* 0x002fe20008000000 */
[----:B------:R-:W-:Y:S01]  /*7e190*/  ULDC UR4, c[0x0][0x22c] ;  /* 0x00008b0000047ab9 */ /* 0x000fe20000000800 */
[----:B------:R-:W3:Y:S03]  /*7e1a0*/  LDL.LU R11, [R1+0x240] ;  /* 0x00024000010b7983 */ /* 0x000ee60000300800 */
[C---:B------:R-:W-:Y:S01]  /*7e1b0*/  IADD3 R54, R48.reuse, UR8, RZ ;  /* 0x0000000830367c10 */ /* 0x040fe2000fffe0ff */
[----:B------:R-:W-:Y:S01]  /*7e1c0*/  IMAD.WIDE R46, R48, 0x2, R2 ;  /* 0x00000002302e7825 */ /* 0x000fe200078e0202 */
[----:B------:R-:W-:-:S03]  /*7e1d0*/  ULDC UR8, c[0x0][0x22c] ;  /* 0x00008b0000087ab9 */ /* 0x000fc60000000800 */
[----:B------:R-:W-:Y:S01]  /*7e1e0*/  IMAD.WIDE R48, R48, 0x2, R44 ;  /* 0x0000000230307825 */ /* 0x000fe200078e022c */
[----:B------:R0:W-:Y:S03]  /*7e1f0*/  @P5 STG.E.U16 desc[UR6][R46.64], R7 ;  /* 0x000000072e005986 */ /* 0x0001e6000c101506 */
[C---:B--2---:R-:W-:Y:S01]  /*7e200*/  IMAD.WIDE R50, R54.reuse, 0x2, R2 ;  /* 0x0000000236327825 */ /* 0x044fe200078e0202 */
[----:B------:R1:W-:Y:S03]  /*7e210*/  @P0 STG.E.U16 desc[UR6][R48.64], R56 ;  /* 0x0000003830000986 */ /* 0x0003e6000c101506 */
[----:B------:R-:W-:Y:S01]  /*7e220*/  IMAD.WIDE R52, R54, 0x2, R44 ;  /* 0x0000000236347825 */ /* 0x000fe200078e022c */
[----:B------:R-:W-:Y:S01]  /*7e230*/  @P6 STG.E.U16 desc[UR6][R50.64], R6 ;  /* 0x0000000632006986 */ /* 0x000fe2000c101506 */
[----:B------:R-:W-:Y:S01]  /*7e240*/  ISETP.GE.AND P5, PT, R55, UR4, PT ;  /* 0x0000000437007c0c */ /* 0x000fe2000bfa6270 */
[----:B------:R-:W-:-:S02]  /*7e250*/  ULDC UR4, c[0x0][0x248] ;  /* 0x0000920000047ab9 */ /* 0x000fc40000000800 */
[----:B------:R2:W-:Y:S01]  /*7e260*/  @P4 STG.E.U16 desc[UR6][R52.64], R57 ;  /* 0x0000003934004986 */ /* 0x0005e2000c101506 */
[C---:B------:R-:W-:Y:S01]  /*7e270*/  ISETP.LT.AND P4, PT, R59.reuse, UR10, !P2 ;  /* 0x0000000a3b007c0c */ /* 0x040fe2000d781270 */
[----:B0-----:R-:W-:Y:S01]  /*7e280*/  VIADD R46, R60, 0xc8 ;  /* 0x000000c83c2e7836 */ /* 0x001fe20000000000 */
[----:B------:R-:W-:Y:S01]  /*7e290*/  ISETP.LT.AND P2, PT, R58, UR12, !P2 ;  /* 0x0000000c3a007c0c */ /* 0x000fe2000d741270 */
[----:B-1----:R-:W-:Y:S01]  /*7e2a0*/  VIADD R48, R54, UR4 ;  /* 0x0000000436307c36 */ /* 0x002fe20008000000 */
[----:B------:R-:W-:Y:S01]  /*7e2b0*/  ISETP.LT.AND P6, PT, R59, UR14, !P1 ;  /* 0x0000000e3b007c0c */ /* 0x000fe2000cfc1270 */
[----:B------:R-:W-:Y:S01]  /*7e2c0*/  ULDC UR4, c[0x0][0x248] ;  /* 0x0000920000047ab9 */ /* 0x000fe20000000800 */
[----:B------:R-:W-:Y:S01]  /*7e2d0*/  ISETP.GE.AND P0, PT, R46, UR8, PT ;  /* 0x000000082e007c0c */ /* 0x000fe2000bf06270 */
[C---:B------:R-:W-:Y:S01]  /*7e2e0*/  IMAD.WIDE R46, R48.reuse, 0x2, R2 ;  /* 0x00000002302e7825 */ /* 0x040fe200078e0202 */
[----:B------:R-:W-:Y:S01]  /*7e2f0*/  PRMT R54, R5, 0x7632, R54 ;  /* 0x0000763205367816 */ /* 0x000fe20000000036 */
[----:B------:R-:W-:Y:S01]  /*7e300*/  ULDC UR10, c[0x0][0x228] ;  /* 0x00008a00000a7ab9 */ /* 0x000fe20000000800 */
[----:B------:R-:W-:Y:S01]  /*7e310*/  ULDC UR12, c[0x0][0x228] ;  /* 0x00008a00000c7ab9 */ /* 0x000fe20000000800 */
[C---:B--2---:R-:W-:Y:S01]  /*7e320*/  VIADD R52, R48.reuse, UR4 ;  /* 0x0000000430347c36 */ /* 0x044fe20008000000 */
[----:B------:R-:W-:Y:S01]  /*7e330*/  ULDC UR4, c[0x0][0x22c] ;  /* 0x00008b0000047ab9 */ /* 0x000fe20000000800 */
[----:B------:R-:W-:Y:S01]  /*7e340*/  IMAD.WIDE R48, R48, 0x2, R44 ;  /* 0x0000000230307825 */ /* 0x000fe200078e022c */
[----:B------:R-:W-:Y:S01]  /*7e350*/  @P4 STG.E.U16 desc[UR6][R46.64], R5 ;  /* 0x000000052e004986 */ /* 0x000fe2000c101506 */
[----:B------:R-:W-:Y:S01]  /*7e360*/  ULDC UR14, c[0x0][0x228] ;  /* 0x00008a00000e7ab9 */ /* 0x000fe20000000800 */
[----:B------:R-:W-:Y:S01]  /*7e370*/  ULDC UR8, c[0x0][0x22c] ;  /* 0x00008b0000087ab9 */ /* 0x000fe20000000800 */
[----:B------:R-:W-:Y:S01]  /*7e380*/  IMAD.WIDE R50, R52, 0x2, R2 ;  /* 0x0000000234327825 */ /* 0x000fe200078e0202 */
[----:B------:R0:W-:Y:S04]  /*7e390*/  @P2 STG.E.U16 desc[UR6][R48.64], R54 ;  /* 0x0000003630002986 */ /* 0x0001e8000c101506 */
[----:B------:R1:W-:Y:S01]  /*7e3a0*/  @P6 STG.E.U16 desc[UR6][R50.64], R4 ;  /* 0x0000000432006986 */ /* 0x0003e2000c101506 */
[----:B0-----:R-:W-:-:S03]  /*7e3b0*/  PRMT R54, R4, 0x7632, R54 ;  /* 0x0000763204367816 */ /* 0x001fc60000000036 */
[----:B-1----:R-:W2:Y:S01]  /*7e3c0*/  LDL.LU R4, [R1+0x230] ;  /* 0x0002300001047983 */ /* 0x002ea20000300800 */
[----:B------:R-:W-:Y:S01]  /*7e3d0*/  VIADD R53, R60, 0xc9 ;  /* 0x000000c93c357836 */ /* 0x000fe20000000000 */
[----:B------:R-:W-:Y:S01]  /*7e3e0*/  ISETP.LT.AND P1, PT, R58, UR10, !P1 ;  /* 0x0000000a3a007c0c */ /* 0x000fe2000cf21270 */
[C---:B------:R-:W-:Y:S01]  /*7e3f0*/  VIADD R46, R60.reuse, 0xca ;  /* 0x000000ca3c2e7836 */ /* 0x040fe20000000000 */
        /* <DEDUP_REMOVED lines=8> */
[----:B----4-:R-:W-:Y:S01]  /*7e480*/  PRMT R52, R61, 0x7632, R52 ;  /* 0x000076323d347816 */ /* 0x010fe20000000034 */
[----:B------:R-:W-:Y:S01]  /*7e490*/  ULDC UR4, c[0x0][0x22c] ;  /* 0x00008b0000047ab9 */ /* 0x000fe20000000800 */
        /* <DEDUP_REMOVED lines=8> */
[----:B------:R-:W-:Y:S01]  /*7e520*/  ULDC UR4, c[0x0][0x248] ;  /* 0x0000920000047ab9 */ /* 0x000fe20000000800 */
[----:B------:R-:W-:Y:S01]  /*7e530*/  ULDC UR8, c[0x0][0x248] ;  /* 0x0000920000087ab9 */ /* 0x000fe20000000800 */
[----:B------:R1:W-:Y:S01]  /*7e540*/  @P5 STG.E.U16 desc[UR6][R50.64], R52 ;  /* 0x0000003432005986 */ /* 0x0003e2000c101506 */
[----:B------:R-:W-:-:S02]  /*7e550*/  ISETP.LT.AND P5, PT, R59, UR10, !P0 ;  /* 0x0000000a3b007c0c */ /* 0x000fc4000c7a1270 */
[----:B------:R-:W-:Y:S01]  /*7e560*/  ISETP.LT.AND P6, PT, R59, UR14, !P4 ;  /* 0x0000000e3b007c0c */ /* 0x000fe2000e7c1270 */
[----:B------:R-:W-:Y:S01]  /*7e570*/  VIADD R55, R60, 0xcc ;  /* 0x000000cc3c377836 */ /* 0x000fe20000000000 */
[----:B------:R-:W-:Y:S01]  /*7e580*/  ISETP.LT.AND P0, PT, R58, UR12, !P0 ;  /* 0x0000000c3a007c0c */ /* 0x000fe2000c701270 */
[----:B------:R-:W4:Y:S01]  /*7e590*/  LDL.LU R5, [R1+0x248] ;  /* 0x0002480001057983 */ /* 0x000f220000300800 */
[----:B0-----:R-:W-:Y:S01]  /*7e5a0*/  IADD3 R48, R53, UR4, RZ ;  /* 0x0000000435307c10 */ /* 0x001fe2000fffe0ff */
[----:B------:R-:W-:Y:S02]  /*7e5b0*/  ULDC UR4, c[0x0][0x22c] ;  /* 0x00008b0000047ab9 */ /* 0x000fe40000000800 */
[----:B------:R-:W4:Y:S01]  /*7e5c0*/  LDL.LU R6, [R1+0x238] ;  /* 0x0002380001067983 */ /* 0x000f220000300800 */
[----:B---3--:R-:W-:Y:S01]  /*7e5d0*/  PRMT R56, R11, 0x7632, R56 ;  /* 0x000076320b387816 */ /* 0x008fe20000000038 */
[----:B------:R-:W-:Y:S02]  /*7e5e0*/  IMAD.WIDE R46, R48, 0x2, R2 ;  /* 0x00000002302e7825 */ /* 0x000fe400078e0202 */
[----:B------:R-:W3:Y:S01]  /*7e5f0*/  LDL.LU R7, [R1+0x24c] ;  /* 0x00024c0001077983 */ /* 0x000ee20000300800 */
[----:B--2---:R-:W-:Y:S01]  /*7e600*/  PRMT R57, R4, 0x7632, R57 ;  /* 0x0000763204397816 */ /* 0x004fe20000000039 */
[----:B------:R-:W-:-:S02]  /*7e610*/  VIADD R54, R48, UR8 ;  /* 0x0000000830367c36 */ /* 0x000fc40008000000 */
[----:B------:R0:W-:Y:S01]  /*7e620*/  @P5 STG.E.U16 desc[UR6][R46.64], R11 ;  /* 0x0000000b2e005986 */ /* 0x0001e2000c101506 */
[----:B------:R-:W-:Y:S01]  /*7e630*/  IMAD.WIDE R48, R48, 0x2, R44 ;  /* 0x0000000230307825 */ /* 0x000fe200078e022c */
[----:B------:R-:W-:Y:S01]  /*7e640*/  ISETP.GE.AND P5, PT, R55, UR4, PT ;  /* 0x0000000437007c0c */ /* 0x000fe2000bfa6270 */
[----:B------:R-:W-:Y:S01]  /*7e650*/  ULDC UR8, c[0x0][0x22c] ;  /* 0x00008b0000087ab9 */ /* 0x000fe20000000800 */
[----:B------:R-:W2:Y:S01]  /*7e660*/  LDL.LU R61, [R1+0x23c] ;  /* 0x00023c00013d7983 */ /* 0x000ea20000300800 */
[----:B-1----:R-:W-:Y:S01]  /*7e670*/  IMAD.WIDE R50, R54, 0x2, R2 ;  /* 0x0000000236327825 */ /* 0x002fe200078e0202 */
[----:B------:R-:W-:Y:S01]  /*7e680*/  ISETP.LT.AND P4, PT, R58, UR16, !P4 ;  /* 0x000000103a007c0c */ /* 0x000fe2000e781270 */
[----:B------:R-:W-:Y:S01]  /*7e690*/  ULDC UR10, c[0x0][0x228] ;  /* 0x00008a00000a7ab9 */ /* 0x000fe20000000800 */
[----:B------:R-:W-:Y:S01]  /*7e6a0*/  @P0 STG.E.U16 desc[UR6][R48.64], R56 ;  /* 0x0000003830000986 */ /* 0x000fe2000c101506 */
[----:B------:R-:W-:Y:S01]  /*7e6b0*/  VIADD R55, R60, 0xcd ;  /* 0x000000cd3c377836 */ /* 0x000fe20000000000 */
[----:B------:R-:W-:Y:S01]  /*7e6c0*/  ULDC UR4, c[0x0][0x248] ;  /* 0x0000920000047ab9 */ /* 0x000fe20000000800 */
[----:B------:R-:W-:Y:S01]  /*7e6d0*/  IMAD.WIDE R52, R54, 0x2, R44 ;  /* 0x0000000236347825 */ /* 0x000fe200078e022c */
[----:B0-----:R-:W2:Y:S01]  /*7e6e0*/  LDL.LU R11, [R1+0x251c] ;  /* 0x00251c00010b7983 */ /* 0x001ea20000300800 */
[----:B------:R-:W-:Y:S01]  /*7e6f0*/  ULDC UR12, c[0x0][0x228] ;  /* 0x00008a00000c7ab9 */ /* 0x000fe20000000800 */
[----:B------:R-:W-:Y:S01]  /*7e700*/  ISETP.GE.AND P0, PT, R55, UR8, PT ;  /* 0x0000000837007c0c */ /* 0x000fe2000bf06270 */
[----:B------:R-:W-:Y:S01]  /*7e710*/  ULDC UR14, c[0x0][0x228] ;  /* 0x00008a00000e7ab9 */ /* 0x000fe20000000800 */
[----:B------:R0:W-:Y:S01]  /*7e720*/  @P6 STG.E.U16 desc[UR6][R50.64], R4 ;  /* 0x0000000432006986 */ /* 0x0001e2000c101506 */
[----:B------:R-:W-:Y:S01]  /*7e730*/  ULDC UR8, c[0x0][0x22c] ;  /* 0x00008b0000087ab9 */ /* 0x000fe20000000800 */
[----:B------:R-:W-:-:S02]  /*7e740*/  ULDC UR16, c[0x0][0x228] ;  /* 0x00008a0000107ab9 */ /* 0x000fc40000000800 */
[----:B0-----:R-:W2:Y:S04]  /*7e750*/  LDL.LU R4, [R1+0x2518] ;  /* 0x0025180001047983 */ /* 0x001ea80000300800 */
[----:B------:R-:W4:Y:S04]  /*7e760*/  LDL.LU R55, [R1+0x244] ;  /* 0x0002440001377983 */ /* 0x000f280000300800 */
[----:B------:R-:W-:Y:S01]  /*7e770*/  @P4 STG.E.U16 desc[UR6][R52.64], R57 ;  /* 0x0000003934004986 */ /* 0x000fe2000c101506 */
[C---:B------:R-:W-:Y:S01]  /*7e780*/  ISETP.LT.AND P4, PT, R59.reuse, UR10, !P2 ;  /* 0x0000000a3b007c0c */ /* 0x040fe2000d781270 */
[----:B------:R-:W-:Y:S01]  /*7e790*/  VIADD R48, R54, UR4 ;  /* 0x0000000436307c36 */ /* 0x000fe20008000000 */
[----:B------:R-:W-:Y:S01]  /*7e7a0*/  ISETP.LT.AND P2, PT, R58, UR12, !P2 ;  /* 0x0000000c3a007c0c */ /* 0x000fe2000d741270 */
[----:B------:R-:W-:Y:S01]  /*7e7b0*/  ULDC UR4, c[0x0][0x248] ;  /* 0x0000920000047ab9 */ /* 0x000fe20000000800 */
[----:B------:R-:W-:Y:S01]  /*7e7c0*/  ISETP.LT.AND P6, PT, R59, UR14, !P1 ;  /* 0x0000000e3b007c0c */ /* 0x000fe2000cfc1270 */
[----:B------:R-:W-:Y:S01]  /*7e7d0*/  IMAD.WIDE R46, R48, 0x2, R2 ;  /* 0x00000002302e7825 */ /* 0x000fe200078e0202 */
[----:B------:R-:W-:Y:S01]  /*7e7e0*/  ULDC UR10, c[0x0][0x228] ;  /* 0x00008a00000a7ab9 */ /* 0x000fe20000000800 */
[----:B------:R-:W-:Y:S01]  /*7e7f0*/  ULDC UR12, c[0x0][0x228] ;  /* 0x00008a00000c7ab9 */ /* 0x000fe20000000800 */
[----:B------:R-:W-:-:S05]  /*7e800*/  ULDC UR14, c[0x0][0x228] ;  /* 0x00008a00000e7ab9 */ /* 0x000fca0000000800 */
[----:B----4-:R0:W-:Y:S04]  /*7e810*/  @P4 STG.E.U16 desc[UR6][R46.64], R55 ;  /* 0x000000372e004986 */ /* 0x0101e8000c101506 */
[----:B0-----:R-:W4:Y:S01]  /*7e820*/  LDL.LU R47, [R1+0x234] ;  /* 0x00023400012f7983 */ /* 0x001f220000300800 */
[C---:B------:R-:W-:Y:S01]  /*7e830*/  VIADD R52, R48.reuse, UR4 ;  /* 0x0000000430347c36 */ /* 0x040fe20008000000 */
[----:B------:R-:W-:Y:S01]  /*7e840*/  PRMT R54, R55, 0x7632, R54 ;  /* 0x0000763237367816 */ /* 0x000fe20000000036 */
[----:B------:R-:W-:Y:S01]  /*7e850*/  IMAD.WIDE R48, R48, 0x2, R44 ;  /* 0x0000000230307825 */ /* 0x000fe200078e022c */
[----:B------:R-:W-:-:S03]  /*7e860*/  ULDC UR4, c[0x0][0x22c] ;  /* 0x00008b0000047ab9 */ /* 0x000fc60000000800 */
[----:B------:R-:W-:Y:S01]  /*7e870*/  IMAD.WIDE R50, R52, 0x2, R2 ;  /* 0x0000000234327825 */ /* 0x000fe200078e0202 */
[----:B------:R0:W-:Y:S03]  /*7e880*/  @P2 STG.E.U16 desc[UR6][R48.64], R54 ;  /* 0x0000003630002986 */ /* 0x0001e6000c101506 */
[----:B------:R-:W-:Y:S01]  /*7e890*/  VIADD R53, R60, 0xce ;  /* 0x000000ce3c357836 */ /* 0x000fe20000000000 */
[----:B------:R-:W-:Y:S01]  /*7e8a0*/  ISETP.LT.AND P1, PT, R58, UR10, !P1 ;  /* 0x0000000a3a007c0c */ /* 0x000fe2000cf21270 */
[----:B------:R-:W-:Y:S01]  /*7e8b0*/  VIADD R55, R60, 0xcf ;  /* 0x000000cf3c377836 */ /* 0x000fe20000000000 */
[----:B------:R-:W-:Y:S01]  /*7e8c0*/  PRMT R57, R6, 0x7632, R57 ;  /* 0x0000763206397816 */ /* 0x000fe20000000039 */
[----:B------:R-:W-:Y:S01]  /*7e8d0*/  ULDC UR10, c[0x0][0x22c] ;  /* 0x00008b00000a7ab9 */ /* 0x000fe20000000800 */
[----:B------:R-:W-:Y:S01]  /*7e8e0*/  ISETP.GE.AND P4, PT, R53, UR4, PT ;  /* 0x0000000435007c0c */ /* 0x000fe2000bf86270 */
[----:B------:R-:W-:-:S02]  /*7e8f0*/  ULDC UR4, c[0x0][0x248] ;  /* 0x0000920000047ab9 */ /* 0x000fc40000000800 */
[----:B------:R-:W-:Y:S01]  /*7e900*/  VIADD R53, R52, UR4 ;  /* 0x0000000434357c36 */ /* 0x000fe20008000000 */
[----:B------:R-:W-:Y:S01]  /*7e910*/  ISETP.GE.AND P2, PT, R55, UR8, PT ;  /* 0x0000000837007c0c */ /* 0x000fe2000bf46270 */
[----:B------:R-:W-:Y:S02]  /*7e920*/  ULDC UR4, c[0x0][0x22c] ;  /* 0x00008b0000047ab9 */ /* 0x000fe40000000800 */
[----:B0-----:R-:W-:Y:S01]  /*7e930*/  IMAD.WIDE R48, R53, 0x2, R2 ;  /* 0x0000000235307825 */ /* 0x001fe200078e0202 */
[----:B------:R-:W-:Y:S01]  /*7e940*/  IADD3 R55, R60, 0xd0, RZ ;  /* 0x000000d03c377810 */ /* 0x000fe20007ffe0ff */
[----:B------:R-:W-:Y:S01]  /*7e950*/  ULDC UR8, c[0x0][0x248] ;  /* 0x0000920000087ab9 */ /* 0x000fe20000000800 */
[----:B---3--:R-:W-:Y:S01]  /*7e960*/  PRMT R56, R7, 0x7632, R56 ;  /* 0x0000763207387816 */ /* 0x008fe20000000038 */
[----:B----4-:R0:W-:Y:S01]  /*7e970*/  @P6 STG.E.U16 desc[UR6][R50.64], R47 ;  /* 0x0000002f32006986 */ /* 0x0101e2000c101506 */
        /* <DEDUP_REMOVED lines=24> */
[----:B------:R-:W4:Y:S02]  /*7eb00*/  LDL.LU R5, [R1+0x2514] ;  /* 0x0025140001057983 */ /* 0x000f240000300800 */
[C---:B------:R-:W-:Y:S01]  /*7eb10*/  VIADD R55, R49.reuse, UR8 ;  /* 0x0000000831377c36 */ /* 0x040fe20008000000 */
[----:B------:R-:W-:Y:S01]  /*7eb20*/  ULDC UR8, c[0x0][0x22c] ;  /* 0x00008b0000087ab9 */ /* 0x000fe20000000800 */
[----:B------:R-:W-:-:S04]  /*7eb30*/  IMAD.WIDE R46, R49, 0x2, R2 ;  /* 0x00000002312e7825 */ /* 0x000fc800078e0202 */
[----:B------:R-:W-:Y:S01]  /*7eb40*/  IMAD.WIDE R48, R49, 0x2, R44 ;  /* 0x0000000231307825 */ /* 0x000fe200078e022c */
[----:B------:R0:W-:Y:S03]  /*7eb50*/  @P5 STG.E.U16 desc[UR6][R46.64], R6 ;  /* 0x000000062e005986 */ /* 0x0001e6000c101506 */
[----:B---3--:R-:W-:Y:S01]  /*7eb60*/  IMAD.WIDE R50, R55, 0x2, R2 ;  /* 0x0000000237327825 */ /* 0x008fe200078e0202 */
[----:B------:R-:W-:-:S03]  /*7eb70*/  ISETP.GE.AND P5, PT, R54, UR10, PT ;  /* 0x0000000a36007c0c */ /* 0x000fc6000bfa6270 */
[----:B------:R-:W-:Y:S01]  /*7eb80*/  IMAD.WIDE R52, R55, 0x2, R44 ;  /* 0x0000000237347825 */ /* 0x000fe200078e022c */
[----:B------:R1:W-:Y:S01]  /*7eb90*/  @P0 STG.E.U16 desc[UR6][R48.64], R57 ;  /* 0x0000003930000986 */ /* 0x0003e2000c101506 */
[----:B------:R-:W-:-:S03]  /*7eba0*/  ULDC UR10, c[0x0][0x228] ;  /* 0x00008a00000a7ab9 */ /* 0x000fc60000000800 */
[----:B------:R3:W-:Y:S04]  /*7ebb0*/  @P6 STG.E.U16 desc[UR6][R50.64], R7 ;  /* 0x0000000732006986 */ /* 0x0007e8000c101506 */
[----:B------:R2:W-:Y:S01]  /*7ebc0*/  @P4 STG.E.U16 desc[UR6][R52.64], R56 ;  /* 0x0000003834004986 */ /* 0x0005e2000c101506 */
[----:B------:R-:W-:-:S03]  /*7ebd0*/  ISETP.LT.AND P4, PT, R59, UR10, !P2 ;  /* 0x0000000a3b007c0c */ /* 0x000fc6000d781270 */
[----:B0-----:R-:W4:Y:S01]  /*7ebe0*/  LDL.LU R6, [R1+0x2510] ;  /* 0x0025100001067983 */ /* 0x001f220000300800 */
[----:B-1----:R-:W-:Y:S02]  /*7ebf0*/  VIADD R49, R55, UR4 ;  /* 0x0000000437317c36 */ /* 0x002fe40008000000 */
[----:B------:R-:W-:Y:S01]  /*7ec00*/  VIADD R54, R60, 0xd2 ;  /* 0x000000d23c367836 */ /* 0x000fe20000000000 */
[----:B---3--:R-:W3:Y:S01]  /*7ec10*/  LDL.LU R7, [R1+0x250c] ;  /* 0x00250c0001077983 */ /* 0x008ee20000300800 */
[----:B------:R-:W-:Y:S01]  /*7ec20*/  IMAD.WIDE R46, R49, 0x2, R2 ;  /* 0x00000002312e7825 */ /* 0x000fe200078e0202 */
[----:B------:R-:W-:Y:S01]  /*7ec30*/  ISETP.LT.AND P2, PT, R58, UR12, !P2 ;  /* 0x0000000c3a007c0c */ /* 0x000fe2000d741270 */
[----:B------:R-:W-:Y:S01]  /*7ec40*/  ULDC UR4, c[0x0][0x248] ;  /* 0x0000920000047ab9 */ /* 0x000fe20000000800 */
[----:B------:R-:W-:Y:S02]  /*7ec50*/  ISETP.GE.AND P0, PT, R54, UR8, PT ;  /* 0x0000000836007c0c */ /* 0x000fe4000bf06270 */
[----:B------:R-:W-:Y:S01]  /*7ec60*/  ISETP.LT.AND P6, PT, R59, UR14, !P1 ;  /* 0x0000000e3b007c0c */ /* 0x000fe2000cfc1270 */
[----:B--2---:R0:W-:Y:S01]  /*7ec70*/  @P4 STG.E.U16 desc[UR6][R46.64], R61 ;  /* 0x0000003d2e004986 */ /* 0x0041e2000c101506 */
[----:B------:R-:W-:Y:S01]  /*7ec80*/  PRMT R54, R61, 0x7632, R54 ;  /* 0x000076323d367816 */ /* 0x000fe20000000036 */
[C---:B------:R-:W-:Y:S01]  /*7ec90*/  VIADD R52, R49.reuse, UR4 ;  /* 0x0000000431347c36 */ /* 0x040fe20008000000 */
[----:B------:R-:W-:Y:S01]  /*7eca0*/  ULDC UR10, c[0x0][0x228] ;  /* 0x00008a00000a7ab9 */ /* 0x000fe20000000800 */
[----:B------:R-:W-:Y:S01]  /*7ecb0*/  VIADD R53, R60, 0xd3 ;  /* 0x000000d33c357836 */ /* 0x000fe20000000000 */
[----:B------:R-:W-:Y:S01]  /*7ecc0*/  ULDC UR4, c[0x0][0x22c] ;  /* 0x00008b0000047ab9 */ /* 0x000fe20000000800 */
[----:B------:R-:W-:Y:S01]  /*7ecd0*/  ULDC UR12, c[0x0][0x228] ;  /* 0x00008a00000c7ab9 */ /* 0x000fe20000000800 */
[----:B------:R-:W-:Y:S01]  /*7ece0*/  ULDC UR14, c[0x0][0x228] ;  /* 0x00008a00000e7ab9 */ /* 0x000fe20000000800 */
[----:B------:R-:W-:Y:S01]  /*7ecf0*/  ULDC UR8, c[0x0][0x22c] ;  /* 0x00008b0000087ab9 */ /* 0x000fe20000000800 */
[----:B0-----:R-:W2:Y:S04]  /*7ed00*/  LDL.LU R47, [R1+0x250] ;  /* 0x00025000012f7983 */ /* 0x001ea80000300800 */
[----:B------:R-:W3:Y:S01]  /*7ed10*/  LDL.LU R61, [R1+0x254] ;  /* 0x00025400013d7983 */ /* 0x000ee20000300800 */
        /* <DEDUP_REMOVED lines=8> */
[C---:B------:R-:W-:Y:S01]  /*7eda0*/  IADD3 R55, R52.reuse, UR4, RZ ;  /* 0x0000000434377c10 */ /* 0x040fe2000fffe0ff */
[----:B------:R-:W3:Y:S01]  /*7edb0*/  LDL.LU R57, [R1+0x258] ;  /* 0x0002580001397983 */ /* 0x000ee20000300800 */
[----:B------:R-:W-:Y:S02]  /*7edc0*/  ULDC UR4, c[0x0][0x22c] ;  /* 0x00008b0000047ab9 */ /* 0x000fe40000000800 */
[----:B------:R-:W-:Y:S01]  /*7edd0*/  ISETP.GE.AND P2, PT, R53, UR8, PT ;  /* 0x0000000835007c0c */ /* 0x000fe2000bf46270 */
[----:B------:R-:W-:Y:S01]  /*7ede0*/  IMAD.WIDE R52, R52, 0x2, R44 ;  /* 0x0000000234347825 */ /* 0x000fe200078e022c */
[----:B0-----:R-:W-:Y:S01]  /*7edf0*/  PRMT R54, R4, 0x7632, R54 ;  /* 0x0000763204367816 */ /* 0x001fe20000000036 */
[----:B------:R-:W-:-:S02]  /*7ee00*/  ULDC UR8, c[0x0][0x248] ;  /* 0x0000920000087ab9 */ /* 0x000fc40000000800 */
[----:B------:R-:W-:Y:S01]  /*7ee10*/  IMAD.WIDE R48, R55, 0x2, R44 ;  /* 0x0000000237307825 */ /* 0x000fe200078e022c */
[----:B--2---:R0:W-:Y:S01]  /*7ee20*/  @P6 STG.E.U16 desc[UR6][R50.64], R47 ;  /* 0x0000002f32006986 */ /* 0x0041e2000c101506 */
[----:B------:R-:W-:Y:S01]  /*7ee30*/  ISETP.LT.AND P6, PT, R59, UR12, !P5 ;  /* 0x0000000c3b007c0c */ /* 0x000fe2000efc1270 */
[----:B------:R-:W-:Y:S01]  /*7ee40*/  ULDC UR12, c[0x0][0x228] ;  /* 0x00008a00000c7ab9 */ /* 0x000fe20000000800 */
[----:B------:R-:W-:Y:S01]  /*7ee50*/  ISETP.LT.AND P5, PT, R58, UR14, !P5 ;  /* 0x0000000e3a007c0c */ /* 0x000fe2000efa1270 */
[----:B------:R-:W-:Y:S01]  /*7ee60*/  ULDC UR14, c[0x0][0x228] ;  /* 0x00008a00000e7ab9 */ /* 0x000fe20000000800 */
[----:B0-----:R-:W-:Y:S01]  /*7ee70*/  PRMT R50, R47, 0x7632, R50 ;  /* 0x000076322f327816 */ /* 0x001fe20000000032 */
[----:B------:R-:W-:-:S04]  /*7ee80*/  IMAD.WIDE R46, R55, 0x2, R2 ;  /* 0x00000002372e7825 */ /* 0x000fc800078e0202 */
[----:B------:R-:W-:Y:S01]  /*7ee90*/  VIADD R51, R60, 0xd5 ;  /* 0x000000d53c337836 */ /* 0x000fe20000000000 */
[----:B------:R-:W-:Y:S04]  /*7eea0*/  @P1 STG.E.U16 desc[UR6][R52.64], R50 ;  /* 0x0000003234001986 */ /* 0x000fe8000c101506 */
[----:B------:R0:W-:Y:S01]  /*7eeb0*/  @P6 STG.E.U16 desc[UR6][R46.64], R4 ;  /* 0x000000042e006986 */ /* 0x0001e2000c101506 */
[----:B------:R-:W-:Y:S01]  /*7eec0*/  ISETP.GE.AND P1, PT, R51, UR4, PT ;  /* 0x0000000433007c0c */ /* 0x000fe2000bf26270 */
[----:B------:R-:W-:Y:S02]  /*7eed0*/  ULDC UR4, c[0x0][0x248] ;  /* 0x0000920000047ab9 */ /* 0x000fe40000000800 */
[----:B------:R1:W-:Y:S01]  /*7eee0*/  @P5 STG.E.U16 desc[UR6][R48.64], R54 ;  /* 0x0000003630005986 */ /* 0x0003e2000c101506 */
[----:B------:R-:W-:Y:S01]  /*7eef0*/  ISETP.LT.AND P5, PT, R59, UR10, !P0 ;  /* 0x0000000a3b007c0c */ /* 0x000fe2000c7a1270 */
[----:B------:R-:W-:Y:S01]  /*7ef00*/  VIADD R55, R55, UR4 ;  /* 0x0000000437377c36 */ /* 0x000fe20008000000 */
[----:B------:R-:W-:Y:S01]  /*7ef10*/  ISETP.LT.AND P0, PT, R58, UR12, !P0 ;  /* 0x0000000c3a007c0c */ /* 0x000fe2000c701270 */
[----:B------:R-:W-:Y:S01]  /*7ef20*/  ULDC UR4, c[0x0][0x22c] ;  /* 0x00008b0000047ab9 */ /* 0x000fe20000000800 */
[----:B------:R-:W-:Y:S01]  /*7ef30*/  ISETP.LT.AND P6, PT, R59, UR14, !P4 ;  /* 0x0000000e3b007c0c */ /* 0x000fe2000e7c1270 */
[----:B------:R-:W-:Y:S01]  /*7ef40*/  ULDC UR10, c[0x0][0x228] ;  /* 0x00008a00000a7ab9 */ /* 0x000fe20000000800 */
[----:B0-----:R-:W-:Y:S01]  /*7ef50*/  IMAD.WIDE R46, R55, 0x2, R2 ;  /* 0x00000002372e7825 */ /* 0x001fe200078e0202 */
[----:B----4-:R-:W-:Y:S01]  /*7ef60*/  PRMT R56, R5, 0x7632, R56 ;  /* 0x0000763205387816 */ /* 0x010fe20000000038 */
[----:B------:R-:W-:Y:S01]  /*7ef70*/  ULDC UR12, c[0x0][0x228] ;  /* 0x00008a00000c7ab9 */ /* 0x000fe20000000800 */
[----:B------:R-:W-:Y:S01]  /*7ef80*/  ULDC UR14, c[0x0][0x228] ;  /* 0x00008a00000e7ab9 */ /* 0x000fe20000000800 */
[----:B------:R-:W-:-:S02]  /*7ef90*/  VIADD R4, R55, UR8 ;  /* 0x0000000837047c36 */ /* 0x000fc40008000000 */
[----:B-1----:R-:W-:Y:S01]  /*7efa0*/  IMAD.WIDE R48, R55, 0x2, R44 ;  /* 0x0000000237307825 */ /* 0x002fe200078e022c */
[----:B---3--:R-:W-:Y:S01]  /*7efb0*/  PRMT R55, R61, 0x7632, R55 ;  /* 0x000076323d377816 */ /* 0x008fe20000000037 */
[----:B------:R0:W-:Y:S01]  /*7efc0*/  @P5 STG.E.U16 desc[UR6][R46.64], R61 ;  /* 0x0000003d2e005986 */ /* 0x0001e2000c101506 */
[----:B------:R-:W-:Y:S01]  /*7efd0*/  ISETP.LT.AND P4, PT, R58, UR16, !P4 ;  /* 0x000000103a007c0c */ /* 0x000fe2000e781270 */
[----:B------:R-:W-:Y:S01]  /*7efe0*/  IMAD.WIDE R50, R4, 0x2, R2 ;  /* 0x0000000204327825 */ /* 0x000fe200078e0202 */
[----:B------:R-:W-:Y:S01]  /*7eff0*/  ULDC UR8, c[0x0][0x22c] ;  /* 0x00008b0000087ab9 */ /* 0x000fe20000000800 */
[----:B0-----:R-:W2:Y:S02]  /*7f000*/  LDL.LU R61, [R1+0x2508] ;  /* 0x00250800013d7983 */ /* 0x001ea40000300800 */
[----:B------:R-:W-:Y:S01]  /*7f010*/  VIADD R54, R60, 0xd6 ;  /* 0x000000d63c367836 */ /* 0x000fe20000000000 */
[----:B------:R-:W-:Y:S01]  /*7f020*/  ULDC UR16, c[0x0][0x228] ;  /* 0x00008a0000107ab9 */ /* 0x000fe20000000800 */
[----:B------:R-:W-:Y:S01]  /*7f030*/  IMAD.WIDE R52, R4, 0x2, R44 ;  /* 0x0000000204347825 */ /* 0x000fe200078e022c */
[----:B------:R-:W-:Y:S02]  /*7f040*/  @P0 STG.E.U16 desc[UR6][R48.64], R55 ;  /* 0x0000003730000986 */ /* 0x000fe4000c101506 */
[----:B------:R-:W-:Y:S01]  /*7f050*/  ISETP.GE.AND P5, PT, R54, UR4, PT ;  /* 0x0000000436007c0c */ /* 0x000fe2000bfa6270 */
[----:B------:R-:W-:Y:S01]  /*7f060*/  ULDC UR4, c[0x0][0x248] ;  /* 0x0000920000047ab9 */ /* 0x000fe20000000800 */
[----:B------:R0:W-:Y:S01]  /*7f070*/  @P6 STG.E.U16 desc[UR6][R50.64], R5 ;  /* 0x0000000532006986 */ /* 0x0001e2000c101506 */
[----:B------:R-:W-:Y:S01]  /*7f080*/  VIADD R47, R4, UR4 ;  /* 0x00000004042f7c36 */ /* 0x000fe20008000000 */
[C---:B------:R-:W-:Y:S01]  /*7f090*/  ISETP.LT.AND P6, PT, R59.reuse, UR14, !P1 ;  /* 0x0000000e3b007c0c */ /* 0x040fe2000cfc1270 */
[----:B------:R-:W-:Y:S01]  /*7f0a0*/  ULDC UR4, c[0x0][0x248] ;  /* 0x0000920000047ab9 */ /* 0x000fe20000000800 */
[----:B------:R1:W-:Y:S01]  /*7f0b0*/  @P4 STG.E.U16 desc[UR6][R52.64], R56 ;  /* 0x0000003834004986 */ /* 0x0003e2000c101506 */
[----:B------:R-:W-:Y:S01]  /*7f0c0*/  ISETP.LT.AND P4, PT, R59, UR10, !P2 ;  /* 0x0000000a3b007c0c */ /* 0x000fe2000d781270 */
[----:B------:R-:W-:Y:S01]  /*7f0d0*/  VIADD R54, R60, 0xd7 ;  /* 0x000000d73c367836 */ /* 0x000fe20000000000 */
[----:B------:R-:W-:Y:S01]  /*7f0e0*/  ISETP.LT.AND P2, PT, R58, UR12, !P2 ;  /* 0x0000000c3a007c0c */ /* 0x000fe2000d741270 */
[----:B------:R-:W-:Y:S01]  /*7f0f0*/  ULDC UR10, c[0x0][0x228] ;  /* 0x00008a00000a7ab9 */ /* 0x000fe20000000800 */
[----:B------:R-:W-:Y:S01]  /*7f100*/  ULDC UR12, c[0x0][0x228] ;  /* 0x00008a00000c7ab9 */ /* 0x000fe20000000800 */
[----:B------:R-:W-:Y:S01]  /*7f110*/  ULDC UR14, c[0x0][0x228] ;  /* 0x00008a00000e7ab9 */ /* 0x000fe20000000800 */
[----:B0-----:R-:W-:-:S02]  /*7f120*/  VIADD R51, R47, UR4 ;  /* 0x000000042f337c36 */ /* 0x001fc40008000000 */
[----:B------:R-:W-:Y:S01]  /*7f130*/  IMAD.WIDE R4, R47, 0x2, R2 ;  /* 0x000000022f047825 */ /* 0x000fe200078e0202 */
[----:B-1----:R-:W-:Y:S01]  /*7f140*/  PRMT R52, R57, 0x7632, R52 ;  /* 0x0000763239347816 */ /* 0x002fe20000000034 */
[----:B------:R-:W-:Y:S02]  /*7f150*/  ULDC UR4, c[0x0][0x22c] ;  /* 0x00008b0000047ab9 */ /* 0x000fe40000000800 */
[----:B------:R-:W-:Y:S01]  /*7f160*/  IMAD.WIDE R46, R47, 0x2, R44 ;  /* 0x000000022f2e7825 */ /* 0x000fe200078e022c */
[----:B------:R-:W-:-:S03]  /*7f170*/  ISETP.GE.AND P0, PT, R54, UR8, PT ;  /* 0x0000000836007c0c */ /* 0x000fc6000bf06270 */
[----:B------:R-:W-:Y:S01]  /*7f180*/  IMAD.WIDE R48, R51, 0x2, R2 ;  /* 0x0000000233307825 */ /* 0x000fe200078e0202 */
[----:B------:R0:W-:Y:S01]  /*7f190*/  @P4 STG.E.U16 desc[UR6][R4.64], R57 ;  /* 0x0000003904004986 */ /* 0x0001e2000c101506 */
[----:B------:R-:W-:Y:S02]  /*7f1a0*/  ULDC UR8, c[0x0][0x228] ;  /* 0x00008a0000087ab9 */ /* 0x000fe40000000800 */
[----:B------:R-:W-:Y:S01]  /*7f1b0*/  VIADD R50, R60, 0xd8 ;  /* 0x000000d83c327836 */ /* 0x000fe20000000000 */
[----:B------:R1:W-:Y:S01]  /*7f1c0*/  @P2 STG.E.U16 desc[UR6][R46.64], R52 ;  /* 0x000000342e002986 */ /* 0x0003e2000c101506 */
[----:B------:R-:W-:Y:S01]  /*7f1d0*/  ISETP.LT.AND P1, PT, R58, UR8, !P1 ;  /* 0x000000083a007c0c */ /* 0x000fe2000cf21270 */
[----:B------:R-:W-:Y:S02]  /*7f1e0*/  ULDC UR8, c[0x0][0x22c] ;  /* 0x00008b0000087ab9 */ /* 0x000fe40000000800 */
[----:B------:R3:W-:Y:S01]  /*7f1f0*/  @P6 STG.E.U16 desc[UR6][R48.64], R6 ;  /* 0x0000000630006986 */ /* 0x0007e2000c101506 */
[----:B------:R-:W-:Y:S01]  /*7f200*/  ISETP.LT.AND P6, PT, R59, UR10, !P5 ;  /* 0x0000000a3b007c0c */ /* 0x000fe2000efc1270 */
[----:B------:R-:W-:Y:S01]  /*7f210*/  ULDC UR10, c[0x0][0x228] ;  /* 0x00008a00000a7ab9 */ /* 0x000fe20000000800 */
[----:B------:R-:W-:Y:S01]  /*7f220*/  ISETP.GE.AND P4, PT, R50, UR4, PT ;  /* 0x0000000432007c0c */ /* 0x000fe2000bf86270 */
[----:B------:R-:W-:Y:S01]  /*7f230*/  ULDC UR4, c[0x0][0x248] ;  /* 0x0000920000047ab9 */ /* 0x000fe20000000800 */
[----:B------:R-:W-:Y:S01]  /*7f240*/  ISETP.LT.AND P5, PT, R58, UR12, !P5 ;  /* 0x0000000c3a007c0c */ /* 0x000fe2000efa1270 */
[C---:B------:R-:W-:Y:S01]  /*7f250*/  VIADD R53, R51.reuse, UR4 ;  /* 0x0000000433357c36 */ /* 0x040fe20008000000 */
[----:B------:R-:W-:Y:S01]  /*7f260*/  IADD3 R50, R60, 0xd9, RZ ;  /* 0x000000d93c327810 */ /* 0x000fe20007ffe0ff */
[----:B0-----:R-:W-:Y:S01]  /*7f270*/  IMAD.WIDE R4, R51, 0x2, R44 ;  /* 0x0000000233047825 */ /* 0x001fe200078e022c */
[----:B------:R-:W-:Y:S01]  /*7f280*/  ULDC UR4, c[0x0][0x22c] ;  /* 0x00008b0000047ab9 */ /* 0x000fe20000000800 */
[----:B------:R-:W-:Y:S01]  /*7f290*/  ULDC UR12, c[0x0][0x228] ;  /* 0x00008a00000c7ab9 */ /* 0x000fe20000000800 */
[----:B------:R-:W-:Y:S01]  /*7f2a0*/  ISETP.GE.AND P2, PT, R50, UR8, PT ;  /* 0x0000000832007c0c */ /* 0x000fe2000bf46270 */
[----:B-1----:R-:W-:Y:S01]  /*7f2b0*/  IMAD.WIDE R46, R53, 0x2, R2 ;  /* 0x00000002352e7825 */ /* 0x002fe200078e0202 */
[----:B---3--:R-:W-:Y:S01]  /*7f2c0*/  PRMT R6, R6, 0x7632, R6 ;  /* 0x0000763206067816 */ /* 0x008fe20000000006 */
[----:B------:R-:W-:-:S02]  /*7f2d0*/  ULDC UR8, c[0x0][0x248] ;  /* 0x0000920000087ab9 */ /* 0x000fc40000000800 */
[----:B------:R-:W-:Y:S02]  /*7f2e0*/  VIADD R52, R60, 0xda ;  /* 0x000000da3c347836 */ /* 0x000fe40000000000 */
[C---:B------:R-:W-:Y:S01]  /*7f2f0*/  IMAD.WIDE R48, R53.reuse, 0x2, R44 ;  /* 0x0000000235307825 */ /* 0x040fe200078e022c */
[----:B------:R0:W-:Y:S02]  /*7f300*/  @P1 STG.E.U16 desc[UR6][R4.64], R6 ;  /* 0x0000000604001986 */ /* 0x0001e4000c101506 */
[----:B------:R-:W-:Y:S01]  /*7f310*/  ISETP.GE.AND P1, PT, R52, UR4, PT ;  /* 0x0000000434007c0c */ /* 0x000fe2000bf26270 */
[----:B------:R-:W-:Y:S02]  /*7f320*/  ULDC UR4, c[0x0][0x248] ;  /* 0x0000920000047ab9 */ /* 0x000fe40000000800 */
[----:B------:R-:W-:Y:S01]  /*7f330*/  VIADD R53, R53, UR4 ;  /* 0x0000000435357c36 */ /* 0x000fe20008000000 */
[----:B------:R-:W-:Y:S01]  /*7f340*/  PRMT R52, R7, 0x7632, R52 ;  /* 0x0000763207347816 */ /* 0x000fe20000000034 */
[----:B------:R-:W-:-:S02]  /*7f350*/  ULDC UR4, c[0x0][0x22c] ;  /* 0x00008b0000047ab9 */ /* 0x000fc40000000800 */
[C---:B------:R-:W-:Y:S01]  /*7f360*/  VIADD R55, R53.reuse, UR8 ;  /* 0x0000000835377c36 */ /* 0x040fe20008000000 */
[----:B------:R-:W-:Y:S01]  /*7f370*/  ULDC UR8, c[0x0][0x22c] ;  /* 0x00008b0000087ab9 */ /* 0x000fe20000000800 */
[----:B0-----:R-:W-:-:S04]  /*7f380*/  IMAD.WIDE R4, R53, 0x2, R2 ;  /* 0x0000000235047825 */ /* 0x001fc800078e0202 */
        /* <DEDUP_REMOVED lines=8> */
[C---:B------:R-:W-:Y:S01]  /*7f410*/  ISETP.LT.AND P0, PT, R58.reuse, UR12, !P0 ;  /* 0x0000000c3a007c0c */ /* 0x040fe2000c701270 */
[----:B------:R-:W-:Y:S01]  /*7f420*/  ULDC UR12, c[0x0][0x228] ;  /* 0x00008a00000c7ab9 */ /* 0x000fe20000000800 */
[----:B------:R-:W-:Y:S01]  /*7f430*/  ISETP.LT.AND P4, PT, R58, UR16, !P4 ;  /* 0x000000103a007c0c */ /* 0x000fe2000e781270 */
[----:B------:R-:W-:Y:S01]  /*7f440*/  ULDC UR16, c[0x0][0x228] ;  /* 0x00008a0000107ab9 */ /* 0x000fe20000000800 */
[----:B0-----:R-:W-:-:S04]  /*7f450*/  IMAD.WIDE R46, R55, 0x2, R2 ;  /* 0x00000002372e7825 */ /* 0x001fc800078e0202 */
[----:B-1----:R-:W-:Y:S01]  /*7f460*/  IMAD.WIDE R48, R53, 0x2, R44 ;  /* 0x0000000235307825 */ /* 0x002fe200078e022c */
[----:B------:R-:W-:Y:S02]  /*7f470*/  PRMT R53, R8, 0x7632, R53 ;  /* 0x0000763208357816 */ /* 0x000fe40000000035 */
[----:B------:R0:W-:Y:S01]  /*7f480*/  @P5 STG.E.U16 desc[UR6][R4.64], R7 ;  /* 0x0000000704005986 */ /* 0x0001e2000c101506 */
[----:B------:R-:W-:-:S03]  /*7f490*/  IMAD.WIDE R50, R55, 0x2, R44 ;  /* 0x0000000237327825 */ /* 0x000fc600078e022c */
[----:B------:R1:W-:Y:S01]  /*7f4a0*/  @P0 STG.E.U16 desc[UR6][R48.64], R52 ;  /* 0x0000003430000986 */ /* 0x0003e2000c101506 */
[----:B------:R-:W-:Y:S01]  /*7f4b0*/  ISETP.GE.AND P5, PT, R6, UR4, PT ;  /* 0x0000000406007c0c */ /* 0x000fe2000bfa6270 */
[----:B------:R-:W-:Y:S02]  /*7f4c0*/  ULDC UR4, c[0x0][0x248] ;  /* 0x0000920000047ab9 */ /* 0x000fe40000000800 */
[----:B------:R2:W-:Y:S01]  /*7f4d0*/  @P6 STG.E.U16 desc[UR6][R46.64], R8 ;  /* 0x000000082e006986 */ /* 0x0005e2000c101506 */
[C---:B------:R-:W-:Y:S01]  /*7f4e0*/  ISETP.LT.AND P6, PT, R59.reuse, UR14, !P1 ;  /* 0x0000000e3b007c0c */ /* 0x040fe2000cfc1270 */
[----:B------:R-:W-:Y:S01]  /*7f4f0*/  VIADD R6, R60, 0xdc ;  /* 0x000000dc3c067836 */ /* 0x000fe20000000000 */
[----:B------:R-:W-:Y:S01]  /*7f500*/  ULDC UR14, c[0x0][0x228] ;  /* 0x00008a00000e7ab9 */ /* 0x000fe20000000800 */
[----:B------:R3:W-:Y:S01]  /*7f510*/  @P4 STG.E.U16 desc[UR6][R50.64], R53 ;  /* 0x0000003532004986 */ /* 0x0007e2000c101506 */
[----:B------:R-:W-:Y:S01]  /*7f520*/  ISETP.LT.AND P4, PT, R59, UR10, !P2 ;  /* 0x0000000a3b007c0c */ /* 0x000fe2000d781270 */
[----:B0-----:R-:W-:Y:S01]  /*7f530*/  VIADD R7, R55, UR4 ;  /* 0x0000000437077c36 */ /* 0x001fe20008000000 */
[----:B------:R-:W-:Y:S01]  /*7f540*/  ISETP.LT.AND P2, PT, R58, UR12, !P2 ;  /* 0x0000000c3a007c0c */ /* 0x000fe2000d741270 */
[----:B------:R-:W-:Y:S01]  /*7f550*/  ULDC UR4, c[0x0][0x248] ;  /* 0x0000920000047ab9 */ /* 0x000fe20000000800 */
[----:B------:R-:W-:Y:S01]  /*7f560*/  ISETP.GE.AND P0, PT, R6, UR8, PT ;  /* 0x0000000806007c0c */ /* 0x000fe2000bf06270 */
[C---:B-1----:R-:W-:Y:S01]  /*7f570*/  VIADD R49, R7.reuse, UR4 ;  /* 0x0000000407317c36 */ /* 0x042fe20008000000 */
[----:B------:R-:W-:Y:S01]  /*7f580*/  PRMT R48, R12, 0x7632, R48 ;  /* 0x000076320c307816 */ /* 0x000fe20000000030 */
[C---:B------:R-:W-:Y:S01]  /*7f590*/  IMAD.WIDE R4, R7.reuse, 0x2, R2 ;  /* 0x0000000207047825 */ /* 0x040fe200078e0202 */
[----:B--2---:R-:W-:Y:S01]  /*7f5a0*/  IADD3 R8, R60, 0xdd, RZ ;  /* 0x000000dd3c087810 */ /* 0x004fe20007ffe0ff */
[----:B------:R-:W-:Y:S01]  /*7f5b0*/  ULDC UR10, c[0x0][0x228] ;  /* 0x00008a00000a7ab9 */ /* 0x000fe20000000800 */
[----:B------:R-:W-:Y:S01]  /*7f5c0*/  ULDC UR12, c[0x0][0x228] ;  /* 0x00008a00000c7ab9 */ /* 0x000fe20000000800 */
[----:B------:R-:W-:Y:S01]  /*7f5d0*/  IMAD.WIDE R6, R7, 0x2, R44 ;  /* 0x0000000207067825 */ /* 0x000fe200078e022c */
[----:B------:R-:W-:Y:S01]  /*7f5e0*/  ULDC UR4, c[0x0][0x22c] ;  /* 0x00008b0000047ab9 */ /* 0x000fe20000000800 */
[----:B------:R-:W-:-:S02]  /*7f5f0*/  ULDC UR8, c[0x0][0x22c] ;  /* 0x00008b0000087ab9 */ /* 0x000fc40000000800 */
[----:B------:R-:W-:Y:S01]  /*7f600*/  IMAD.WIDE R46, R49, 0x2, R2 ;  /* 0x00000002312e7825 */ /* 0x000fe200078e0202 */
[----:B------:R0:W-:Y:S01]  /*7f610*/  @P4 STG.E.U16 desc[UR6][R4.64], R12 ;  /* 0x0000000c04004986 */ /* 0x0001e2000c101506 */
[----:B------:R-:W-:Y:S01]  /*7f620*/  ISETP.LT.AND P1, PT, R58, UR10, !P1 ;  /* 0x0000000a3a007c0c */ /* 0x000fe2000cf21270 */
[----:B------:R-:W-:Y:S02]  /*7f630*/  ULDC UR10, c[0x0][0x22c] ;  /* 0x00008b00000a7ab9 */ /* 0x000fe40000000800 */
[----:B------:R1:W-:Y:S01]  /*7f640*/  @P2 STG.E.U16 desc[UR6][R6.64], R48 ;  /* 0x0000003006002986 */ /* 0x0003e2000c101506 */
[----:B------:R-:W-:Y:S01]  /*7f650*/  ISETP.GE.AND P4, PT, R8, UR4, PT ;  /* 0x0000000408007c0c */ /* 0x000fe2000bf86270 */
[----:B------:R-:W-:Y:S02]  /*7f660*/  ULDC UR4, c[0x0][0x248] ;  /* 0x0000920000047ab9 */ /* 0x000fe40000000800 */
[----:B------:R2:W-:Y:S01]  /*7f670*/  @P6 STG.E.U16 desc[UR6][R46.64], R9 ;  /* 0x000000092e006986 */ /* 0x0005e2000c101506 */
[----:B------:R-:W-:Y:S01]  /*7f680*/  ISETP.LT.AND P6, PT, R59, UR12, !P5 ;  /* 0x0000000c3b007c0c */ /* 0x000fe2000efc1270 */
[----:B------:R-:W-:Y:S01]  /*7f690*/  VIADD R8, R60, 0xde ;  /* 0x000000de3c087836 */ /* 0x000fe20000000000 */
[----:B------:R-:W-:Y:S01]  /*7f6a0*/  ISETP.LT.AND P5, PT, R58, UR14, !P5 ;  /* 0x0000000e3a007c0c */ /* 0x000fe2000efa1270 */
[----:B---3--:R-:W-:Y:S01]  /*7f6b0*/  VIADD R51, R49, UR4 ;  /* 0x0000000431337c36 */ /* 0x008fe20008000000 */
[----:B0-----:R-:W-:Y:S01]  /*7f6c0*/  PRMT R12, R9, 0x7632, R12 ;  /* 0x00007632090c7816 */ /* 0x001fe2000000000c */
[----:B------:R-:W-:Y:S01]  /*7f6d0*/  IMAD.WIDE R4, R49, 0x2, R44 ;  /* 0x0000000231047825 */ /* 0x000fe200078e022c */
[----:B------:R-:W-:Y:S01]  /*7f6e0*/  ISETP.GE.AND P2, PT, R8, UR8, PT ;  /* 0x0000000808007c0c */ /* 0x000fe2000bf46270 */
[----:B------:R-:W-:Y:S01]  /*7f6f0*/  ULDC UR4, c[0x0][0x22c] ;  /* 0x00008b0000047ab9 */ /* 0x000fe20000000800 */
[----:B------:R-:W-:Y:S01]  /*7f700*/  ULDC UR12, c[0x0][0x228] ;  /* 0x00008a00000c7ab9 */ /* 0x000fe20000000800 */
[----:B-1----:R-:W-:Y:S01]  /*7f710*/  IMAD.WIDE R6, R51, 0x2, R2 ;  /* 0x0000000233067825 */ /* 0x002fe200078e0202 */
[----:B--2---:R-:W-:-:S03]  /*7f720*/  PRMT R46, R13, 0x7632, R46 ;  /* 0x000076320d2e7816 */ /* 0x004fc6000000002e */
[----:B------:R-:W-:Y:S01]  /*7f730*/  VIADD R47, R60, 0xdf ;  /* 0x000000df3c2f7836 */ /* 0x000fe20000000000 */
[----:B------:R0:W-:Y:S01]  /*7f740*/  @P1 STG.E.U16 desc[UR6][R4.64], R12 ;  /* 0x0000000c04001986 */ /* 0x0001e2000c101506 */
[----:B------:R-:W-:Y:S01]  /*7f750*/  IMAD.WIDE R8, R51, 0x2, R44 ;  /* 0x0000000233087825 */ /* 0x000fe200078e022c */
[----:B------:R-:W-:Y:S01]  /*7f760*/  ULDC UR14, c[0x0][0x228] ;  /* 0x00008a00000e7ab9 */ /* 0x000fe20000000800 */
[----:B------:R-:W-:Y:S01]  /*7f770*/  ULDC UR8, c[0x0][0x248] ;  /* 0x0000920000087ab9 */ /* 0x000fe20000000800 */
[----:B------:R-:W-:Y:S01]  /*7f780*/  @P6 STG.E.U16 desc[UR6][R6.64], R13 ;  /* 0x0000000d06006986 */ /* 0x000fe2000c101506 */
[----:B------:R-:W-:Y:S01]  /*7f790*/  ISETP.GE.AND P1, PT, R47, UR4, PT ;  /* 0x000000042f007c0c */ /* 0x000fe2000bf26270 */
[----:B------:R-:W-:Y:S02]  /*7f7a0*/  ULDC UR4, c[0x0][0x248] ;  /* 0x0000920000047ab9 */ /* 0x000fe40000000800 */
[----:B------:R1:W-:Y:S01]  /*7f7b0*/  @P5 STG.E.U16 desc[UR6][R8.64], R46 ;  /* 0x0000002e08005986 */ /* 0x0003e2000c101506 */
[----:B------:R-:W-:Y:S01]  /*7f7c0*/  ISETP.LT.AND P5, PT, R59, UR12, !P0 ;  /* 0x0000000c3b007c0c */ /* 0x000fe2000c7a1270 */
[----:B------:R-:W-:Y:S01]  /*7f7d0*/  VIADD R51, R51, UR4 ;  /* 0x0000000433337c36 */ /* 0x000fe20008000000 */
[C---:B------:R-:W-:Y:S01]  /*7f7e0*/  ISETP.LT.AND P0, PT, R58.reuse, UR14, !P0 ;  /* 0x0000000e3a007c0c */ /* 0x040fe2000c701270 */
[----:B------:R-:W-:Y:S01]  /*7f7f0*/  ULDC UR4, c[0x0][0x248] ;  /* 0x0000920000047ab9 */ /* 0x000fe20000000800 */
[----:B------:R-:W-:Y:S01]  /*7f800*/  ISETP.LT.AND P6, PT, R59, UR16, !P4 ;  /* 0x000000103b007c0c */ /* 0x000fe2000e7c1270 */
[C---:B------:R-:W-:Y:S01]  /*7f810*/  VIADD R47, R51.reuse, UR8 ;  /* 0x00000008332f7c36 */ /* 0x040fe20008000000 */
[----:B------:R-:W-:Y:S01]  /*7f820*/  ISETP.LT.AND P4, PT, R58, UR18, !P4 ;  /* 0x000000123a007c0c */ /* 0x000fe2000e781270 */
[C---:B0-----:R-:W-:Y:S01]  /*7f830*/  IMAD.WIDE R4, R51.reuse, 0x2, R2 ;  /* 0x0000000233047825 */ /* 0x041fe200078e0202 */
[----:B------:R-:W-:Y:S01]  /*7f840*/  PRMT R48, R10, 0x7632, R48 ;  /* 0x000076320a307816 */ /* 0x000fe20000000030 */
[----:B------:R-:W-:Y:S01]  /*7f850*/  ULDC UR12, c[0x0][0x228] ;  /* 0x00008a00000c7ab9 */ /* 0x000fe20000000800 */
[----:B------:R-:W-:Y:S01]  /*7f860*/  PRMT R49, R14, 0x7632, R49 ;  /* 0x000076320e317816 */ /* 0x000fe20000000031 */
[----:B-1----:R-:W-:Y:S01]  /*7f870*/  VIADD R46, R60, 0xe0 ;  /* 0x000000e03c2e7836 */ /* 0x002fe20000000000 */
[----:B------:R-:W-:Y:S01]  /*7f880*/  ULDC UR14, c[0x0][0x228] ;  /* 0x00008a00000e7ab9 */ /* 0x000fe20000000800 */
[----:B------:R-:W-:Y:S01]  /*7f890*/  IMAD.WIDE R6, R51, 0x2, R44 ;  /* 0x0000000233067825 */ /* 0x000fe200078e022c */
[----:B------:R0:W-:Y:S01]  /*7f8a0*/  @P5 STG.E.U16 desc[UR6][R4.64], R10 ;  /* 0x0000000a04005986 */ /* 0x0001e2000c101506 */
[----:B------:R-:W-:Y:S01]  /*7f8b0*/  ULDC UR8, c[0x0][0x22c] ;  /* 0x00008b0000087ab9 */ /* 0x000fe20000000800 */
[----:B------:R-:W-:Y:S01]  /*7f8c0*/  ULDC UR16, c[0x0][0x228] ;  /* 0x00008a0000107ab9 */ /* 0x000fe20000000800 */
[----:B------:R-:W-:Y:S01]  /*7f8d0*/  IMAD.WIDE R8, R47, 0x2, R2 ;  /* 0x000000022f087825 */ /* 0x000fe200078e0202 */
[----:B------:R-:W-:-:S03]  /*7f8e0*/  ISETP.GE.AND P5, PT, R46, UR10, PT ;  /* 0x0000000a2e007c0c */ /* 0x000fc6000bfa6270 */
[----:B------:R-:W-:Y:S01]  /*7f8f0*/  IMAD.WIDE R12, R47, 0x2, R44 ;  /* 0x000000022f0c7825 */ /* 0x000fe200078e022c */
[----:B------:R1:W-:Y:S01]  /*7f900*/  @P0 STG.E.U16 desc[UR6][R6.64], R48 ;  /* 0x0000003006000986 */ /* 0x0003e2000c101506 */
[----:B------:R-:W-:Y:S01]  /*7f910*/  ULDC UR10, c[0x0][0x228] ;  /* 0x00008a00000a7ab9 */ /* 0x000fe20000000800 */
[----:B------:R-:W-:Y:S02]  /*7f920*/  ULDC UR18, c[0x0][0x228] ;  /* 0x00008a0000127ab9 */ /* 0x000fe40000000800 */
[----:B------:R-:W-:Y:S01]  /*7f930*/  @P6 STG.E.U16 desc[UR6][R8.64], R14 ;  /* 0x0000000e08006986 */ /* 0x000fe2000c101506 */
[C---:B------:R-:W-:Y:S01]  /*7f940*/  ISETP.LT.AND P6, PT, R59.reuse, UR14, !P1 ;  /* 0x0000000e3b007c0c */ /* 0x040fe2000cfc1270 */
[----:B0-----:R-:W-:Y:S01]  /*7f950*/  VIADD R10, R60, 0xe2 ;  /* 0x000000e23c0a7836 */ /* 0x001fe20000000000 */
[----:B------:R-:W-:Y:S01]  /*7f960*/  ULDC UR14, c[0x0][0x228] ;  /* 0x00008a00000e7ab9 */ /* 0x000fe20000000800 */
[----:B------:R0:W-:Y:S01]  /*7f970*/  @P4 STG.E.U16 desc[UR6][R12.64], R49 ;  /* 0x000000310c004986 */ /* 0x0001e2000c101506 */
[----:B------:R-:W-:Y:S01]  /*7f980*/  ISETP.LT.AND P4, PT, R59, UR10, !P2 ;  /* 0x0000000a3b007c0c */ /* 0x000fe2000d781270 */
[----:B------:R-:W-:Y:S01]  /*7f990*/  ULDC UR10, c[0x0][0x228] ;  /* 0x00008a00000a7ab9 */ /* 0x000fe20000000800 */
[----:B------:R-:W-:Y:S01]  /*7f9a0*/  ISETP.LT.AND P2, PT, R58, UR12, !P2 ;  /* 0x0000000c3a007c0c */ /* 0x000fe2000d741270 */
[----:B-1----:R-:W-:Y:S01]  /*7f9b0*/  VIADD R7, R47, UR4 ;  /* 0x000000042f077c36 */ /* 0x002fe20008000000 */
[----:B------:R-:W-:Y:S01]  /*7f9c0*/  ULDC UR4, c[0x0][0x248] ;  /* 0x0000920000047ab9 */ /* 0x000fe20000000800 */
[----:B------:R-:W-:-:S02]  /*7f9d0*/  ULDC UR12, c[0x0][0x228] ;  /* 0x00008a00000c7ab9 */ /* 0x000fc40000000800 */
[C---:B------:R-:W-:Y:S01]  /*7f9e0*/  IMAD.WIDE R4, R7.reuse, 0x2, R2 ;  /* 0x0000000207047825 */ /* 0x040fe200078e0202 */
[----:B0-----:R-:W-:-:S03]  /*7f9f0*/  IADD3 R13, R7, UR4, RZ ;  /* 0x00000004070d7c10 */ /* 0x001fc6000fffe0ff */
[----:B------:R-:W-:Y:S01]  /*7fa00*/  IMAD.WIDE R6, R7, 0x2, R44 ;  /* 0x0000000207067825 */ /* 0x000fe200078e022c */
[----:B------:R-:W-:Y:S01]  /*7fa10*/  PRMT R12, R11, 0x7632, R12 ;  /* 0x000076320b0c7816 */ /* 0x000fe2000000000c */
[----:B------:R0:W-:Y:S01]  /*7fa20*/  @P4 STG.E.U16 desc[UR6][R4.64], R11 ;  /* 0x0000000b04004986 */ /* 0x0001e2000c101506 */
[----:B------:R-:W-:Y:S01]  /*7fa30*/  ULDC UR4, c[0x0][0x22c] ;  /* 0x00008b0000047ab9 */ /* 0x000fe20000000800 */
[----:B------:R-:W-:Y:S01]  /*7fa40*/  IMAD.WIDE R8, R13, 0x2, R2 ;  /* 0x000000020d087825 */ /* 0x000fe200078e0202 */
[----:B------:R-:W-:Y:S01]  /*7fa50*/  ISETP.LT.AND P1, PT, R58, UR10, !P1 ;  /* 0x0000000a3a007c0c */ /* 0x000fe2000cf21270 */
[----:B------:R1:W-:Y:S01]  /*7fa60*/  @P2 STG.E.U16 desc[UR6][R6.64], R12 ;  /* 0x0000000c06002986 */ /* 0x0003e2000c101506 */
[----:B------:R-:W-:Y:S01]  /*7fa70*/  ISETP.GE.AND P4, PT, R10, UR4, PT ;  /* 0x000000040a007c0c */ /* 0x000fe2000bf86270 */
[C---:B------:R-:W-:Y:S01]  /*7fa80*/  VIADD R46, R60.reuse, 0xe1 ;  /* 0x000000e13c2e7836 */ /* 0x040fe20000000000 */
[----:B------:R-:W-:Y:S01]  /*7fa90*/  ULDC UR4, c[0x0][0x248] ;  /* 0x0000920000047ab9 */ /* 0x000fe20000000800 */
[----:B------:R2:W-:Y:S01]  /*7faa0*/  @P6 STG.E.U16 desc[UR6][R8.64], R15 ;  /* 0x0000000f08006986 */ /* 0x0005e2000c101506 */
[----:B------:R-:W-:Y:S01]  /*7fab0*/  ISETP.LT.AND P6, PT, R59, UR12, !P5 ;  /* 0x0000000c3b007c0c */ /* 0x000fe2000efc1270 */
[----:B------:R-:W-:Y:S01]  /*7fac0*/  VIADD R10, R60, 0xe3 ;  /* 0x000000e33c0a7836 */ /* 0x000fe20000000000 */
[----:B------:R-:W-:Y:S01]  /*7fad0*/  ISETP.LT.AND P5, PT, R58, UR14, !P5 ;  /* 0x0000000e3a007c0c */ /* 0x000fe2000efa1270 */
[C---:B0-----:R-:W-:Y:S01]  /*7fae0*/  VIADD R11, R13.reuse, UR4 ;  /* 0x000000040d0b7c36 */ /* 0x041fe20008000000 */
[----:B------:R-:W-:Y:S01]  /*7faf0*/  ISETP.GE.AND P0, PT, R46, UR8, PT ;  /* 0x000000082e007c0c */ /* 0x000fe2000bf06270 */
[----:B------:R-:W-:Y:S01]  /*7fb00*/  ULDC UR8, c[0x0][0x22c] ;  /* 0x00008b0000087ab9 */ /* 0x000fe20000000800 */
[----:B------:R-:W-:Y:S01]  /*7fb10*/  IMAD.WIDE R4, R13, 0x2, R44 ;  /* 0x000000020d047825 */ /* 0x000fe200078e022c */
[----:B------:R-:W-:Y:S01]  /*7fb20*/  ISETP.GE.AND P2, PT, R10, UR8, PT ;  /* 0x000000080a007c0c */ /* 0x000fe2000bf46270 */
[----:B------:R-:W-:Y:S01]  /*7fb30*/  ULDC UR4, c[0x0][0x22c] ;  /* 0x00008b0000047ab9 */ /* 0x000fe20000000800 */
[----:B------:R-:W-:Y:S01]  /*7fb40*/  PRMT R10, R16, 0x7632, R10 ;  /* 0x00007632100a7816 */ /* 0x000fe2000000000a */
[----:B-1----:R-:W-:Y:S01]  /*7fb50*/  IMAD.WIDE R6, R11, 0x2, R2 ;  /* 0x000000020b067825 */ /* 0x002fe200078e0202 */
[----:B--2---:R-:W-:Y:S01]  /*7fb60*/  PRMT R15, R15, 0x7632, R15 ;  /* 0x000076320f0f7816 */ /* 0x004fe2000000000f */
[----:B------:R-:W-:Y:S01]  /*7fb70*/  ULDC UR10, c[0x0][0x228] ;  /* 0x00008a00000a7ab9 */ /* 0x000fe20000000800 */
[----:B------:R-:W-:Y:S01]  /*7fb80*/  ULDC UR12, c[0x0][0x228] ;  /* 0x00008a00000c7ab9 */ /* 0x000fe20000000800 */
[----:B------:R-:W-:Y:S01]  /*7fb90*/  VIADD R12, R60, 0xe4 ;  /* 0x000000e43c0c7836 */ /* 0x000fe20000000000 */
[----:B------:R-:W-:Y:S01]  /*7fba0*/  ULDC UR14, c[0x0][0x228] ;  /* 0x00008a00000e7ab9 */ /* 0x000fe20000000800 */
[C---:B------:R-:W-:Y:S01]  /*7fbb0*/  IMAD.WIDE R8, R11.reuse, 0x2, R44 ;  /* 0x000000020b087825 */ /* 0x040fe200078e022c */
[----:B------:R0:W-:Y:S01]  /*7fbc0*/  @P1 STG.E.U16 desc[UR6][R4.64], R15 ;  /* 0x0000000f04001986 */ /* 0x0001e2000c101506 */
[----:B------:R-:W-:Y:S01]  /*7fbd0*/  ULDC UR8, c[0x0][0x248] ;  /* 0x0000920000087ab9 */ /* 0x000fe20000000800 */
[----:B------:R-:W-:Y:S01]  /*7fbe0*/  ISETP.GE.AND P1, PT, R12, UR4, PT ;  /* 0x000000040c007c0c */ /* 0x000fe2000bf26270 */
[----:B------:R-:W-:Y:S01]  /*7fbf0*/  ULDC UR4, c[0x0][0x248] ;  /* 0x0000920000047ab9 */ /* 0x000fe20000000800 */
[----:B------:R1:W-:Y:S01]  /*7fc00*/  @P6 STG.E.U16 desc[UR6][R6.64], R16 ;  /* 0x0000001006006986 */ /* 0x0003e2000c101506 */
[----:B------:R-:W-:Y:S01]  /*7fc10*/  VIADD R11, R11, UR4 ;  /* 0x000000040b0b7c36 */ /* 0x000fe20008000000 */
[C---:B------:R-:W-:Y:S01]  /*7fc20*/  ISETP.LT.AND P6, PT, R59.reuse, UR14, !P4 ;  /* 0x0000000e3b007c0c */ /* 0x040fe2000e7c1270 */
[----:B------:R-:W-:Y:S01]  /*7fc30*/  VIADD R12, R60, 0xe5 ;  /* 0x000000e53c0c7836 */ /* 0x000fe20000000000 */
[----:B------:R2:W-:Y:S01]  /*7fc40*/  @P5 STG.E.U16 desc[UR6][R8.64], R10 ;  /* 0x0000000a08005986 */ /* 0x0005e2000c101506 */
[----:B------:R-:W-:Y:S01]  /*7fc50*/  ISETP.LT.AND P5, PT, R59, UR10, !P0 ;  /* 0x0000000a3b007c0c */ /* 0x000fe2000c7a1270 */
[C---:B------:R-:W-:Y:S01]  /*7fc60*/  VIADD R13, R11.reuse, UR8 ;  /* 0x000000080b0d7c36 */ /* 0x040fe20008000000 */
[C---:B------:R-:W-:Y:S01]  /*7fc70*/  ISETP.LT.AND P0, PT, R58.reuse, UR12, !P0 ;  /* 0x0000000c3a007c0c */ /* 0x040fe2000c701270 */
[C---:B0-----:R-:W-:Y:S01]  /*7fc80*/  IMAD.WIDE R4, R11.reuse, 0x2, R2 ;  /* 0x000000020b047825 */ /* 0x041fe200078e0202 */
[----:B------:R-:W-:Y:S01]  /*7fc90*/  ISETP.LT.AND P4, PT, R58, UR16, !P4 ;  /* 0x000000103a007c0c */ /* 0x000fe2000e781270 */
[----:B------:R-:W-:Y:S01]  /*7fca0*/  ULDC UR4, c[0x0][0x22c] ;  /* 0x00008b0000047ab9 */ /* 0x000fe20000000800 */
[----:B------:R-:W-:Y:S01]  /*7fcb0*/  PRMT R14, R20, 0x7632, R14 ;  /* 0x00007632140e7816 */ /* 0x000fe2000000000e */
[----:B-1----:R-:W-:Y:S01]  /*7fcc0*/  IMAD.WIDE R6, R11, 0x2, R44 ;  /* 0x000000020b067825 */ /* 0x002fe200078e022c */
[----:B------:R-:W-:Y:S01]  /*7fcd0*/  PRMT R15, R17, 0x7632, R15 ;  /* 0x00007632110f7816 */ /* 0x000fe2000000000f */
[----:B------:R-:W-:Y:S01]  /*7fce0*/  ULDC UR10, c[0x0][0x228] ;  /* 0x00008a00000a7ab9 */ /* 0x000fe20000000800 */
[----:B------:R-:W-:Y:S01]  /*7fcf0*/  ULDC UR12, c[0x0][0x228] ;  /* 0x00008a00000c7ab9 */ /* 0x000fe20000000800 */
[C---:B--2---:R-:W-:Y:S01]  /*7fd00*/  IMAD.WIDE R8, R13.reuse, 0x2, R2 ;  /* 0x000000020d087825 */ /* 0x044fe200078e0202 */
[----:B------:R-:W-:Y:S01]  /*7fd10*/  ULDC UR14, c[0x0][0x228] ;  /* 0x00008a00000e7ab9 */ /* 0x000fe20000000800 */
[----:B------:R-:W-:Y:S01]  /*7fd20*/  @P5 STG.E.U16 desc[UR6][R4.64], R20 ;  /* 0x0000001404005986 */ /* 0x000fe2000c101506 */
[----:B------:R-:W-:Y:S01]  /*7fd30*/  ULDC UR8, c[0x0][0x22c] ;  /* 0x00008b0000087ab9 */ /* 0x000fe20000000800 */
[----:B------:R-:W-:Y:S01]  /*7fd40*/  IMAD.WIDE R10, R13, 0x2, R44 ;  /* 0x000000020d0a7825 */ /* 0x000fe200078e022c */
[----:B------:R-:W-:Y:S01]  /*7fd50*/  ISETP.GE.AND P5, PT, R12, UR4, PT ;  /* 0x000000040c007c0c */ /* 0x000fe2000bfa6270 */
[----:B------:R0:W-:Y:S01]  /*7fd60*/  @P0 STG.E.U16 desc[UR6][R6.64], R14 ;  /* 0x0000000e06000986 */ /* 0x0001e2000c101506 */
[----:B------:R-:W-:Y:S01]  /*7fd70*/  ULDC UR4, c[0x0][0x248] ;  /* 0x0000920000047ab9 */ /* 0x000fe20000000800 */
[----:B------:R-:W-:-:S02]  /*7fd80*/  ULDC UR16, c[0x0][0x228] ;  /* 0x00008a0000107ab9 */ /* 0x000fc40000000800 */
[----:B------:R-:W-:Y:S01]  /*7fd90*/  @P6 STG.E.U16 desc[UR6][R8.64], R17 ;  /* 0x0000001108006986 */ /* 0x000fe2000c101506 */
[C---:B------:R-:W-:Y:S01]  /*7fda0*/  ISETP.LT.AND P6, PT, R59.reuse, UR14, !P1 ;  /* 0x0000000e3b007c0c */ /* 0x040fe2000cfc1270 */
[----:B------:R-:W-:Y:S01]  /*7fdb0*/  VIADD R12, R60, 0xe6 ;  /* 0x000000e63c0c7836 */ /* 0x000fe20000000000 */
[----:B------:R-:W-:Y:S01]  /*7fdc0*/  ULDC UR14, c[0x0][0x228] ;  /* 0x00008a00000e7ab9 */ /* 0x000fe20000000800 */
[----:B------:R1:W-:Y:S01]  /*7fdd0*/  @P4 STG.E.U16 desc[UR6][R10.64], R15 ;  /* 0x0000000f0a004986 */ /* 0x0003e2000c101506 */
[----:B------:R-:W-:Y:S01]  /*7fde0*/  ISETP.LT.AND P4, PT, R59, UR10, !P2 ;  /* 0x0000000a3b007c0c */ /* 0x000fe2000d781270 */
[----:B------:R-:W-:Y:S01]  /*7fdf0*/  ULDC UR10, c[0x0][0x228] ;  /* 0x00008a00000a7ab9 */ /* 0x000fe20000000800 */
[----:B------:R-:W-:Y:S01]  /*7fe00*/  ISETP.LT.AND P2, PT, R58, UR12, !P2 ;  /* 0x0000000c3a007c0c */ /* 0x000fe2000d741270 */
[----:B------:R-:W-:Y:S01]  /*7fe10*/  ULDC UR12, c[0x0][0x228] ;  /* 0x00008a00000c7ab9 */ /* 0x000fe20000000800 */
[----:B0-----:R-:W-:Y:S01]  /*7fe20*/  IADD3 R7, R13, UR4, RZ ;  /* 0x000000040d077c10 */ /* 0x001fe2000fffe0ff */
[----:B------:R-:W-:Y:S01]  /*7fe30*/  ULDC UR4, c[0x0][0x248] ;  /* 0x0000920000047ab9 */ /* 0x000fe20000000800 */
[----:B------:R-:W-:Y:S01]  /*7fe40*/  ISETP.GE.AND P0, PT, R12, UR8, PT ;  /* 0x000000080c007c0c */ /* 0x000fe2000bf06270 */
[----:B------:R-:W-:Y:S01]  /*7fe50*/  ULDC UR8, c[0x0][0x22c] ;  /* 0x00008b0000087ab9 */ /* 0x000fe20000000800 */
[----:B------:R-:W-:Y:S01]  /*7fe60*/  PRMT R12, R21, 0x7632, R12 ;  /* 0x00007632150c7816 */ /* 0x000fe2000000000c */
[----:B------:R-:W-:-:S04]  /*7fe70*/  IMAD.WIDE R4, R7, 0x2, R2 ;  /* 0x0000000207047825 */ /* 0x000fc800078e0202 */
[C---:B-1----:R-:W-:Y:S01]  /*7fe80*/  VIADD R11, R7.reuse, UR4 ;  /* 0x00000004070b7c36 */ /* 0x042fe20008000000 */
[----:B------:R0:W-:Y:S01]  /*7fe90*/  @P4 STG.E.U16 desc[UR6][R4.64], R21 ;  /* 0x0000001504004986 */ /* 0x0001e2000c101506 */
[----:B------:R-:W-:Y:S01]  /*7fea0*/  IMAD.WIDE R6, R7, 0x2, R44 ;  /* 0x0000000207067825 */ /* 0x000fe200078e022c */
[----:B------:R-:W-:-:S03]  /*7feb0*/  ULDC UR4, c[0x0][0x22c] ;  /* 0x00008b0000047ab9 */ /* 0x000fc60000000800 */
[C---:B------:R-:W-:Y:S01]  /*7fec0*/  IMAD.WIDE R8, R11.reuse, 0x2, R2 ;  /* 0x000000020b087825 */ /* 0x040fe200078e0202 */
[----:B------:R-:W-:Y:S03]  /*7fed0*/  @P2 STG.E.U16 desc[UR6][R6.64], R12 ;  /* 0x0000000c06002986 */ /* 0x000fe6000c101506 */
[----:B------:R-:W-:Y:S01]  /*7fee0*/  VIADD R10, R60, 0xe7 ;  /* 0x000000e73c0a7836 */ /* 0x000fe20000000000 */
[----:B------:R1:W-:Y:S01]  /*7fef0*/  @P6 STG.E.U16 desc[UR6][R8.64], R18 ;  /* 0x0000001208006986 */ /* 0x0003e2000c101506 */
[----:B------:R-:W-:Y:S01]  /*7ff00*/  ISETP.LT.AND P1, PT, R58, UR10, !P1 ;  /* 0x0000000a3a007c0c */ /* 0x000fe2000cf21270 */
[----:B0-----:R-:W-:Y:S01]  /*7ff10*/  IMAD.WIDE R4, R11, 0x2, R44 ;  /* 0x000000020b047825 */ /* 0x001fe200078e022c */
[----:B------:R-:W-:Y:S01]  /*7ff20*/  ISETP.LT.AND P6, PT, R59, UR12, !P5 ;  /* 0x0000000c3b007c0c */ /* 0x000fe2000efc1270 */
[----:B------:R-:W-:Y:S01]  /*7ff30*/  ULDC UR12, c[0x0][0x228] ;  /* 0x00008a00000c7ab9 */ /* 0x000fe20000000800 */
[----:B------:R-:W-:Y:S01]  /*7ff40*/  ISETP.GE.AND P4, PT, R10, UR4, PT ;  /* 0x000000040a007c0c */ /* 0x000fe2000bf86270 */
[----:B------:R-:W-:Y:S01]  /*7ff50*/  ULDC UR4, c[0x0][0x248] ;  /* 0x0000920000047ab9 */ /* 0x000fe20000000800 */
[----:B------:R-:W-:Y:S01]  /*7ff60*/  ISETP.LT.AND P5, PT, R58, UR14, !P5 ;  /* 0x0000000e3a007c0c */ /* 0x000fe2000efa1270 */
[----:B------:R-:W-:Y:S01]  /*7ff70*/  VIADD R10, R60, 0xe8 ;  /* 0x000000e83c0a7836 */ /* 0x000fe20000000000 */
[----:B------:R-:W-:Y:S01]  /*7ff80*/  ULDC UR14, c[0x0][0x228] ;  /* 0x00008a00000e7ab9 */ /* 0x000fe20000000800 */
[----:B------:R-:W-:Y:S01]  /*7ff90*/  VIADD R13, R11, UR4 ;  /* 0x000000040b0d7c36 */ /* 0x000fe20008000000 */
[----:B------:R-:W-:Y:S01]  /*7ffa0*/  ULDC UR4, c[0x0][0x22c] ;  /* 0x00008b0000047ab9 */ /* 0x000fe20000000800 */
[----:B-1----:R-:W-:Y:S01]  /*7ffb0*/  PRMT R18, R18, 0x7632, R18 ;  /* 0x0000763212127816 */ /* 0x002fe20000000012 */
[----:B------:R-:W-:Y:S01]  /*7ffc0*/  VIADD R12, R60, 0xe9 ;  /* 0x000000e93c0c7836 */ /* 0x000fe20000000000 */
[----:B------:R-:W-:Y:S01]  /*7ffd0*/  ISETP.GE.AND P2, PT, R10, UR8, PT ;  /* 0x000000080a007c0c */ /* 0x000fe2000bf46270 */
[----:B------:R-:W-:Y:S01]  /*7ffe0*/  IMAD.WIDE R6, R13, 0x2, R2 ;  /* 0x000000020d067825 */ /* 0x000fe200078e0202 */
[----:B------:R-:W-:Y:S01]  /*7fff0*/  PRMT R10, R22, 0x7632, R10 ;  /* 0x00007632160a7816 */ /* 0x000fe2000000000a */
[----:B------:R-:W-:-:S02]  /*80000*/  ULDC UR10, c[0x0][0x22c] ;  /* 0x00008b00000a7ab9 */ /* 0x000fc40000000800 */
[C---:B------:R-:W-:Y:S01]  /*80010*/  IMAD.WIDE R8, R13.reuse, 0x2, R44 ;  /* 0x000000020d087825 */ /* 0x040fe200078e022c */
[----:B------:R0:W-:Y:S01]  /*80020*/  @P1 STG.E.U16 desc[UR6][R4.64], R18 ;  /* 0x0000001204001986 */ /* 0x0001e2000c101506 */
[----:B------:R-:W-:Y:S01]  /*80030*/  ISETP.GE.AND P1, PT, R12, UR4, PT ;  /* 0x000000040c007c0c */ /* 0x000fe2000bf26270 */
[----:B------:R-:W-:Y:S01]  /*80040*/  ULDC UR4, c[0x0][0x248] ;  /* 0x0000920000047ab9 */ /* 0x000fe20000000800 */
        /* <DEDUP_REMOVED lines=9> */
[----:B0-----:R-:W-:Y:S01]  /*800e0*/  IMAD.WIDE R4, R13, 0x2, R2 ;  /* 0x000000020d047825 */ /* 0x001fe200078e0202 */
        /* <DEDUP_REMOVED lines=14> */
[----:B------:R-:W-:-:S03]  /*801d0*/  ULDC UR10, c[0x0][0x228] ;  /* 0x00008a00000a7ab9 */ /* 0x000fc60000000800 */
[----:B------:R-:W-:Y:S01]  /*801e0*/  @P6 STG.E.U16 desc[UR6][R8.64], R23 ;  /* 0x0000001708006986 */ /* 0x000fe2000c101506 */
[C---:B------:R-:W-:Y:S01]  /*801f0*/  ISETP.LT.AND P6, PT, R59.reuse, UR14, !P1 ;  /* 0x0000000e3b007c0c */ /* 0x040fe2000cfc1270 */
[----:B------:R-:W-:Y:S02]  /*80200*/  ULDC UR14, c[0x0][0x228] ;  /* 0x00008a00000e7ab9 */ /* 0x000fe40000000800 */
        /* <DEDUP_REMOVED lines=8> */
[----:B------:R-:W-:Y:S01]  /*80290*/  IMAD.WIDE R4, R7, 0x2, R2 ;  /* 0x0000000207047825 */ /* 0x000fe200078e0202 */
[----:B------:R-:W-:Y:S01]  /*802a0*/  ISETP.GE.AND P0, PT, R12, UR8, PT ;  /* 0x000000080c007c0c */ /* 0x000fe2000bf06270 */
[----:B------:R-:W-:-:S02]  /*802b0*/  ULDC UR8, c[0x0][0x22c] ;  /* 0x00008b0000087ab9 */ /* 0x000fc40000000800 */
[C---:B-1----:R-:W-:Y:S01]  /*802c0*/  VIADD R11, R7.reuse, UR4 ;  /* 0x00000004070b7c36 */ /* 0x042fe20008000000 */
[----:B------:R-:W-:Y:S01]  /*802d0*/  PRMT R12, R24, 0x7632, R12 ;  /* 0x00007632180c7816 */ /* 0x000fe2000000000c */
[----:B------:R-:W-:Y:S01]  /*802e0*/  IMAD.WIDE R6, R7, 0x2, R44 ;  /* 0x0000000207067825 */ /* 0x000fe200078e022c */
[----:B------:R0:W-:Y:S01]  /*802f0*/  @P4 STG.E.U16 desc[UR6][R4.64], R24 ;  /* 0x0000001804004986 */ /* 0x0001e2000c101506 */
[----:B------:R-:W-:Y:S02]  /*80300*/  ULDC UR4, c[0x0][0x22c] ;  /* 0x00008b0000047ab9 */ /* 0x000fe40000000800 */
[----:B------:R-:W-:Y:S01]  /*80310*/  IMAD.WIDE R8, R11, 0x2, R2 ;  /* 0x000000020b087825 */ /* 0x000fe200078e0202 */
[----:B------:R-:W-:Y:S03]  /*80320*/  @P2 STG.E.U16 desc[UR6][R6.64], R12 ;  /* 0x0000000c06002986 */ /* 0x000fe6000c101506 */
[----:B------:R-:W-:Y:S01]  /*80330*/  VIADD R10, R60, 0xec ;  /* 0x000000ec3c0a7836 */ /* 0x000fe20000000000 */
[----:B------:R1:W-:Y:S01]  /*80340*/  @P6 STG.E.U16 desc[UR6][R8.64], R28 ;  /* 0x0000001c08006986 */ /* 0x0003e2000c101506 */
[----:B------:R-:W-:Y:S01]  /*80350*/  ISETP.LT.AND P1, PT, R58, UR10, !P1 ;  /* 0x0000000a3a007c0c */ /* 0x000fe2000cf21270 */
[----:B------:R-:W-:Y:S01]  /*80360*/  ULDC UR10, c[0x0][0x228] ;  /* 0x00008a00000a7ab9 */ /* 0x000fe20000000800 */
[----:B------:R-:W-:Y:S01]  /*80370*/  ISETP.LT.AND P6, PT, R59, UR12, !P5 ;  /* 0x0000000c3b007c0c */ /* 0x000fe2000efc1270 */
[C---:B0-----:R-:W-:Y:S01]  /*80380*/  IMAD.WIDE R4, R11.reuse, 0x2, R44 ;  /* 0x000000020b047825 */ /* 0x041fe200078e022c */
        /* <DEDUP_REMOVED lines=21> */
[----:B------:R-:W-:Y:S01]  /*804e0*/  ULDC UR4, c[0x0][0x22c] ;  /* 0x00008b0000047ab9 */ /* 0x000fe20000000800 */
        /* <DEDUP_REMOVED lines=11> */
[----:B------:R-:W-:Y:S01]  /*805a0*/  IADD3 R12, R60, 0xef, RZ ;  /* 0x000000ef3c0c7810 */ /* 0x000fe20007ffe0ff */
[C---:B--2---:R-:W-:Y:S01]  /*805b0*/  IMAD.WIDE R8, R15.reuse, 0x2, R2 ;  /* 0x000000020f087825 */ /* 0x044fe200078e0202 */
[----:B------:R-:W-:Y:S01]  /*805c0*/  ULDC UR14, c[0x0][0x228] ;  /* 0x00008a00000e7ab9 */ /* 0x000fe20000000800 */
[----:B------:R-:W-:Y:S01]  /*805d0*/  @P5 STG.E.U16 desc[UR6][R4.64], R29 ;  /* 0x0000001d04005986 */ /* 0x000fe2000c101506 */
[----:B------:R-:W-:Y:S01]  /*805e0*/  ULDC UR8, c[0x0][0x22c] ;  /* 0x00008b0000087ab9 */ /* 0x000fe20000000800 */
[----:B------:R-:W-:Y:S01]  /*805f0*/  IMAD.WIDE R10, R15, 0x2, R44 ;  /* 0x000000020f0a7825 */ /* 0x000fe200078e022c */
[----:B------:R-:W-:Y:S01]  /*80600*/  ULDC UR16, c[0x0][0x228] ;  /* 0x00008a0000107ab9 */ /* 0x000fe20000000800 */
[----:B------:R0:W-:Y:S01]  /*80610*/  @P0 STG.E.U16 desc[UR6][R6.64], R13 ;  /* 0x0000000d06000986 */ /* 0x0001e2000c101506 */
[----:B------:R-:W-:Y:S01]  /*80620*/  ISETP.GE.AND P5, PT, R12, UR4, PT ;  /* 0x000000040c007c0c */ /* 0x000fe2000bfa6270 */
        /* <DEDUP_REMOVED lines=9> */
[----:B0-----:R-:W-:Y:S01]  /*806c0*/  VIADD R7, R15, UR4 ;  /* 0x000000040f077c36 */ /* 0x001fe20008000000 */
[----:B------:R-:W-:Y:S01]  /*806d0*/  ULDC UR4, c[0x0][0x248] ;  /* 0x0000920000047ab9 */ /* 0x000fe20000000800 */
[----:B------:R-:W-:Y:S01]  /*806e0*/  ISETP.GE.AND P0, PT, R12, UR8, PT ;  /* 0x000000080c007c0c */ /* 0x000fe2000bf06270 */
[----:B------:R-:W-:Y:S01]  /*806f0*/  ULDC UR12, c[0x0][0x228] ;  /* 0x00008a00000c7ab9 */ /* 0x000fe20000000800 */
[----:B------:R-:W-:Y:S01]  /*80700*/  IMAD.WIDE R4, R7, 0x2, R2 ;  /* 0x0000000207047825 */ /* 0x000fe200078e0202 */
[----:B------:R-:W-:Y:S01]  /*80710*/  PRMT R12, R30, 0x7632, R12 ;  /* 0x000076321e0c7816 */ /* 0x000fe2000000000c */
[----:B------:R-:W-:-:S02]  /*80720*/  ULDC UR8, c[0x0][0x22c] ;  /* 0x00008b0000087ab9 */ /* 0x000fc40000000800 */
[C---:B-1----:R-:W-:Y:S02]  /*80730*/  VIADD R11, R7.reuse, UR4 ;  /* 0x00000004070b7c36 */ /* 0x042fe40008000000 */
[----:B------:R-:W-:Y:S01]  /*80740*/  VIADD R10, R60, 0xf1 ;  /* 0x000000f13c0a7836 */ /* 0x000fe20000000000 */
[----:B------:R0:W-:Y:S01]  /*80750*/  @P4 STG.E.U16 desc[UR6][R4.64], R30 ;  /* 0x0000001e04004986 */ /* 0x0001e2000c101506 */
[----:B------:R-:W-:Y:S01]  /*80760*/  IMAD.WIDE R6, R7, 0x2, R44 ;  /* 0x0000000207067825 */ /* 0x000fe200078e022c */
[----:B------:R-:W-:Y:S01]  /*80770*/  ISETP.LT.AND P1, PT, R58, UR10, !P1 ;  /* 0x0000000a3a007c0c */ /* 0x000fe2000cf21270 */
[----:B------:R-:W-:Y:S01]  /*80780*/  ULDC UR4, c[0x0][0x22c] ;  /* 0x00008b0000047ab9 */ /* 0x000fe20000000800 */
[----:B------:R-:W-:Y:S01]  /*80790*/  ULDC UR10, c[0x0][0x228] ;  /* 0x00008a00000a7ab9 */ /* 0x000fe20000000800 */
[----:B------:R-:W-:Y:S01]  /*807a0*/  IMAD.WIDE R8, R11, 0x2, R2 ;  /* 0x000000020b087825 */ /* 0x000fe200078e0202 */
[----:B------:R1:W-:Y:S01]  /*807b0*/  @P2 STG.E.U16 desc[UR6][R6.64], R12 ;  /* 0x0000000c06002986 */ /* 0x0003e2000c101506 */
[----:B------:R-:W-:Y:S01]  /*807c0*/  ISETP.GE.AND P4, PT, R10, UR4, PT ;  /* 0x000000040a007c0c */ /* 0x000fe2000bf86270 */
[----:B------:R-:W-:-:S02]  /*807d0*/  ULDC UR4, c[0x0][0x248] ;  /* 0x0000920000047ab9 */ /* 0x000fc40000000800 */
[----:B------:R2:W-:Y:S01]  /*807e0*/  @P6 STG.E.U16 desc[UR6][R8.64], R27 ;  /* 0x0000001b08006986 */ /* 0x0005e2000c101506 */
[----:B------:R-:W-:Y:S01]  /*807f0*/  ISETP.LT.AND P6, PT, R59, UR12, !P5 ;  /* 0x0000000c3b007c0c */ /* 0x000fe2000efc1270 */
[----:B------:R-:W-:Y:S01]  /*80800*/  VIADD R10, R60, 0xf2 ;  /* 0x000000f23c0a7836 */ /* 0x000fe20000000000 */
[----:B------:R-:W-:Y:S01]  /*80810*/  ISETP.LT.AND P5, PT, R58, UR14, !P5 ;  /* 0x0000000e3a007c0c */ /* 0x000fe2000efa1270 */
[C---:B------:R-:W-:Y:S01]  /*80820*/  VIADD R13, R11.reuse, UR4 ;  /* 0x000000040b0d7c36 */ /* 0x040fe20008000000 */
[----:B------:R-:W-:Y:S01]  /*80830*/  ULDC UR4, c[0x0][0x22c] ;  /* 0x00008b0000047ab9 */ /* 0x000fe20000000800 */
[----:B0-----:R-:W-:Y:S01]  /*80840*/  IMAD.WIDE R4, R11, 0x2, R44 ;  /* 0x000000020b047825 */ /* 0x001fe200078e022c */
[----:B------:R-:W-:Y:S01]  /*80850*/  ISETP.GE.AND P2, PT, R10, UR8, PT ;  /* 0x000000080a007c0c */ /* 0x000fe2000bf46270 */
[----:B------:R-:W-:Y:S02]  /*80860*/  ULDC UR12, c[0x0][0x228] ;  /* 0x00008a00000c7ab9 */ /* 0x000fe40000000800 */
[----:B-1----:R-:W-:Y:S01]  /*80870*/  VIADD R12, R60, 0xf3 ;  /* 0x000000f33c0c7836 */ /* 0x002fe20000000000 */
[----:B--2---:R-:W-:Y:S01]  /*80880*/  PRMT R27, R27, 0x7632, R27 ;  /* 0x000076321b1b7816 */ /* 0x004fe2000000001b */
[----:B------:R-:W-:Y:S01]  /*80890*/  IMAD.WIDE R6, R13, 0x2, R2 ;  /* 0x000000020d067825 */ /* 0x000fe200078e0202 */
[----:B------:R-:W-:Y:S01]  /*808a0*/  PRMT R10, R31, 0x7632, R10 ;  /* 0x000076321f0a7816 */ /* 0x000fe2000000000a */
[----:B------:R-:W-:Y:S01]  /*808b0*/  ULDC UR14, c[0x0][0x228] ;  /* 0x00008a00000e7ab9 */ /* 0x000fe20000000800 */
[----:B------:R-:W-:Y:S01]  /*808c0*/  ULDC UR8, c[0x0][0x248] ;  /* 0x0000920000087ab9 */ /* 0x000fe20000000800 */
[----:B------:R-:W-:Y:S01]  /*808d0*/  IMAD.WIDE R8, R13, 0x2, R44 ;  /* 0x000000020d087825 */ /* 0x000fe200078e022c */
[----:B------:R0:W-:Y:S01]  /*808e0*/  @P1 STG.E.U16 desc[UR6][R4.64], R27 ;  /* 0x0000001b04001986 */ /* 0x0001e2000c101506 */
[----:B------:R-:W-:Y:S01]  /*808f0*/  ISETP.GE.AND P1, PT, R12, UR4, PT ;  /* 0x000000040c007c0c */ /* 0x000fe2000bf26270 */
[----:B------:R-:W-:-:S02]  /*80900*/  ULDC UR4, c[0x0][0x248] ;  /* 0x0000920000047ab9 */ /* 0x000fc40000000800 */
[----:B------:R1:W-:Y:S01]  /*80910*/  @P6 STG.E.U16 desc[UR6][R6.64], R31 ;  /* 0x0000001f06006986 */ /* 0x0003e2000c101506 */
[----:B------:R-:W-:Y:S01]  /*80920*/  VIADD R13, R13, UR4 ;  /* 0x000000040d0d7c36 */ /* 0x000fe20008000000 */
[C---:B------:R-:W-:Y:S01]  /*80930*/  ISETP.LT.AND P6, PT, R59.reuse, UR14, !P4 ;  /* 0x0000000e3b007c0c */ /* 0x040fe2000e7c1270 */
[----:B------:R-:W-:Y:S01]  /*80940*/  VIADD R14, R60, 0xf4 ;  /* 0x000000f43c0e7836 */ /* 0x000fe20000000000 */
[----:B------:R2:W-:Y:S01]  /*80950*/  @P5 STG.E.U16 desc[UR6][R8.64], R10 ;  /* 0x0000000a08005986 */ /* 0x0005e2000c101506 */
[----:B------:R-:W-:Y:S01]  /*80960*/  ISETP.LT.AND P5, PT, R59, UR10, !P0 ;  /* 0x0000000a3b007c0c */ /* 0x000fe2000c7a1270 */
[----:B------:R-:W-:Y:S01]  /*80970*/  ULDC UR4, c[0x0][0x22c] ;  /* 0x00008b0000047ab9 */ /* 0x000fe20000000800 */
[C---:B------:R-:W-:Y:S01]  /*80980*/  ISETP.LT.AND P0, PT, R58.reuse, UR12, !P0 ;  /* 0x0000000c3a007c0c */ /* 0x040fe2000c701270 */
[C---:B0-----:R-:W-:Y:S01]  /*80990*/  IMAD.WIDE R4, R13.reuse, 0x2, R2 ;  /* 0x000000020d047825 */ /* 0x041fe200078e0202 */
[----:B------:R-:W-:Y:S01]  /*809a0*/  ISETP.LT.AND P4, PT, R58, UR16, !P4 ;  /* 0x000000103a007c0c */ /* 0x000fe2000e781270 */
[----:B------:R-:W-:Y:S01]  /*809b0*/  ULDC UR10, c[0x0][0x228] ;  /* 0x00008a00000a7ab9 */ /* 0x000fe20000000800 */
[C---:B------:R-:W-:Y:S01]  /*809c0*/  IADD3 R15, R13.reuse, UR8, RZ ;  /* 0x000000080d0f7c10 */ /* 0x040fe2000fffe0ff */
[----:B-1----:R-:W-:Y:S01]  /*809d0*/  IMAD.WIDE R6, R13, 0x2, R44 ;  /* 0x000000020d067825 */ /* 0x002fe200078e022c */
[----:B------:R-:W-:Y:S01]  /*809e0*/  PRMT R12, R32, 0x7632, R12 ;  /* 0x00007632200c7816 */ /* 0x000fe2000000000c */
[----:B------:R-:W-:Y:S01]  /*809f0*/  ULDC UR12, c[0x0][0x228] ;  /* 0x00008a00000c7ab9 */ /* 0x000fe20000000800 */
[----:B------:R-:W-:Y:S01]  /*80a00*/  PRMT R13, R36, 0x7632, R13 ;  /* 0x00007632240d7816 */ /* 0x000fe2000000000d */
[C---:B--2---:R-:W-:Y:S01]  /*80a10*/  IMAD.WIDE R8, R15.reuse, 0x2, R2 ;  /* 0x000000020f087825 */ /* 0x044fe200078e0202 */
[----:B------:R-:W-:Y:S01]  /*80a20*/  ULDC UR14, c[0x0][0x228] ;  /* 0x00008a00000e7ab9 */ /* 0x000fe20000000800 */
[----:B------:R0:W-:Y:S01]  /*80a30*/  @P5 STG.E.U16 desc[UR6][R4.64], R32 ;  /* 0x0000002004005986 */ /* 0x0001e2000c101506 */
[----:B------:R-:W-:Y:S01]  /*80a40*/  ULDC UR8, c[0x0][0x248] ;  /* 0x0000920000087ab9 */ /* 0x000fe20000000800 */
[----:B------:R-:W-:Y:S01]  /*80a50*/  IMAD.WIDE R10, R15, 0x2, R44 ;  /* 0x000000020f0a7825 */ /* 0x000fe200078e022c */
[----:B------:R-:W-:Y:S01]  /*80a60*/  ULDC UR16, c[0x0][0x228] ;  /* 0x00008a0000107ab9 */ /* 0x000fe20000000800 */
[----:B------:R1:W-:Y:S01]  /*80a70*/  @P0 STG.E.U16 desc[UR6][R6.64], R12 ;  /* 0x0000000c06000986 */ /* 0x0003e2000c101506 */
[----:B------:R-:W-:Y:S01]  /*80a80*/  ISETP.GE.AND P5, PT, R14, UR4, PT ;  /* 0x000000040e007c0c */ /* 0x000fe2000bfa6270 */
[----:B------:R-:W-:-:S02]  /*80a90*/  ULDC UR4, c[0x0][0x248] ;  /* 0x0000920000047ab9 */ /* 0x000fc40000000800 */
[----:B------:R-:W-:Y:S01]  /*80aa0*/  @P6 STG.E.U16 desc[UR6][R8.64], R36 ;  /* 0x0000002408006986 */ /* 0x000fe2000c101506 */
[----:B------:R-:W-:Y:S01]  /*80ab0*/  VIADD R15, R15, UR4 ;  /* 0x000000040f0f7c36 */ /* 0x000fe20008000000 */
[C---:B------:R-:W-:Y:S01]  /*80ac0*/  ISETP.LT.AND P6, PT, R59.reuse, UR14, !P1 ;  /* 0x0000000e3b007c0c */ /* 0x040fe2000cfc1270 */
[----:B------:R-:W-:Y:S01]  /*80ad0*/  ULDC UR4, c[0x0][0x22c] ;  /* 0x00008b0000047ab9 */ /* 0x000fe20000000800 */
[----:B------:R2:W-:Y:S01]  /*80ae0*/  @P4 STG.E.U16 desc[UR6][R10.64], R13 ;  /* 0x0000000d0a004986 */ /* 0x0005e2000c101506 */
[----:B------:R-:W-:Y:S01]  /*80af0*/  ISETP.LT.AND P4, PT, R59, UR10, !P2 ;  /* 0x0000000a3b007c0c */ /* 0x000fe2000d781270 */
[C---:B0-----:R-:W-:Y:S01]  /*80b00*/  IMAD.WIDE R4, R15.reuse, 0x2, R2 ;  /* 0x000000020f047825 */ /* 0x041fe200078e0202 */
[----:B------:R-:W-:Y:S01]  /*80b10*/  ISETP.LT.AND P2, PT, R58, UR12, !P2 ;  /* 0x0000000c3a007c0c */ /* 0x000fe2000d741270 */
[----:B------:R-:W-:Y:S02]  /*80b20*/  ULDC UR10, c[0x0][0x228] ;  /* 0x00008a00000a7ab9 */ /* 0x000fe40000000800 */
[----:B-1----:R-:W-:Y:S01]  /*80b30*/  VIADD R12, R60, 0xf5 ;  /* 0x000000f53c0c7836 */ /* 0x002fe20000000000 */
[----:B------:R-:W-:Y:S01]  /*80b40*/  PRMT R14, R34, 0x7632, R14 ;  /* 0x00007632220e7816 */ /* 0x000fe2000000000e */
[----:B------:R-:W-:Y:S01]  /*80b50*/  IMAD.WIDE R6, R15, 0x2, R44 ;  /* 0x000000020f067825 */ /* 0x000fe200078e022c */
[----:B------:R-:W-:Y:S01]  /*80b60*/  ULDC UR12, c[0x0][0x228] ;  /* 0x00008a00000c7ab9 */ /* 0x000fe20000000800 */
[----:B------:R-:W-:-:S02]  /*80b70*/  ULDC UR14, c[0x0][0x228] ;  /* 0x00008a00000e7ab9 */ /* 0x000fc40000000800 */
[----:B--2---:R-:W-:Y:S01]  /*80b80*/  VIADD R11, R15, UR8 ;  /* 0x000000080f0b7c36 */ /* 0x004fe20008000000 */
[----:B------:R-:W-:Y:S01]  /*80b90*/  PRMT R10, R33, 0x7632, R10 ;  /* 0x00007632210a7816 */ /* 0x000fe2000000000a */
[----:B------:R-:W-:Y:S02]  /*80ba0*/  ULDC UR8, c[0x0][0x228] ;  /* 0x00008a0000087ab9 */ /* 0x000fe40000000800 */
[----:B------:R-:W-:Y:S01]  /*80bb0*/  IMAD.WIDE R8, R11, 0x2, R2 ;  /* 0x000000020b087825 */ /* 0x000fe200078e0202 */
[----:B------:R0:W-:Y:S01]  /*80bc0*/  @P4 STG.E.U16 desc[UR6][R4.64], R33 ;  /* 0x0000002104004986 */ /* 0x0001e2000c101506 */
[----:B------:R-:W-:Y:S01]  /*80bd0*/  ISETP.LT.AND P1, PT, R58, UR8, !P1 ;  /* 0x000000083a007c0c */ /* 0x000fe2000cf21270 */
[----:B------:R-:W-:Y:S01]  /*80be0*/  ULDC UR8, c[0x0][0x228] ;  /* 0x00008a0000087ab9 */ /* 0x000fe20000000800 */
[----:B------:R-:W-:Y:S01]  /*80bf0*/  VIADD R13, R60, 0xf6 ;  /* 0x000000f63c0d7836 */ /* 0x000fe20000000000 */
[----:B------:R1:W-:Y:S01]  /*80c00*/  @P2 STG.E.U16 desc[UR6][R6.64], R10 ;  /* 0x0000000a06002986 */ /* 0x0003e2000c101506 */
[----:B------:R-:W-:Y:S01]  /*80c10*/  ISETP.GE.AND P0, PT, R12, UR4, PT ;  /* 0x000000040c007c0c */ /* 0x000fe2000bf06270 */
[----:B------:R-:W-:-:S02]  /*80c20*/  ULDC UR4, c[0x0][0x248] ;  /* 0x0000920000047ab9 */ /* 0x000fc40000000800 */
[----:B------:R2:W-:Y:S01]  /*80c30*/  @P6 STG.E.U16 desc[UR6][R8.64], R37 ;  /* 0x0000002508006986 */ /* 0x0005e2000c101506 */
[----:B------:R-:W-:Y:S01]  /*80c40*/  ISETP.LT.AND P6, PT, R59, UR10, !P5 ;  /* 0x0000000a3b007c0c */ /* 0x000fe2000efc1270 */
[----:B------:R-:W-:Y:S01]  /*80c50*/  ULDC UR10, c[0x0][0x228] ;  /* 0x00008a00000a7ab9 */ /* 0x000fe20000000800 */
[----:B------:R-:W-:Y:S01]  /*80c60*/  ISETP.LT.AND P5, PT, R58, UR8, !P5 ;  /* 0x000000083a007c0c */ /* 0x000fe2000efa1270 */
[----:B0-----:R-:W-:Y:S01]  /*80c70*/  IMAD.WIDE R4, R11, 0x2, R44 ;  /* 0x000000020b047825 */ /* 0x001fe200078e022c */
[----:B------:R-:W-:Y:S01]  /*80c80*/  ISETP.GE.AND P4, PT, R13, UR23, PT ;  /* 0x000000170d007c0c */ /* 0x000fe2000bf86270 */
[----:B------:R-:W-:Y:S02]  /*80c90*/  ULDC UR8, c[0x0][0x248] ;  /* 0x0000920000087ab9 */ /* 0x000fe40000000800 */
[----:B------:R-:W-:Y:S01]  /*80ca0*/  VIADD R13, R11, UR4 ;  /* 0x000000040b0d7c36 */ /* 0x000fe20008000000 */
[----:B------:R-:W-:Y:S01]  /*80cb0*/  PRMT R12, R37, 0x7632, R12 ;  /* 0x00007632250c7816 */ /* 0x000fe2000000000c */
[----:B------:R-:W-:-:S02]  /*80cc0*/  ULDC UR4, c[0x0][0x248] ;  /* 0x0000920000047ab9 */ /* 0x000fc40000000800 */
[----:B-1----:R-:W-:-:S04]  /*80cd0*/  IMAD.WIDE R6, R13, 0x2, R2 ;  /* 0x000000020d067825 */ /* 0x002fc800078e0202 */
[----:B--2---:R-:W-:Y:S01]  /*80ce0*/  IMAD.WIDE R8, R13, 0x2, R44 ;  /* 0x000000020d087825 */ /* 0x004fe200078e022c */
[----:B------:R0:W-:Y:S04]  /*80cf0*/  @P1 STG.E.U16 desc[UR6][R4.64], R12 ;  /* 0x0000000c04001986 */ /* 0x0001e8000c101506 */
[----:B------:R-:W-:Y:S04]  /*80d00*/  @P6 STG.E.U16 desc[UR6][R6.64], R34 ;  /* 0x0000002206006986 */ /* 0x000fe8000c101506 */
[----:B------:R1:W-:Y:S01]  /*80d10*/  @P5 STG.E.U16 desc[UR6][R8.64], R14 ;  /* 0x0000000e08005986 */ /* 0x0003e2000c101506 */
[----:B------:R-:W-:Y:S01]  /*80d20*/  ISETP.LT.AND P5, PT, R59, UR10, !P0 ;  /* 0x0000000a3b007c0c */ /* 0x000fe2000c7a1270 */
[C---:B------:R-:W-:Y:S01]  /*80d30*/  VIADD R10, R60.reuse, 0xf7 ;  /* 0x000000f73c0a7836 */ /* 0x040fe20000000000 */
[----:B------:R-:W-:Y:S01]  /*80d40*/  IADD3 R11, R13, UR4, RZ ;  /* 0x000000040d0b7c10 */ /* 0x000fe2000fffe0ff */
[----:B0-----:R-:W-:Y:S01]  /*80d50*/  VIADD R4, R60, 0xf9 ;  /* 0x000000f93c047836 */ /* 0x001fe20000000000 */
[----:B------:R-:W-:Y:S01]  /*80d60*/  ISETP.LT.AND P0, PT, R58, UR12, !P0 ;  /* 0x0000000c3a007c0c */ /* 0x000fe2000c701270 */
[----:B------:R-:W-:Y:S01]  /*80d70*/  VIADD R15, R60, 0xf8 ;  /* 0x000000f83c0f7836 */ /* 0x000fe20000000000 */
[----:B------:R-:W-:Y:S01]  /*80d80*/  ISETP.LT.AND P6, PT, R59, UR14, !P4 ;  /* 0x0000000e3b007c0c */ /* 0x000fe2000e7c1270 */
[----:B------:R-:W-:Y:S01]  /*80d90*/  ULDC UR10, c[0x0][0x228] ;  /* 0x00008a00000a7ab9 */ /* 0x000fe20000000800 */
[----:B------:R-:W-:Y:S01]  /*80da0*/  ISETP.GE.AND P2, PT, R10, UR21, PT ;  /* 0x000000150a007c0c */ /* 0x000fe2000bf46270 */
[----:B------:R-:W-:Y:S01]  /*80db0*/  ULDC UR4, c[0x0][0x248] ;  /* 0x0000920000047ab9 */ /* 0x000fe20000000800 */
[----:B-1----:R-:W-:Y:S01]  /*80dc0*/  IMAD.WIDE R8, R11, 0x2, R2 ;  /* 0x000000020b087825 */ /* 0x002fe200078e0202 */
[----:B------:R-:W-:Y:S01]  /*80dd0*/  ISETP.LT.AND P4, PT, R58, UR16, !P4 ;  /* 0x000000103a007c0c */ /* 0x000fe2000e781270 */
[----:B------:R-:W-:-:S02]  /*80de0*/  ULDC UR12, c[0x0][0x228] ;  /* 0x00008a00000c7ab9 */ /* 0x000fc40000000800 */
[C---:B------:R-:W-:Y:S01]  /*80df0*/  VIADD R17, R11.reuse, UR8 ;  /* 0x000000080b117c36 */ /* 0x040fe20008000000 */
[----:B------:R0:W-:Y:S01]  /*80e00*/  @P5 STG.E.U16 desc[UR6][R8.64], R38 ;  /* 0x0000002608005986 */ /* 0x0001e2000c101506 */
[----:B------:R-:W-:Y:S01]  /*80e10*/  ISETP.GE.AND P5, PT, R4, UR17, PT ;  /* 0x0000001104007c0c */ /* 0x000fe2000bfa6270 */
[----:B------:R-:W-:Y:S01]  /*80e20*/  IMAD.WIDE R10, R11, 0x2, R44 ;  /* 0x000000020b0a7825 */ /* 0x000fe200078e022c */
[----:B------:R-:W-:Y:S01]  /*80e30*/  PRMT R16, R38, 0x7632, R16 ;  /* 0x0000763226107816 */ /* 0x000fe20000000010 */
[----:B------:R-:W1:Y:S01]  /*80e40*/  LDS.128 R4, [R0] ;  /* 0x0000000000047984 */ /* 0x000e620000000c00 */
[----:B------:R-:W-:Y:S01]  /*80e50*/  ISETP.GE.AND P1, PT, R15, UR19, PT ;  /* 0x000000130f007c0c */ /* 0x000fe2000bf26270 */
[----:B------:R-:W-:Y:S01]  /*80e60*/  IMAD.WIDE R12, R17, 0x2, R2 ;  /* 0x00000002110c7825 */ /* 0x000fe200078e0202 */
[----:B------:R-:W-:Y:S01]  /*80e70*/  PRMT R18, R35, 0x7632, R18 ;  /* 0x0000763223127816 */ /* 0x000fe20000000012 */
[----:B------:R-:W-:Y:S01]  /*80e80*/  ULDC UR14, c[0x0][0x228] ;  /* 0x00008a00000e7ab9 */ /* 0x000fe20000000800 */
[----:B------:R-:W-:Y:S01]  /*80e90*/  ULDC UR8, c[0x0][0x248] ;  /* 0x0000920000087ab9 */ /* 0x000fe20000000800 */
[----:B------:R-:W-:Y:S01]  /*80ea0*/  IMAD.WIDE R14, R17, 0x2, R44 ;  /* 0x00000002110e7825 */ /* 0x000fe200078e022c */
[----:B------:R2:W-:Y:S01]  /*80eb0*/  @P0 STG.E.U16 desc[UR6][R10.64], R16 ;  /* 0x000000100a000986 */ /* 0x0005e2000c101506 */
[----:B------:R-:W-:-:S03]  /*80ec0*/  ULDC UR16, c[0x0][0x228] ;  /* 0x00008a0000107ab9 */ /* 0x000fc60000000800 */
[----:B------:R3:W-:Y:S01]  /*80ed0*/  @P6 STG.E.U16 desc[UR6][R12.64], R35 ;  /* 0x000000230c006986 */ /* 0x0007e2000c101506 */
[----:B0-----:R-:W-:-:S03]  /*80ee0*/  VIADD R8, R60, 0xfa ;  /* 0x000000fa3c087836 */ /* 0x001fc60000000000 */
[----:B------:R0:W-:Y:S01]  /*80ef0*/  @P4 STG.E.U16 desc[UR6][R14.64], R18 ;  /* 0x000000120e004986 */ /* 0x0001e2000c101506 */
[----:B------:R-:W-:Y:S01]  /*80f00*/  ISETP.LT.AND P4, PT, R59, UR10, !P2 ;  /* 0x0000000a3b007c0c */ /* 0x000fe2000d781270 */
[----:B------:R-:W-:Y:S01]  /*80f10*/  ULDC UR10, c[0x0][0x228] ;  /* 0x00008a00000a7ab9 */ /* 0x000fe20000000800 */
[----:B------:R-:W-:Y:S01]  /*80f20*/  ISETP.LT.AND P2, PT, R58, UR12, !P2 ;  /* 0x0000000c3a007c0c */ /* 0x000fe2000d741270 */
[----:B--2---:R-:W-:Y:S01]  /*80f30*/  VIADD R11, R17, UR4 ;  /* 0x00000004110b7c36 */ /* 0x004fe20008000000 */
        /* <DEDUP_REMOVED lines=8> */
[----:B------:R-:W-:Y:S01]  /*80fc0*/  PRMT R16, R40, 0x7632, R16 ;  /* 0x0000763228107816 */ /* 0x000fe20000000010 */
[----:B------:R-:W-:Y:S01]  /*80fd0*/  IMAD.WIDE R10, R11, 0x2, R44 ;  /* 0x000000020b0a7825 */ /* 0x000fe200078e022c */
[----:B------:R2:W-:Y:S01]  /*80fe0*/  @P4 STG.E.U16 desc[UR6][R8.64], R39 ;  /* 0x0000002708004986 */ /* 0x0005e2000c101506 */
[----:B------:R-:W-:-:S02]  /*80ff0*/  ULDC UR12, c[0x0][0x228] ;  /* 0x00008a00000c7ab9 */ /* 0x000fc40000000800 */
[----:B---3--:R-:W-:Y:S01]  /*81000*/  IMAD.WIDE R12, R17, 0x2, R2 ;  /* 0x00000002110c7825 */ /* 0x008fe200078e0202 */
[----:B------:R3:W-:Y:S01]  /*81010*/  @P2 STG.E.U16 desc[UR6][R10.64], R0 ;  /* 0x000000000a002986 */ /* 0x0007e2000c101506 */
[----:B------:R-:W-:Y:S01]  /*81020*/  ISETP.LT.AND P2, PT, R59, UR8, !P5 ;  /* 0x000000083b007c0c */ /* 0x000fe2000ef41270 */
[----:B------:R-:W-:Y:S01]  /*81030*/  ULDC UR8, c[0x0][0x228] ;  /* 0x00008a0000087ab9 */ /* 0x000fe20000000800 */
[C---:B0-----:R-:W-:Y:S01]  /*81040*/  IMAD.WIDE R14, R17.reuse, 0x2, R44 ;  /* 0x00000002110e7825 */ /* 0x041fe200078e022c */
[----:B------:R-:W-:Y:S01]  /*81050*/  ISETP.LT.AND P5, PT, R58, UR10, !P5 ;  /* 0x0000000a3a007c0c */ /* 0x000fe2000efa1270 */
[----:B------:R-:W-:Y:S02]  /*81060*/  @P6 STG.E.U16 desc[UR6][R12.64], R40 ;  /* 0x000000280c006986 */ /* 0x000fe4000c101506 */
[----:B------:R-:W-:Y:S01]  /*81070*/  VIADD R17, R17, UR4 ;  /* 0x0000000411117c36 */ /* 0x000fe20008000000 */
[----:B------:R-:W-:Y:S01]  /*81080*/  ISETP.LT.AND P6, PT, R59, UR12, !P0 ;  /* 0x0000000c3b007c0c */ /* 0x000fe2000c7c1270 */
[----:B------:R-:W-:Y:S01]  /*81090*/  ULDC UR4, c[0x0][0x248] ;  /* 0x0000920000047ab9 */ /* 0x000fe20000000800 */
[----:B------:R0:W-:Y:S01]  /*810a0*/  @P1 STG.E.U16 desc[UR6][R14.64], R16 ;  /* 0x000000100e001986 */ /* 0x0001e2000c101506 */
[----:B------:R-:W-:Y:S01]  /*810b0*/  VIADD R18, R60, 0xfb ;  /* 0x000000fb3c127836 */ /* 0x000fe20000000000 */
[----:B------:R-:W-:Y:S01]  /*810c0*/  ULDC UR10, c[0x0][0x228] ;  /* 0x00008a00000a7ab9 */ /* 0x000fe20000000800 */
[----:B--2---:R-:W-:-:S04]  /*810d0*/  IMAD.WIDE R8, R17, 0x2, R2 ;  /* 0x0000000211087825 */ /* 0x004fc800078e0202 */
[----:B---3--:R-:W-:Y:S02]  /*810e0*/  VIADD R0, R60, 0xfc ;  /* 0x000000fc3c007836 */ /* 0x008fe40000000000 */
[C---:B------:R-:W-:Y:S01]  /*810f0*/  IMAD.WIDE R10, R17.reuse, 0x2, R44 ;  /* 0x00000002110a7825 */ /* 0x040fe200078e022c */
[----:B0-----:R-:W-:-:S03]  /*81100*/  IADD3 R15, R17, UR4, RZ ;  /* 0x00000004110f7c10 */ /* 0x001fc6000fffe0ff */
[----:B------:R-:W-:Y:S01]  /*81110*/  VIADD R16, R60, 0xfd ;  /* 0x000000fd3c107836 */ /* 0x000fe20000000000 */
[----:B-1----:R-:W-:Y:S01]  /*81120*/  PRMT R14, R4, 0x7632, R14 ;  /* 0x00007632040e7816 */ /* 0x002fe2000000000e */
[----:B------:R0:W-:Y:S01]  /*81130*/  @P2 STG.E.U16 desc[UR6][R8.64], R4 ;  /* 0x0000000408002986 */ /* 0x0001e2000c101506 */
[----:B------:R-:W-:Y:S01]  /*81140*/  ISETP.GE.AND P4, PT, R18, UR13, PT ;  /* 0x0000000d12007c0c */ /* 0x000fe2000bf86270 */
[----:B------:R-:W-:Y:S01]  /*81150*/  IMAD.WIDE R12, R15, 0x2, R2 ;  /* 0x000000020f0c7825 */ /* 0x000fe200078e0202 */
[----:B------:R-:W-:Y:S01]  /*81160*/  ISETP.GE.AND P2, PT, R16, UR9, PT ;  /* 0x0000000910007c0c */ /* 0x000fe2000bf46270 */
[----:B------:R-:W-:Y:S01]  /*81170*/  ULDC UR9, c[0x0][0x228] ;  /* 0x00008a0000097ab9 */ /* 0x000fe20000000800 */
[----:B------:R-:W-:Y:S01]  /*81180*/  ISETP.GE.AND P1, PT, R0, UR11, PT ;  /* 0x0000000b00007c0c */ /* 0x000fe2000bf26270 */
[----:B------:R1:W-:Y:S01]  /*81190*/  @P5 STG.E.U16 desc[UR6][R10.64], R14 ;  /* 0x0000000e0a005986 */ /* 0x0003e2000c101506 */
[C---:B------:R-:W-:Y:S01]  /*811a0*/  ISETP.LT.AND P0, PT, R58.reuse, UR8, !P0 ;  /* 0x000000083a007c0c */ /* 0x040fe2000c701270 */
[----:B------:R-:W-:Y:S01]  /*811b0*/  ULDC UR4, c[0x0][0x248] ;  /* 0x0000920000047ab9 */ /* 0x000fe20000000800 */
[----:B------:R-:W-:Y:S01]  /*811c0*/  ULDC UR11, c[0x0][0x228] ;  /* 0x00008a00000b7ab9 */ /* 0x000fe20000000800 */
[----:B------:R-:W-:Y:S01]  /*811d0*/  ISETP.LT.AND P5, PT, R59, UR9, !P4 ;  /* 0x000000093b007c0c */ /* 0x000fe2000e7a1270 */
[----:B------:R2:W-:Y:S01]  /*811e0*/  @P6 STG.E.U16 desc[UR6][R12.64], R41 ;  /* 0x000000290c006986 */ /* 0x0005e2000c101506 */
[----:B------:R-:W-:Y:S01]  /*811f0*/  ISETP.LT.AND P4, PT, R58, UR10, !P4 ;  /* 0x0000000a3a007c0c */ /* 0x000fe2000e781270 */
[----:B------:R-:W-:Y:S01]  /*81200*/  VIADD R17, R15, UR4 ;  /* 0x000000040f117c36 */ /* 0x000fe20008000000 */
[----:B------:R-:W-:Y:S01]  /*81210*/  ISETP.LT.AND P6, PT, R59, UR11, !P1 ;  /* 0x0000000b3b007c0c */ /* 0x000fe2000cfc1270 */
[----:B------:R-:W-:Y:S01]  /*81220*/  ULDC UR4, c[0x0][0x248] ;  /* 0x0000920000047ab9 */ /* 0x000fe20000000800 */
[----:B------:R-:W-:Y:S01]  /*81230*/  PRMT R16, R41, 0x7632, R16 ;  /* 0x0000763229107816 */ /* 0x000fe20000000010 */
[----:B------:R-:W-:Y:S01]  /*81240*/  VIADD R19, R17, UR4 ;  /* 0x0000000411137c36 */ /* 0x000fe20008000000 */
[----:B0-----:R-:W-:Y:S01]  /*81250*/  PRMT R4, R5, 0x7632, R4 ;  /* 0x0000763205047816 */ /* 0x001fe20000000004 */
[----:B------:R-:W-:Y:S01]  /*81260*/  IMAD.WIDE R8, R15, 0x2, R44 ;  /* 0x000000020f087825 */ /* 0x000fe200078e022c */
[----:B------:R-:W-:Y:S01]  /*81270*/  ULDC UR8, c[0x0][0x228] ;  /* 0x00008a0000087ab9 */ /* 0x000fe20000000800 */
[----:B------:R-:W-:Y:S01]  /*81280*/  ULDC UR4, c[0x0][0x228] ;  /* 0x00008a0000047ab9 */ /* 0x000fe20000000800 */
[----:B------:R-:W-:Y:S01]  /*81290*/  ULDC UR9, c[0x0][0x228] ;  /* 0x00008a0000097ab9 */ /* 0x000fe20000000800 */
[C---:B-1----:R-:W-:Y:S01]  /*812a0*/  IMAD.WIDE R10, R17.reuse, 0x2, R2 ;  /* 0x00000002110a7825 */ /* 0x042fe200078e0202 */
[----:B------:R-:W-:Y:S01]  /*812b0*/  @P0 STG.E.U16 desc[UR6][R8.64], R16 ;  /* 0x0000001008000986 */ /* 0x000fe2000c101506 */
[----:B------:R-:W-:Y:S01]  /*812c0*/  ULDC UR10, c[0x0][0x228] ;  /* 0x00008a00000a7ab9 */ /* 0x000fe20000000800 */
[----:B------:R-:W-:Y:S01]  /*812d0*/  ULDC UR11, c[0x0][0x228] ;  /* 0x00008a00000b7ab9 */ /* 0x000fe20000000800 */
[----:B--2---:R-:W-:Y:S01]  /*812e0*/  IMAD.WIDE R12, R17, 0x2, R44 ;  /* 0x00000002110c7825 */ /* 0x004fe200078e022c */
[----:B------:R0:W-:Y:S03]  /*812f0*/  @P5 STG.E.U16 desc[UR6][R10.64], R5 ;  /* 0x000000050a005986 */ /* 0x0001e6000c101506 */
[----:B------:R-:W-:Y:S01]  /*81300*/  IMAD.WIDE R14, R19, 0x2, R2 ;  /* 0x00000002130e7825 */ /* 0x000fe200078e0202 */
[----:B------:R-:W-:Y:S03]  /*81310*/  @P4 STG.E.U16 desc[UR6][R12.64], R4 ;  /* 0x000000040c004986 */ /* 0x000fe6000c101506 */
[----:B------:R-:W-:Y:S01]  /*81320*/  VIADD R0, R60, 0xfe ;  /* 0x000000fe3c007836 */ /* 0x000fe20000000000 */
[----:B------:R1:W-:Y:S01]  /*81330*/  @P6 STG.E.U16 desc[UR6][R14.64], R42 ;  /* 0x0000002a0e006986 */ /* 0x0003e2000c101506 */
[C---:B------:R-:W-:Y:S01]  /*81340*/  ISETP.LT.AND P4, PT, R59.reuse, UR8, !P3 ;  /* 0x000000083b007c0c */ /* 0x040fe2000df81270 */
[----:B------:R-:W-:Y:S01]  /*81350*/  ULDC UR8, c[0x0][0x228] ;  /* 0x00008a0000087ab9 */ /* 0x000fe20000000800 */
[----:B------:R-:W-:Y:S01]  /*81360*/  ISETP.LT.AND P6, PT, R59, UR4, !P2 ;  /* 0x000000043b007c0c */ /* 0x000fe2000d7c1270 */
[----:B------:R-:W-:Y:S01]  /*81370*/  ULDC UR4, c[0x0][0x248] ;  /* 0x0000920000047ab9 */ /* 0x000fe20000000800 */
[----:B------:R-:W-:Y:S01]  /*81380*/  ISETP.GE.AND P0, PT, R0, UR5, PT ;  /* 0x0000000500007c0c */ /* 0x000fe2000bf06270 */
[----:B------:R-:W-:Y:S01]  /*81390*/  ULDC UR5, c[0x0][0x228] ;  /* 0x00008a0000057ab9 */ /* 0x000fe20000000800 */
[C---:B------:R-:W-:Y:S01]  /*813a0*/  ISETP.LT.AND P1, PT, R58.reuse, UR8, !P1 ;  /* 0x000000083a007c0c */ /* 0x040fe2000cf21270 */
[----:B0-----:R-:W-:Y:S01]  /*813b0*/  VIADD R11, R19, UR4 ;  /* 0x00000004130b7c36 */ /* 0x001fe20008000000 */
[----:B------:R-:W-:Y:S01]  /*813c0*/  ISETP.LT.AND P5, PT, R59, UR5, !P0 ;  /* 0x000000053b007c0c */ /* 0x000fe2000c7a1270 */
[----:B------:R-:W-:Y:S01]  /*813d0*/  ULDC UR5, c[0x0][0x248] ;  /* 0x0000920000057ab9 */ /* 0x000fe20000000800 */
[C---:B------:R-:W-:Y:S01]  /*813e0*/  ISETP.LT.AND P2, PT, R58.reuse, UR9, !P2 ;  /* 0x000000093a007c0c */ /* 0x040fe2000d741270 */
[----:B-1----:R-:W-:Y:S01]  /*813f0*/  VIADD R15, R11, UR5 ;  /* 0x000000050b0f7c36 */ /* 0x002fe20008000000 */
[C---:B------:R-:W-:Y:S01]  /*81400*/  ISETP.LT.AND P0, PT, R58.reuse, UR10, !P0 ;  /* 0x0000000a3a007c0c */ /* 0x040fe2000c701270 */
[----:B------:R-:W-:Y:S01]  /*81410*/  ULDC UR4, c[0x0][0x248] ;  /* 0x0000920000047ab9 */ /* 0x000fe20000000800 */
[----:B------:R-:W-:Y:S01]  /*81420*/  ISETP.LT.AND P3, PT, R58, UR11, !P3 ;  /* 0x0000000b3a007c0c */ /* 0x000fe2000df61270 */
[----:B------:R-:W-:Y:S01]  /*81430*/  IMAD.WIDE R4, R19, 0x2, R44 ;  /* 0x0000000213047825 */ /* 0x000fe200078e022c */
[----:B------:R-:W-:-:S02]  /*81440*/  PRMT R42, R42, 0x7632, R42 ;  /* 0x000076322a2a7816 */ /* 0x000fc4000000002a */
[----:B------:R-:W-:Y:S01]  /*81450*/  PRMT R0, R6, 0x7632, R0 ;  /* 0x0000763206007816 */ /* 0x000fe20000000000 */
[----:B------:R-:W-:Y:S02]  /*81460*/  VIADD R17, R15, UR4 ;  /* 0x000000040f117c36 */ /* 0x000fe40008000000 */
[----:B------:R-:W-:Y:S01]  /*81470*/  IMAD.WIDE R8, R11, 0x2, R2 ;  /* 0x000000020b087825 */ /* 0x000fe200078e0202 */
[----:B------:R-:W-:-:S03]  /*81480*/  PRMT R16, R43, 0x7632, R16 ;  /* 0x000076322b107816 */ /* 0x000fc60000000010 */
[----:B------:R-:W-:Y:S01]  /*81490*/  IMAD.WIDE R10, R11, 0x2, R44 ;  /* 0x000000020b0a7825 */ /* 0x000fe200078e022c */
[----:B------:R0:W-:Y:S03]  /*814a0*/  @P1 STG.E.U16 desc[UR6][R4.64], R42 ;  /* 0x0000002a04001986 */ /* 0x0001e6000c101506 */
[C---:B------:R-:W-:Y:S01]  /*814b0*/  IMAD.WIDE R12, R15.reuse, 0x2, R2 ;  /* 0x000000020f0c7825 */ /* 0x040fe200078e0202 */
[----:B------:R0:W-:Y:S03]  /*814c0*/  @P6 STG.E.U16 desc[UR6][R8.64], R6 ;  /* 0x0000000608006986 */ /* 0x0001e6000c101506 */
[----:B------:R-:W-:Y:S01]  /*814d0*/  IMAD.WIDE R14, R15, 0x2, R44 ;  /* 0x000000020f0e7825 */ /* 0x000fe200078e022c */
[----:B------:R0:W-:Y:S03]  /*814e0*/  @P2 STG.E.U16 desc[UR6][R10.64], R0 ;  /* 0x000000000a002986 */ /* 0x0001e6000c101506 */
[C---:B------:R-:W-:Y:S01]  /*814f0*/  IMAD.WIDE R2, R17.reuse, 0x2, R2 ;  /* 0x0000000211027825 */ /* 0x040fe200078e0202 */
[----:B------:R0:W-:Y:S04]  /*81500*/  @P5 STG.E.U16 desc[UR6][R12.64], R43 ;  /* 0x0000002b0c005986 */ /* 0x0001e8000c101506 */
[----:B------:R0:W-:Y:S01]  /*81510*/  @P0 STG.E.U16 desc[UR6][R14.64], R16 ;  /* 0x000000100e000986 */ /* 0x0001e2000c101506 */
[----:B------:R-:W-:-:S03]  /*81520*/  IMAD.WIDE R44, R17, 0x2, R44 ;  /* 0x00000002112c7825 */ /* 0x000fc600078e022c */
[----:B------:R0:W-:Y:S01]  /*81530*/  @P4 STG.E.U16 desc[UR6][R2.64], R7 ;  /* 0x0000000702004986 */ /* 0x0001e2000c101506 */
[----:B------:R-:W-:Y:S05]  /*81540*/  @!P3 EXIT ;  /* 0x000000000000b94d */ /* 0x000fea0003800000 */
[----:B------:R-:W-:-:S05]  /*81550*/  PRMT R22, R7, 0x7632, R22 ;  /* 0x0000763207167816 */ /* 0x000fca0000000016 */
[----:B------:R-:W-:Y:S01]  /*81560*/  STG.E.U16 desc[UR6][R44.64], R22 ;  /* 0x000000162c007986 */ /* 0x000fe2000c101506 */
[----:B------:R-:W-:Y:S05]  /*81570*/  EXIT ;  /* 0x000000000000794d */ /* 0x000fea0003800000 */
.L_x_2:
[----:B------:R-:W-:-:S00]  /*81580*/  BRA `(.L_x_2) ;  /* 0xfffffffc00fc7947 */ /* 0x000fc0000383ffff */
[----:B------:R-:W-:-:S00]  /*81590*/  NOP ;  /* 0x0000000000007918 */ /* 0x000fc00000000000 */
        /* <DEDUP_REMOVED lines=14> */
.L_x_3:


//--------------------- .nv.shared.matmul_kernel  --------------------------
	.section	.nv.shared.matmul_kernel,"aw",@nobits
	.sectionflags	@""
	.align	16
	.zero		1024


//--------------------- .nv.shared.reserved.0     --------------------------
	.section	.nv.shared.reserved.0,"aw",@nobits
	.weak		__nv_reservedSMEM_offset_0_alias
	.size		__nv_reservedSMEM_offset_0_alias, 0, 0
	.other		__nv_reservedSMEM_offset_0_alias,@"STO_CUDA_RESERVED_SHARED STV_DEFAULT"
__nv_reservedSMEM_offset_0_alias:
	.zero		0


//--------------------- .nv.constant0.matmul_kernel --------------------------
	.section	.nv.constant0.matmul_kernel,"a",@progbits
	.sectionflags	@""
	.align	4
.nv.constant0.matmul_kernel:
	.zero		608


//--------------------- SYMBOLS --------------------------

	.type		.nv.reservedSmem.offset0,@object
	.size		.nv.reservedSmem.offset0,0x4
